//
// Generated by NVIDIA NVVM Compiler
//
// Compiler Build ID: CL-36424714
// Cuda compilation tools, release 13.0, V13.0.88
// Based on NVVM 20.0.0
//

.version 9.0
.target sm_100
.address_size 64

	// .globl	_Z9A1_kernelPdS_d
// _ZZN3cub18CUB_300001_SM_10006detail6reduce28DeviceReduceSingleTileKernelINS2_10policy_hubIdjN4cuda3std3__44plusIdEEE10Policy1000EPdSC_jS9_ddNS7_10__identityEEEvT0_T1_T2_T3_T4_T6_E12temp_storage has been demoted
// _ZZN3cub18CUB_300001_SM_10006detail6reduce18DeviceReduceKernelINS2_10policy_hubIdjN4cuda3std3__44plusIdEEE10Policy1000EPdjS9_dNS7_10__identityEEEvT0_PT3_T1_NS0_13GridEvenShareISH_EET2_T4_E12temp_storage has been demoted
// _ZZN3cub18CUB_300001_SM_10006detail6reduce28DeviceReduceSingleTileKernelINS2_10policy_hubIdjN4cuda3std3__44plusIdEEE10Policy1000EPdSC_iS9_ddNS7_10__identityEEEvT0_T1_T2_T3_T4_T6_E12temp_storage has been demoted
// _ZZN3cub18CUB_300001_SM_10006detail6reduce28DeviceReduceSingleTileKernelINS2_10policy_hubIdyN4cuda3std3__44plusIdEEE10Policy1000EPdSC_yS9_ddNS7_10__identityEEEvT0_T1_T2_T3_T4_T6_E12temp_storage has been demoted
// _ZZN3cub18CUB_300001_SM_10006detail6reduce18DeviceReduceKernelINS2_10policy_hubIdyN4cuda3std3__44plusIdEEE10Policy1000EPdyS9_dNS7_10__identityEEEvT0_PT3_T1_NS0_13GridEvenShareISH_EET2_T4_E12temp_storage has been demoted
// _ZZN3cub18CUB_300001_SM_10006detail6reduce28DeviceReduceSingleTileKernelINS2_10policy_hubIdyN4cuda3std3__44plusIdEEE10Policy1000EPdSC_iS9_ddNS7_10__identityEEEvT0_T1_T2_T3_T4_T6_E12temp_storage has been demoted
.global .align 1 .b8 _ZN34_INTERNAL_45e089be_4_k_cu_e715ed1a4cuda3std3__45__cpo5beginE[1];
.global .align 1 .b8 _ZN34_INTERNAL_45e089be_4_k_cu_e715ed1a4cuda3std3__45__cpo3endE[1];
.global .align 1 .b8 _ZN34_INTERNAL_45e089be_4_k_cu_e715ed1a4cuda3std3__45__cpo6cbeginE[1];
.global .align 1 .b8 _ZN34_INTERNAL_45e089be_4_k_cu_e715ed1a4cuda3std3__45__cpo4cendE[1];
.global .align 1 .b8 _ZN34_INTERNAL_45e089be_4_k_cu_e715ed1a4cuda3std3__45__cpo6rbeginE[1];
.global .align 1 .b8 _ZN34_INTERNAL_45e089be_4_k_cu_e715ed1a4cuda3std3__45__cpo4rendE[1];
.global .align 1 .b8 _ZN34_INTERNAL_45e089be_4_k_cu_e715ed1a4cuda3std3__45__cpo7crbeginE[1];
.global .align 1 .b8 _ZN34_INTERNAL_45e089be_4_k_cu_e715ed1a4cuda3std3__45__cpo5crendE[1];
.global .align 1 .b8 _ZN34_INTERNAL_45e089be_4_k_cu_e715ed1a4cuda3std3__436_GLOBAL__N__45e089be_4_k_cu_e715ed1a6ignoreE[1];
.global .align 1 .b8 _ZN34_INTERNAL_45e089be_4_k_cu_e715ed1a4cuda3std3__419piecewise_constructE[1];
.global .align 1 .b8 _ZN34_INTERNAL_45e089be_4_k_cu_e715ed1a4cuda3std3__48in_placeE[1];
.global .align 1 .b8 _ZN34_INTERNAL_45e089be_4_k_cu_e715ed1a4cuda3std3__420unreachable_sentinelE[1];
.global .align 1 .b8 _ZN34_INTERNAL_45e089be_4_k_cu_e715ed1a4cuda3std3__47nulloptE[1];
.global .align 1 .b8 _ZN34_INTERNAL_45e089be_4_k_cu_e715ed1a4cuda3std3__48unexpectE[1];
.global .align 1 .b8 _ZN34_INTERNAL_45e089be_4_k_cu_e715ed1a4cuda3std6ranges3__45__cpo4swapE[1];
.global .align 1 .b8 _ZN34_INTERNAL_45e089be_4_k_cu_e715ed1a4cuda3std6ranges3__45__cpo9iter_moveE[1];
.global .align 1 .b8 _ZN34_INTERNAL_45e089be_4_k_cu_e715ed1a4cuda3std6ranges3__45__cpo5beginE[1];
.global .align 1 .b8 _ZN34_INTERNAL_45e089be_4_k_cu_e715ed1a4cuda3std6ranges3__45__cpo3endE[1];
.global .align 1 .b8 _ZN34_INTERNAL_45e089be_4_k_cu_e715ed1a4cuda3std6ranges3__45__cpo6cbeginE[1];
.global .align 1 .b8 _ZN34_INTERNAL_45e089be_4_k_cu_e715ed1a4cuda3std6ranges3__45__cpo4cendE[1];
.global .align 1 .b8 _ZN34_INTERNAL_45e089be_4_k_cu_e715ed1a4cuda3std6ranges3__45__cpo7advanceE[1];
.global .align 1 .b8 _ZN34_INTERNAL_45e089be_4_k_cu_e715ed1a4cuda3std6ranges3__45__cpo9iter_swapE[1];
.global .align 1 .b8 _ZN34_INTERNAL_45e089be_4_k_cu_e715ed1a4cuda3std6ranges3__45__cpo4nextE[1];
.global .align 1 .b8 _ZN34_INTERNAL_45e089be_4_k_cu_e715ed1a4cuda3std6ranges3__45__cpo4prevE[1];
.global .align 1 .b8 _ZN34_INTERNAL_45e089be_4_k_cu_e715ed1a4cuda3std6ranges3__45__cpo4dataE[1];
.global .align 1 .b8 _ZN34_INTERNAL_45e089be_4_k_cu_e715ed1a4cuda3std6ranges3__45__cpo5cdataE[1];
.global .align 1 .b8 _ZN34_INTERNAL_45e089be_4_k_cu_e715ed1a4cuda3std6ranges3__45__cpo4sizeE[1];
.global .align 1 .b8 _ZN34_INTERNAL_45e089be_4_k_cu_e715ed1a4cuda3std6ranges3__45__cpo5ssizeE[1];
.global .align 1 .b8 _ZN34_INTERNAL_45e089be_4_k_cu_e715ed1a4cuda3std6ranges3__45__cpo8distanceE[1];
.global .align 1 .b8 _ZN34_INTERNAL_45e089be_4_k_cu_e715ed1a6thrust24THRUST_300001_SM_1000_NS8cuda_cub3parE[1];
.global .align 1 .b8 _ZN34_INTERNAL_45e089be_4_k_cu_e715ed1a6thrust24THRUST_300001_SM_1000_NS8cuda_cub10par_nosyncE[1];
.global .align 1 .b8 _ZN34_INTERNAL_45e089be_4_k_cu_e715ed1a6thrust24THRUST_300001_SM_1000_NS6system6detail10sequential3seqE[1];
.global .align 1 .b8 _ZN34_INTERNAL_45e089be_4_k_cu_e715ed1a6thrust24THRUST_300001_SM_1000_NS6system3cpp3parE[1];
.global .align 1 .b8 _ZN34_INTERNAL_45e089be_4_k_cu_e715ed1a6thrust24THRUST_300001_SM_1000_NS12placeholders2_1E[1];
.global .align 1 .b8 _ZN34_INTERNAL_45e089be_4_k_cu_e715ed1a6thrust24THRUST_300001_SM_1000_NS12placeholders2_2E[1];
.global .align 1 .b8 _ZN34_INTERNAL_45e089be_4_k_cu_e715ed1a6thrust24THRUST_300001_SM_1000_NS12placeholders2_3E[1];
.global .align 1 .b8 _ZN34_INTERNAL_45e089be_4_k_cu_e715ed1a6thrust24THRUST_300001_SM_1000_NS12placeholders2_4E[1];
.global .align 1 .b8 _ZN34_INTERNAL_45e089be_4_k_cu_e715ed1a6thrust24THRUST_300001_SM_1000_NS12placeholders2_5E[1];
.global .align 1 .b8 _ZN34_INTERNAL_45e089be_4_k_cu_e715ed1a6thrust24THRUST_300001_SM_1000_NS12placeholders2_6E[1];
.global .align 1 .b8 _ZN34_INTERNAL_45e089be_4_k_cu_e715ed1a6thrust24THRUST_300001_SM_1000_NS12placeholders2_7E[1];
.global .align 1 .b8 _ZN34_INTERNAL_45e089be_4_k_cu_e715ed1a6thrust24THRUST_300001_SM_1000_NS12placeholders2_8E[1];
.global .align 1 .b8 _ZN34_INTERNAL_45e089be_4_k_cu_e715ed1a6thrust24THRUST_300001_SM_1000_NS12placeholders2_9E[1];
.global .align 1 .b8 _ZN34_INTERNAL_45e089be_4_k_cu_e715ed1a6thrust24THRUST_300001_SM_1000_NS12placeholders3_10E[1];
.global .align 1 .b8 _ZN34_INTERNAL_45e089be_4_k_cu_e715ed1a6thrust24THRUST_300001_SM_1000_NS3seqE[1];
.global .align 1 .b8 _ZN34_INTERNAL_45e089be_4_k_cu_e715ed1a6thrust24THRUST_300001_SM_1000_NS6deviceE[1];

.visible .entry _Z9A1_kernelPdS_d(
	.param .u64 .ptr .align 1 _Z9A1_kernelPdS_d_param_0,
	.param .u64 .ptr .align 1 _Z9A1_kernelPdS_d_param_1,
	.param .f64 _Z9A1_kernelPdS_d_param_2
)
{
	.reg .b32 	%r<5>;
	.reg .b64 	%rd<8>;
	.reg .b64 	%fd<5>;

	ld.param.u64 	%rd1, [_Z9A1_kernelPdS_d_param_0];
	ld.param.u64 	%rd2, [_Z9A1_kernelPdS_d_param_1];
	ld.param.f64 	%fd1, [_Z9A1_kernelPdS_d_param_2];
	cvta.to.global.u64 	%rd3, %rd1;
	cvta.to.global.u64 	%rd4, %rd2;
	mov.u32 	%r1, %ctaid.x;
	mov.u32 	%r2, %ntid.x;
	mov.u32 	%r3, %tid.x;
	mad.lo.s32 	%r4, %r1, %r2, %r3;
	mul.wide.u32 	%rd5, %r4, 8;
	add.s64 	%rd6, %rd4, %rd5;
	ld.global.f64 	%fd2, [%rd6];
	add.s64 	%rd7, %rd3, %rd5;
	ld.global.f64 	%fd3, [%rd7];
	fma.rn.f64 	%fd4, %fd1, %fd2, %fd3;
	st.global.f64 	[%rd7], %fd4;
	ret;

}
	// .globl	_Z6reducePdS_ii
.visible .entry _Z6reducePdS_ii(
	.param .u64 .ptr .align 1 _Z6reducePdS_ii_param_0,
	.param .u64 .ptr .align 1 _Z6reducePdS_ii_param_1,
	.param .u32 _Z6reducePdS_ii_param_2,
	.param .u32 _Z6reducePdS_ii_param_3
)
{
	.reg .pred 	%p<16>;
	.reg .b32 	%r<7>;
	.reg .b64 	%rd<77>;
	.reg .b64 	%fd<73>;

	ld.param.u64 	%rd41, [_Z6reducePdS_ii_param_0];
	ld.param.u64 	%rd42, [_Z6reducePdS_ii_param_1];
	ld.param.u32 	%r2, [_Z6reducePdS_ii_param_2];
	ld.param.u32 	%r3, [_Z6reducePdS_ii_param_3];
	cvta.to.global.u64 	%rd64, %rd42;
	cvt.s64.s32 	%rd2, %r2;
	mul.wide.s32 	%rd43, %r2, 8;
	add.s64 	%rd3, %rd64, %rd43;
	setp.eq.s64 	%p1, %rd43, 0;
	mov.f64 	%fd62, 0d0000000000000000;
	@%p1 bra 	$L__BB1_7;
	and.b32  	%r4, %r2, 3;
	setp.eq.s32 	%p2, %r4, 0;
	mov.f64 	%fd62, 0d0000000000000000;
	@%p2 bra 	$L__BB1_4;
	and.b64  	%rd62, %rd2, 3;
	mov.f64 	%fd62, 0d0000000000000000;
$L__BB1_3:
	.pragma "nounroll";
	ld.global.f64 	%fd26, [%rd64];
	add.f64 	%fd62, %fd62, %fd26;
	add.s64 	%rd64, %rd64, 8;
	add.s64 	%rd62, %rd62, -1;
	setp.ne.s64 	%p3, %rd62, 0;
	@%p3 bra 	$L__BB1_3;
$L__BB1_4:
	add.s64 	%rd44, %rd2, -1;
	and.b64  	%rd45, %rd44, 2305843009213693951;
	setp.lt.u64 	%p4, %rd45, 3;
	@%p4 bra 	$L__BB1_7;
	mov.u64 	%rd66, %rd64;
$L__BB1_6:
	ld.global.f64 	%fd27, [%rd66];
	add.f64 	%fd28, %fd62, %fd27;
	ld.global.f64 	%fd29, [%rd66+8];
	add.f64 	%fd30, %fd28, %fd29;
	ld.global.f64 	%fd31, [%rd66+16];
	add.f64 	%fd32, %fd30, %fd31;
	ld.global.f64 	%fd33, [%rd66+24];
	add.f64 	%fd62, %fd32, %fd33;
	add.s64 	%rd64, %rd64, 32;
	add.s64 	%rd66, %rd66, 32;
	setp.ne.s64 	%p5, %rd64, %rd3;
	@%p5 bra 	$L__BB1_6;
$L__BB1_7:
	cvta.to.global.u64 	%rd46, %rd41;
	mul.wide.s32 	%rd47, %r3, 8;
	add.s64 	%rd14, %rd46, %rd47;
	st.global.f64 	[%rd14], %fd62;
	shl.b32 	%r5, %r2, 1;
	cvt.s64.s32 	%rd15, %r5;
	shl.b64 	%rd16, %rd2, 3;
	add.s64 	%rd74, %rd3, %rd16;
	setp.eq.s32 	%p6, %r2, 0;
	mov.f64 	%fd67, 0d0000000000000000;
	@%p6 bra 	$L__BB1_14;
	shl.b64 	%rd48, %rd15, 3;
	sub.s64 	%rd49, %rd48, %rd16;
	add.s64 	%rd18, %rd49, -8;
	and.b64  	%rd50, %rd18, 24;
	setp.eq.s64 	%p7, %rd50, 24;
	mov.f64 	%fd67, 0d0000000000000000;
	mov.u64 	%rd69, %rd3;
	@%p7 bra 	$L__BB1_11;
	shr.u64 	%rd51, %rd18, 3;
	add.s64 	%rd52, %rd51, 1;
	and.b64  	%rd53, %rd52, 3;
	neg.s64 	%rd67, %rd53;
	mov.f64 	%fd67, 0d0000000000000000;
	mov.u64 	%rd69, %rd3;
$L__BB1_10:
	.pragma "nounroll";
	ld.global.f64 	%fd38, [%rd69];
	add.f64 	%fd67, %fd67, %fd38;
	add.s64 	%rd69, %rd69, 8;
	add.s64 	%rd67, %rd67, 1;
	setp.ne.s64 	%p8, %rd67, 0;
	@%p8 bra 	$L__BB1_10;
$L__BB1_11:
	setp.lt.u64 	%p9, %rd18, 24;
	@%p9 bra 	$L__BB1_14;
	mov.u64 	%rd71, %rd69;
$L__BB1_13:
	ld.global.f64 	%fd39, [%rd71];
	add.f64 	%fd40, %fd67, %fd39;
	ld.global.f64 	%fd41, [%rd71+8];
	add.f64 	%fd42, %fd40, %fd41;
	ld.global.f64 	%fd43, [%rd71+16];
	add.f64 	%fd44, %fd42, %fd43;
	ld.global.f64 	%fd45, [%rd71+24];
	add.f64 	%fd67, %fd44, %fd45;
	add.s64 	%rd69, %rd69, 32;
	add.s64 	%rd71, %rd71, 32;
	setp.ne.s64 	%p10, %rd69, %rd74;
	@%p10 bra 	$L__BB1_13;
$L__BB1_14:
	cvt.u32.u64 	%r6, %rd15;
	st.global.f64 	[%rd14+8], %fd67;
	mul.lo.s32 	%r1, %r2, 3;
	shl.b64 	%rd54, %rd2, 4;
	add.s64 	%rd29, %rd3, %rd54;
	setp.eq.s32 	%p11, %r6, %r1;
	mov.f64 	%fd72, 0d0000000000000000;
	@%p11 bra 	$L__BB1_21;
	mul.wide.s32 	%rd55, %r1, 8;
	shl.b64 	%rd56, %rd15, 3;
	sub.s64 	%rd57, %rd55, %rd56;
	add.s64 	%rd30, %rd57, -8;
	and.b64  	%rd58, %rd30, 24;
	setp.eq.s64 	%p12, %rd58, 24;
	mov.f64 	%fd72, 0d0000000000000000;
	@%p12 bra 	$L__BB1_18;
	shr.u64 	%rd59, %rd30, 3;
	add.s64 	%rd60, %rd59, 1;
	and.b64  	%rd61, %rd60, 3;
	neg.s64 	%rd72, %rd61;
	mov.f64 	%fd72, 0d0000000000000000;
$L__BB1_17:
	.pragma "nounroll";
	ld.global.f64 	%fd50, [%rd74];
	add.f64 	%fd72, %fd72, %fd50;
	add.s64 	%rd74, %rd74, 8;
	add.s64 	%rd72, %rd72, 1;
	setp.ne.s64 	%p13, %rd72, 0;
	@%p13 bra 	$L__BB1_17;
$L__BB1_18:
	setp.lt.u64 	%p14, %rd30, 24;
	@%p14 bra 	$L__BB1_21;
	mov.u64 	%rd76, %rd74;
$L__BB1_20:
	ld.global.f64 	%fd51, [%rd76];
	add.f64 	%fd52, %fd72, %fd51;
	ld.global.f64 	%fd53, [%rd76+8];
	add.f64 	%fd54, %fd52, %fd53;
	ld.global.f64 	%fd55, [%rd76+16];
	add.f64 	%fd56, %fd54, %fd55;
	ld.global.f64 	%fd57, [%rd76+24];
	add.f64 	%fd72, %fd56, %fd57;
	add.s64 	%rd74, %rd74, 32;
	add.s64 	%rd76, %rd76, 32;
	setp.ne.s64 	%p15, %rd74, %rd29;
	@%p15 bra 	$L__BB1_20;
$L__BB1_21:
	st.global.f64 	[%rd14+16], %fd72;
	ret;

}
	// .globl	_Z9A2_kernelPdS_S_dS_i
.visible .entry _Z9A2_kernelPdS_S_dS_i(
	.param .u64 .ptr .align 1 _Z9A2_kernelPdS_S_dS_i_param_0,
	.param .u64 .ptr .align 1 _Z9A2_kernelPdS_S_dS_i_param_1,
	.param .u64 .ptr .align 1 _Z9A2_kernelPdS_S_dS_i_param_2,
	.param .f64 _Z9A2_kernelPdS_S_dS_i_param_3,
	.param .u64 .ptr .align 1 _Z9A2_kernelPdS_S_dS_i_param_4,
	.param .u32 _Z9A2_kernelPdS_S_dS_i_param_5
)
{
	.reg .pred 	%p<3>;
	.reg .b32 	%r<8>;
	.reg .b64 	%rd<34>;
	.reg .b64 	%fd<45>;

	ld.param.u64 	%rd8, [_Z9A2_kernelPdS_S_dS_i_param_1];
	ld.param.u64 	%rd7, [_Z9A2_kernelPdS_S_dS_i_param_2];
	ld.param.f64 	%fd8, [_Z9A2_kernelPdS_S_dS_i_param_3];
	ld.param.u64 	%rd9, [_Z9A2_kernelPdS_S_dS_i_param_4];
	ld.param.u32 	%r1, [_Z9A2_kernelPdS_S_dS_i_param_5];
	cvta.to.global.u64 	%rd1, %rd9;
	cvta.to.global.u64 	%rd2, %rd8;
	mov.u32 	%r2, %ctaid.x;
	mov.u32 	%r3, %ntid.x;
	mov.u32 	%r4, %tid.x;
	mad.lo.s32 	%r5, %r2, %r3, %r4;
	add.s32 	%r6, %r5, 1;
	cvt.u64.u32 	%rd3, %r6;
	cvt.s64.s32 	%rd4, %r1;
	setp.ge.u64 	%p1, %rd3, %rd4;
	@%p1 bra 	$L__BB2_5;
	ld.param.u64 	%rd33, [_Z9A2_kernelPdS_S_dS_i_param_0];
	cvta.to.global.u64 	%rd10, %rd33;
	cvta.to.global.u64 	%rd11, %rd7;
	ld.global.f64 	%fd9, [%rd10];
	mul.lo.s64 	%rd5, %rd3, 24;
	add.s64 	%rd12, %rd10, %rd5;
	ld.global.f64 	%fd10, [%rd12];
	sub.f64 	%fd1, %fd9, %fd10;
	ld.global.f64 	%fd11, [%rd10+8];
	ld.global.f64 	%fd12, [%rd12+8];
	sub.f64 	%fd2, %fd11, %fd12;
	ld.global.f64 	%fd13, [%rd10+16];
	ld.global.f64 	%fd14, [%rd12+16];
	sub.f64 	%fd3, %fd13, %fd14;
	ld.global.f64 	%fd15, [%rd11];
	mul.f64 	%fd16, %fd8, %fd15;
	mul.f64 	%fd17, %fd2, %fd2;
	fma.rn.f64 	%fd18, %fd1, %fd1, %fd17;
	fma.rn.f64 	%fd19, %fd3, %fd3, %fd18;
	mul.f64 	%fd20, %fd19, %fd19;
	mul.f64 	%fd21, %fd19, %fd20;
	rsqrt.approx.f64 	%fd22, %fd21;
	mul.f64 	%fd4, %fd16, %fd22;
	shl.b64 	%rd13, %rd3, 3;
	add.s64 	%rd14, %rd11, %rd13;
	ld.global.f64 	%fd23, [%rd14];
	mul.f64 	%fd24, %fd8, %fd23;
	mul.f64 	%fd5, %fd22, %fd24;
	setp.ne.f64 	%p2, %fd5, 0d0000000000000000;
	@%p2 bra 	$L__BB2_3;
	add.s64 	%rd20, %rd2, %rd5;
	ld.global.f64 	%fd35, [%rd20];
	add.f64 	%fd36, %fd35, 0d0000000000000000;
	st.global.f64 	[%rd20], %fd36;
	ld.global.f64 	%fd37, [%rd20+8];
	add.f64 	%fd38, %fd37, 0d0000000000000000;
	st.global.f64 	[%rd20+8], %fd38;
	ld.global.f64 	%fd39, [%rd20+16];
	add.f64 	%fd40, %fd39, 0d0000000000000000;
	st.global.f64 	[%rd20+16], %fd40;
	add.s64 	%rd22, %rd1, %rd13;
	mov.b64 	%rd23, 0;
	st.global.u64 	[%rd22], %rd23;
	shl.b64 	%rd24, %rd4, 3;
	add.s64 	%rd25, %rd22, %rd24;
	st.global.u64 	[%rd25], %rd23;
	mov.f64 	%fd44, 0d0000000000000000;
	bra.uni 	$L__BB2_4;
$L__BB2_3:
	add.s64 	%rd15, %rd2, %rd5;
	ld.global.f64 	%fd25, [%rd15];
	fma.rn.f64 	%fd26, %fd1, %fd4, %fd25;
	st.global.f64 	[%rd15], %fd26;
	ld.global.f64 	%fd27, [%rd15+8];
	fma.rn.f64 	%fd28, %fd2, %fd4, %fd27;
	st.global.f64 	[%rd15+8], %fd28;
	ld.global.f64 	%fd29, [%rd15+16];
	fma.rn.f64 	%fd30, %fd3, %fd4, %fd29;
	st.global.f64 	[%rd15+16], %fd30;
	neg.f64 	%fd31, %fd5;
	mul.f64 	%fd32, %fd1, %fd31;
	add.s64 	%rd17, %rd1, %rd13;
	st.global.f64 	[%rd17], %fd32;
	mul.f64 	%fd33, %fd2, %fd31;
	shl.b64 	%rd18, %rd4, 3;
	add.s64 	%rd19, %rd17, %rd18;
	st.global.f64 	[%rd19], %fd33;
	mul.f64 	%fd44, %fd3, %fd31;
$L__BB2_4:
	shl.b32 	%r7, %r1, 1;
	cvt.s64.s32 	%rd26, %r7;
	add.s64 	%rd27, %rd26, %rd3;
	shl.b64 	%rd28, %rd27, 3;
	add.s64 	%rd29, %rd1, %rd28;
	st.global.f64 	[%rd29], %fd44;
	ld.global.f64 	%fd41, [%rd2];
	st.global.f64 	[%rd1], %fd41;
	ld.global.f64 	%fd42, [%rd2+8];
	shl.b64 	%rd30, %rd4, 3;
	add.s64 	%rd31, %rd1, %rd30;
	st.global.f64 	[%rd31], %fd42;
	ld.global.f64 	%fd43, [%rd2+16];
	add.s64 	%rd32, %rd31, %rd30;
	st.global.f64 	[%rd32], %fd43;
$L__BB2_5:
	ret;

}
	// .globl	_Z8B_kernelPdS_S_S_diS_d
.visible .entry _Z8B_kernelPdS_S_S_diS_d(
	.param .u64 .ptr .align 1 _Z8B_kernelPdS_S_S_diS_d_param_0,
	.param .u64 .ptr .align 1 _Z8B_kernelPdS_S_S_diS_d_param_1,
	.param .u64 .ptr .align 1 _Z8B_kernelPdS_S_S_diS_d_param_2,
	.param .u64 .ptr .align 1 _Z8B_kernelPdS_S_S_diS_d_param_3,
	.param .f64 _Z8B_kernelPdS_S_S_diS_d_param_4,
	.param .u32 _Z8B_kernelPdS_S_S_diS_d_param_5,
	.param .u64 .ptr .align 1 _Z8B_kernelPdS_S_S_diS_d_param_6,
	.param .f64 _Z8B_kernelPdS_S_S_diS_d_param_7
)
{
	.reg .pred 	%p<2>;
	.reg .b32 	%r<8>;
	.reg .b64 	%rd<32>;
	.reg .b64 	%fd<53>;

	ld.param.u64 	%rd6, [_Z8B_kernelPdS_S_S_diS_d_param_3];
	ld.param.f64 	%fd1, [_Z8B_kernelPdS_S_S_diS_d_param_4];
	ld.param.u32 	%r1, [_Z8B_kernelPdS_S_S_diS_d_param_5];
	ld.param.f64 	%fd2, [_Z8B_kernelPdS_S_S_diS_d_param_7];
	mov.u32 	%r2, %ctaid.x;
	mov.u32 	%r3, %ntid.x;
	mov.u32 	%r4, %tid.x;
	mad.lo.s32 	%r5, %r2, %r3, %r4;
	add.s32 	%r6, %r5, 2;
	cvt.u64.u32 	%rd1, %r6;
	cvt.s64.s32 	%rd2, %r1;
	setp.ge.u64 	%p1, %rd1, %rd2;
	@%p1 bra 	$L__BB3_2;
	ld.param.u64 	%rd31, [_Z8B_kernelPdS_S_S_diS_d_param_6];
	ld.param.u64 	%rd30, [_Z8B_kernelPdS_S_S_diS_d_param_2];
	ld.param.u64 	%rd29, [_Z8B_kernelPdS_S_S_diS_d_param_1];
	ld.param.u64 	%rd28, [_Z8B_kernelPdS_S_S_diS_d_param_0];
	cvta.to.global.u64 	%rd8, %rd28;
	cvta.to.global.u64 	%rd9, %rd30;
	cvta.to.global.u64 	%rd10, %rd31;
	cvta.to.global.u64 	%rd11, %rd29;
	cvta.to.global.u64 	%rd12, %rd6;
	ld.global.f64 	%fd3, [%rd8+24];
	mul.lo.s64 	%rd13, %rd1, 24;
	add.s64 	%rd14, %rd8, %rd13;
	ld.global.f64 	%fd4, [%rd14];
	sub.f64 	%fd5, %fd3, %fd4;
	ld.global.f64 	%fd6, [%rd8+32];
	ld.global.f64 	%fd7, [%rd14+8];
	sub.f64 	%fd8, %fd6, %fd7;
	ld.global.f64 	%fd9, [%rd8+40];
	ld.global.f64 	%fd10, [%rd14+16];
	sub.f64 	%fd11, %fd9, %fd10;
	mul.f64 	%fd12, %fd8, %fd8;
	fma.rn.f64 	%fd13, %fd5, %fd5, %fd12;
	fma.rn.f64 	%fd14, %fd11, %fd11, %fd13;
	add.f64 	%fd15, %fd2, %fd14;
	mul.f64 	%fd16, %fd15, %fd15;
	mul.f64 	%fd17, %fd15, %fd16;
	rsqrt.approx.f64 	%fd18, %fd17;
	mul.f64 	%fd19, %fd1, %fd18;
	ld.global.f64 	%fd20, [%rd9+8];
	mul.f64 	%fd21, %fd20, %fd19;
	mul.f64 	%fd22, %fd5, %fd21;
	shl.b64 	%rd15, %rd1, 3;
	add.s64 	%rd16, %rd10, %rd15;
	ld.global.f64 	%fd23, [%rd16];
	add.s64 	%rd17, %rd11, %rd13;
	ld.global.f64 	%fd24, [%rd17];
	fma.rn.f64 	%fd25, %fd23, %fd22, %fd24;
	st.global.f64 	[%rd17], %fd25;
	ld.global.f64 	%fd26, [%rd9+8];
	mul.f64 	%fd27, %fd19, %fd26;
	mul.f64 	%fd28, %fd8, %fd27;
	ld.global.f64 	%fd29, [%rd16];
	ld.global.f64 	%fd30, [%rd17+8];
	fma.rn.f64 	%fd31, %fd29, %fd28, %fd30;
	st.global.f64 	[%rd17+8], %fd31;
	ld.global.f64 	%fd32, [%rd9+8];
	mul.f64 	%fd33, %fd19, %fd32;
	mul.f64 	%fd34, %fd11, %fd33;
	ld.global.f64 	%fd35, [%rd16];
	ld.global.f64 	%fd36, [%rd17+16];
	fma.rn.f64 	%fd37, %fd35, %fd34, %fd36;
	st.global.f64 	[%rd17+16], %fd37;
	ld.global.f64 	%fd38, [%rd11+24];
	st.global.f64 	[%rd12], %fd38;
	shl.b64 	%rd18, %rd2, 3;
	add.s64 	%rd19, %rd12, %rd18;
	mov.b64 	%rd20, 0;
	st.global.u64 	[%rd19+-8], %rd20;
	ld.global.f64 	%fd39, [%rd11+32];
	st.global.f64 	[%rd19], %fd39;
	shl.b32 	%r7, %r1, 1;
	add.s64 	%rd21, %rd19, %rd18;
	st.global.u64 	[%rd21+-8], %rd20;
	ld.global.f64 	%fd40, [%rd11+40];
	st.global.f64 	[%rd21], %fd40;
	add.s64 	%rd22, %rd21, %rd18;
	st.global.u64 	[%rd22+-8], %rd20;
	add.s64 	%rd23, %rd9, %rd15;
	ld.global.f64 	%fd41, [%rd23];
	neg.f64 	%fd42, %fd41;
	mul.f64 	%fd43, %fd19, %fd42;
	mul.f64 	%fd44, %fd5, %fd43;
	add.s64 	%rd24, %rd12, %rd15;
	st.global.f64 	[%rd24+-8], %fd44;
	ld.global.f64 	%fd45, [%rd23];
	neg.f64 	%fd46, %fd45;
	mul.f64 	%fd47, %fd19, %fd46;
	mul.f64 	%fd48, %fd8, %fd47;
	add.s64 	%rd25, %rd24, %rd18;
	st.global.f64 	[%rd25+-8], %fd48;
	ld.global.f64 	%fd49, [%rd23];
	neg.f64 	%fd50, %fd49;
	mul.f64 	%fd51, %fd19, %fd50;
	mul.f64 	%fd52, %fd11, %fd51;
	mul.wide.s32 	%rd26, %r7, 8;
	add.s64 	%rd27, %rd24, %rd26;
	st.global.f64 	[%rd27+-8], %fd52;
$L__BB3_2:
	ret;

}
	// .globl	_Z10mergeEjectPdS_S_S_di
.visible .entry _Z10mergeEjectPdS_S_S_di(
	.param .u64 .ptr .align 1 _Z10mergeEjectPdS_S_S_di_param_0,
	.param .u64 .ptr .align 1 _Z10mergeEjectPdS_S_S_di_param_1,
	.param .u64 .ptr .align 1 _Z10mergeEjectPdS_S_S_di_param_2,
	.param .u64 .ptr .align 1 _Z10mergeEjectPdS_S_S_di_param_3,
	.param .f64 _Z10mergeEjectPdS_S_S_di_param_4,
	.param .u32 _Z10mergeEjectPdS_S_S_di_param_5
)
{
	.reg .pred 	%p<6>;
	.reg .b32 	%r<6>;
	.reg .b64 	%rd<30>;
	.reg .b64 	%fd<79>;

	ld.param.u64 	%rd11, [_Z10mergeEjectPdS_S_S_di_param_1];
	ld.param.u64 	%rd12, [_Z10mergeEjectPdS_S_S_di_param_2];
	ld.param.u64 	%rd13, [_Z10mergeEjectPdS_S_S_di_param_3];
	ld.param.f64 	%fd4, [_Z10mergeEjectPdS_S_S_di_param_4];
	ld.param.u32 	%r4, [_Z10mergeEjectPdS_S_S_di_param_5];
	cvta.to.global.u64 	%rd1, %rd12;
	cvta.to.global.u64 	%rd2, %rd11;
	cvta.to.global.u64 	%rd3, %rd13;
	setp.lt.s32 	%p1, %r4, 2;
	@%p1 bra 	$L__BB4_10;
	neg.s32 	%r5, %r4;
	mov.b64 	%rd29, 8;
	mov.b64 	%rd28, 24;
	mul.f64 	%fd17, %fd4, 0d3F9EB851EB851EB8;
$L__BB4_2:
	ld.param.u64 	%rd27, [_Z10mergeEjectPdS_S_S_di_param_0];
	cvta.to.global.u64 	%rd16, %rd27;
	add.s64 	%rd6, %rd16, %rd28;
	ld.global.f64 	%fd5, [%rd6];
	ld.global.f64 	%fd6, [%rd16];
	sub.f64 	%fd7, %fd5, %fd6;
	ld.global.f64 	%fd8, [%rd6+8];
	ld.global.f64 	%fd9, [%rd16+8];
	sub.f64 	%fd10, %fd8, %fd9;
	mul.f64 	%fd11, %fd10, %fd10;
	fma.rn.f64 	%fd12, %fd7, %fd7, %fd11;
	ld.global.f64 	%fd13, [%rd6+16];
	ld.global.f64 	%fd14, [%rd16+16];
	sub.f64 	%fd15, %fd13, %fd14;
	fma.rn.f64 	%fd16, %fd15, %fd15, %fd12;
	sqrt.rn.f64 	%fd1, %fd16;
	setp.geu.f64 	%p2, %fd1, %fd17;
	@%p2 bra 	$L__BB4_6;
	add.s64 	%rd7, %rd3, %rd29;
	ld.global.f64 	%fd20, [%rd7];
	setp.eq.f64 	%p4, %fd20, 0d0000000000000000;
	@%p4 bra 	$L__BB4_5;
	ld.global.f64 	%fd28, [%rd1];
	add.s64 	%rd21, %rd1, %rd29;
	ld.global.f64 	%fd29, [%rd21];
	add.f64 	%fd30, %fd28, %fd29;
	rcp.rn.f64 	%fd31, %fd30;
	ld.global.f64 	%fd32, [%rd2];
	add.s64 	%rd22, %rd2, %rd28;
	ld.global.f64 	%fd33, [%rd22];
	mul.f64 	%fd34, %fd29, %fd33;
	fma.rn.f64 	%fd35, %fd28, %fd32, %fd34;
	mul.f64 	%fd36, %fd31, %fd35;
	st.global.f64 	[%rd2], %fd36;
	ld.global.f64 	%fd37, [%rd1];
	ld.global.f64 	%fd38, [%rd21];
	add.f64 	%fd39, %fd37, %fd38;
	rcp.rn.f64 	%fd40, %fd39;
	ld.global.f64 	%fd41, [%rd2+8];
	ld.global.f64 	%fd42, [%rd22+8];
	mul.f64 	%fd43, %fd38, %fd42;
	fma.rn.f64 	%fd44, %fd37, %fd41, %fd43;
	mul.f64 	%fd45, %fd40, %fd44;
	st.global.f64 	[%rd2+8], %fd45;
	ld.global.f64 	%fd46, [%rd1];
	ld.global.f64 	%fd47, [%rd21];
	add.f64 	%fd48, %fd46, %fd47;
	rcp.rn.f64 	%fd49, %fd48;
	ld.global.f64 	%fd50, [%rd2+16];
	ld.global.f64 	%fd51, [%rd22+16];
	mul.f64 	%fd52, %fd47, %fd51;
	fma.rn.f64 	%fd53, %fd46, %fd50, %fd52;
	mul.f64 	%fd54, %fd49, %fd53;
	st.global.f64 	[%rd2+16], %fd54;
	ld.global.f64 	%fd55, [%rd21];
	ld.global.f64 	%fd56, [%rd1];
	add.f64 	%fd57, %fd55, %fd56;
	st.global.f64 	[%rd1], %fd57;
	mov.b64 	%rd23, 0;
	st.global.u64 	[%rd7], %rd23;
	mov.f64 	%fd78, 0d0000000000000000;
	bra.uni 	$L__BB4_9;
$L__BB4_5:
	ld.global.f64 	%fd21, [%rd2];
	add.f64 	%fd22, %fd21, 0d0000000000000000;
	st.global.f64 	[%rd2], %fd22;
	ld.global.f64 	%fd23, [%rd2+8];
	add.f64 	%fd24, %fd23, 0d0000000000000000;
	st.global.f64 	[%rd2+8], %fd24;
	ld.global.f64 	%fd25, [%rd2+16];
	add.f64 	%fd26, %fd25, 0d0000000000000000;
	st.global.f64 	[%rd2+16], %fd26;
	ld.global.f64 	%fd78, [%rd7];
	bra.uni 	$L__BB4_9;
$L__BB4_6:
	setp.leu.f64 	%p3, %fd1, %fd4;
	@%p3 bra 	$L__BB4_8;
	add.s64 	%rd19, %rd3, %rd29;
	mov.b64 	%rd20, 0;
	st.global.u64 	[%rd19], %rd20;
	mov.f64 	%fd78, 0d0000000000000000;
	bra.uni 	$L__BB4_9;
$L__BB4_8:
	add.s64 	%rd17, %rd3, %rd29;
	mov.b64 	%rd18, 4607182418800017408;
	st.global.u64 	[%rd17], %rd18;
	mov.f64 	%fd78, 0d3FF0000000000000;
$L__BB4_9:
	add.s64 	%rd24, %rd3, %rd29;
	add.s64 	%rd25, %rd1, %rd29;
	ld.global.f64 	%fd58, [%rd25];
	mul.f64 	%fd59, %fd78, %fd58;
	st.global.f64 	[%rd25], %fd59;
	ld.global.f64 	%fd60, [%rd24];
	ld.global.f64 	%fd61, [%rd6];
	mul.f64 	%fd62, %fd60, %fd61;
	st.global.f64 	[%rd6], %fd62;
	ld.global.f64 	%fd63, [%rd24];
	ld.global.f64 	%fd64, [%rd6+8];
	mul.f64 	%fd65, %fd63, %fd64;
	st.global.f64 	[%rd6+8], %fd65;
	ld.global.f64 	%fd66, [%rd24];
	ld.global.f64 	%fd67, [%rd6+16];
	mul.f64 	%fd68, %fd66, %fd67;
	st.global.f64 	[%rd6+16], %fd68;
	ld.global.f64 	%fd69, [%rd24];
	add.s64 	%rd26, %rd2, %rd28;
	ld.global.f64 	%fd70, [%rd26];
	mul.f64 	%fd71, %fd69, %fd70;
	st.global.f64 	[%rd26], %fd71;
	ld.global.f64 	%fd72, [%rd24];
	ld.global.f64 	%fd73, [%rd26+8];
	mul.f64 	%fd74, %fd72, %fd73;
	st.global.f64 	[%rd26+8], %fd74;
	ld.global.f64 	%fd75, [%rd24];
	ld.global.f64 	%fd76, [%rd26+16];
	mul.f64 	%fd77, %fd75, %fd76;
	st.global.f64 	[%rd26+16], %fd77;
	add.s64 	%rd29, %rd29, 8;
	add.s32 	%r5, %r5, 1;
	add.s64 	%rd28, %rd28, 24;
	setp.ne.s32 	%p5, %r5, -1;
	@%p5 bra 	$L__BB4_2;
$L__BB4_10:
	ret;

}
	// .globl	_Z9collisionPdS_S_S_S_i
.visible .entry _Z9collisionPdS_S_S_S_i(
	.param .u64 .ptr .align 1 _Z9collisionPdS_S_S_S_i_param_0,
	.param .u64 .ptr .align 1 _Z9collisionPdS_S_S_S_i_param_1,
	.param .u64 .ptr .align 1 _Z9collisionPdS_S_S_S_i_param_2,
	.param .u64 .ptr .align 1 _Z9collisionPdS_S_S_S_i_param_3,
	.param .u64 .ptr .align 1 _Z9collisionPdS_S_S_S_i_param_4,
	.param .u32 _Z9collisionPdS_S_S_S_i_param_5
)
{
	.reg .pred 	%p<5>;
	.reg .b32 	%r<26>;
	.reg .b32 	%f<7>;
	.reg .b64 	%rd<28>;
	.reg .b64 	%fd<87>;

	ld.param.u64 	%rd18, [_Z9collisionPdS_S_S_S_i_param_0];
	ld.param.u64 	%rd19, [_Z9collisionPdS_S_S_S_i_param_1];
	ld.param.u64 	%rd20, [_Z9collisionPdS_S_S_S_i_param_2];
	ld.param.u64 	%rd17, [_Z9collisionPdS_S_S_S_i_param_3];
	ld.param.u64 	%rd21, [_Z9collisionPdS_S_S_S_i_param_4];
	ld.param.u32 	%r5, [_Z9collisionPdS_S_S_S_i_param_5];
	cvta.to.global.u64 	%rd1, %rd19;
	cvta.to.global.u64 	%rd2, %rd20;
	cvta.to.global.u64 	%rd3, %rd21;
	cvta.to.global.u64 	%rd4, %rd18;
	setp.lt.s32 	%p1, %r5, 3;
	@%p1 bra 	$L__BB5_5;
	mov.f64 	%fd3, 0d4000000000000000;
	{
	.reg .b32 %temp; 
	mov.b64 	{%r6, %temp}, %fd3;
	}
	{
	.reg .b32 %temp; 
	mov.b64 	{%temp, %r7}, %fd3;
	}
	and.b32  	%r8, %r7, 2147483647;
	setp.lt.u32 	%p2, %r8, 1048576;
	mov.b64 	%fd4, {%r6, %r8};
	mul.f64 	%fd5, %fd4, 0d4350000000000000;
	{
	.reg .b32 %temp; 
	mov.b64 	{%r9, %temp}, %fd5;
	}
	{
	.reg .b32 %temp; 
	mov.b64 	{%temp, %r10}, %fd5;
	}
	selp.b32 	%r11, %r9, %r6, %p2;
	selp.b32 	%r12, %r10, %r8, %p2;
	selp.b32 	%r13, 4078, 1048576, %p2;
	shr.u32 	%r14, %r12, 20;
	add.s32 	%r15, %r14, -1022;
	cvt.rn.f32.s32 	%f1, %r15;
	mul.f32 	%f2, %f1, 0f3EAAAAAB;
	cvt.rni.s32.f32 	%r16, %f2;
	mad.lo.s32 	%r17, %r16, -3145728, %r12;
	mov.b64 	%fd1, {%r11, %r17};
	add.s32 	%r18, %r16, %r13;
	shl.b32 	%r1, %r18, 20;
	neg.s32 	%r25, %r5;
	add.s64 	%rd27, %rd2, 16;
	cvta.to.global.u64 	%rd22, %rd17;
	add.s64 	%rd26, %rd22, 16;
	add.s64 	%rd25, %rd4, 48;
	add.s64 	%rd24, %rd1, 64;
	cvt.rn.f32.f64 	%f3, %fd1;
	lg2.approx.ftz.f32 	%f4, %f3;
	mul.f32 	%f5, %f4, 0f3EAAAAAB;
	ex2.approx.ftz.f32 	%f6, %f5;
$L__BB5_2:
	ld.global.f64 	%fd6, [%rd4+24];
	ld.global.f64 	%fd7, [%rd25];
	sub.f64 	%fd8, %fd6, %fd7;
	ld.global.f64 	%fd9, [%rd4+32];
	ld.global.f64 	%fd10, [%rd25+8];
	sub.f64 	%fd11, %fd9, %fd10;
	mul.f64 	%fd12, %fd11, %fd11;
	fma.rn.f64 	%fd13, %fd8, %fd8, %fd12;
	ld.global.f64 	%fd14, [%rd4+40];
	ld.global.f64 	%fd15, [%rd25+16];
	sub.f64 	%fd16, %fd14, %fd15;
	fma.rn.f64 	%fd17, %fd16, %fd16, %fd13;
	sqrt.rn.f64 	%fd18, %fd17;
	ld.global.f64 	%fd2, [%rd3];
	ld.global.f64 	%fd19, [%rd3+8];
	add.f64 	%fd20, %fd2, %fd19;
	setp.geu.f64 	%p3, %fd18, %fd20;
	@%p3 bra 	$L__BB5_4;
	cvt.f64.f32 	%fd21, %f6;
	mul.f64 	%fd22, %fd21, %fd21;
	{
	.reg .b32 %temp; 
	mov.b64 	{%r19, %temp}, %fd22;
	}
	{
	.reg .b32 %temp; 
	mov.b64 	{%temp, %r20}, %fd22;
	}
	add.s32 	%r21, %r20, 1048576;
	mov.b64 	%fd23, {%r19, %r21};
	fma.rn.f64 	%fd24, %fd23, %fd21, %fd1;
	rcp.approx.ftz.f64 	%fd25, %fd24;
	neg.f64 	%fd26, %fd24;
	fma.rn.f64 	%fd27, %fd26, %fd25, 0d3FF0000000000000;
	fma.rn.f64 	%fd28, %fd27, %fd27, %fd27;
	fma.rn.f64 	%fd29, %fd28, %fd25, %fd25;
	neg.f64 	%fd30, %fd21;
	fma.rn.f64 	%fd31, %fd22, %fd30, %fd1;
	mul.f64 	%fd32, %fd31, %fd29;
	fma.rn.f64 	%fd33, %fd21, %fd32, %fd21;
	{
	.reg .b32 %temp; 
	mov.b64 	{%r22, %temp}, %fd33;
	}
	{
	.reg .b32 %temp; 
	mov.b64 	{%temp, %r23}, %fd33;
	}
	add.s32 	%r24, %r23, %r1;
	mov.b64 	%fd34, {%r22, %r24};
	abs.f64 	%fd35, %fd34;
	mul.f64 	%fd36, %fd2, %fd35;
	st.global.f64 	[%rd3], %fd36;
	mov.b64 	%rd23, 0;
	st.global.u64 	[%rd26], %rd23;
	ld.global.f64 	%fd37, [%rd2+8];
	ld.global.f64 	%fd38, [%rd27];
	add.f64 	%fd39, %fd37, %fd38;
	rcp.rn.f64 	%fd40, %fd39;
	ld.global.f64 	%fd41, [%rd1+24];
	ld.global.f64 	%fd42, [%rd24+-16];
	mul.f64 	%fd43, %fd38, %fd42;
	fma.rn.f64 	%fd44, %fd37, %fd41, %fd43;
	mul.f64 	%fd45, %fd40, %fd44;
	st.global.f64 	[%rd1+24], %fd45;
	ld.global.f64 	%fd46, [%rd2+8];
	ld.global.f64 	%fd47, [%rd27];
	add.f64 	%fd48, %fd46, %fd47;
	rcp.rn.f64 	%fd49, %fd48;
	ld.global.f64 	%fd50, [%rd1+32];
	ld.global.f64 	%fd51, [%rd24+-8];
	mul.f64 	%fd52, %fd47, %fd51;
	fma.rn.f64 	%fd53, %fd46, %fd50, %fd52;
	mul.f64 	%fd54, %fd49, %fd53;
	st.global.f64 	[%rd1+32], %fd54;
	ld.global.f64 	%fd55, [%rd2+8];
	ld.global.f64 	%fd56, [%rd27];
	add.f64 	%fd57, %fd55, %fd56;
	rcp.rn.f64 	%fd58, %fd57;
	ld.global.f64 	%fd59, [%rd1+40];
	ld.global.f64 	%fd60, [%rd24];
	mul.f64 	%fd61, %fd56, %fd60;
	fma.rn.f64 	%fd62, %fd55, %fd59, %fd61;
	mul.f64 	%fd63, %fd58, %fd62;
	st.global.f64 	[%rd1+40], %fd63;
	ld.global.f64 	%fd64, [%rd27];
	ld.global.f64 	%fd65, [%rd2+8];
	add.f64 	%fd66, %fd64, %fd65;
	st.global.f64 	[%rd2+8], %fd66;
	ld.global.f64 	%fd67, [%rd26];
	ld.global.f64 	%fd68, [%rd27];
	mul.f64 	%fd69, %fd67, %fd68;
	st.global.f64 	[%rd27], %fd69;
	ld.global.f64 	%fd70, [%rd26];
	ld.global.f64 	%fd71, [%rd25];
	mul.f64 	%fd72, %fd70, %fd71;
	st.global.f64 	[%rd25], %fd72;
	ld.global.f64 	%fd73, [%rd26];
	ld.global.f64 	%fd74, [%rd25+8];
	mul.f64 	%fd75, %fd73, %fd74;
	st.global.f64 	[%rd25+8], %fd75;
	ld.global.f64 	%fd76, [%rd26];
	ld.global.f64 	%fd77, [%rd24];
	mul.f64 	%fd78, %fd76, %fd77;
	st.global.f64 	[%rd24], %fd78;
	ld.global.f64 	%fd79, [%rd26];
	ld.global.f64 	%fd80, [%rd24+-16];
	mul.f64 	%fd81, %fd79, %fd80;
	st.global.f64 	[%rd24+-16], %fd81;
	ld.global.f64 	%fd82, [%rd26];
	ld.global.f64 	%fd83, [%rd24+-8];
	mul.f64 	%fd84, %fd82, %fd83;
	st.global.f64 	[%rd24+-8], %fd84;
	ld.global.f64 	%fd85, [%rd26];
	mul.f64 	%fd86, %fd85, %fd78;
	st.global.f64 	[%rd24], %fd86;
$L__BB5_4:
	add.s32 	%r25, %r25, 1;
	add.s64 	%rd27, %rd27, 8;
	add.s64 	%rd26, %rd26, 8;
	add.s64 	%rd25, %rd25, 24;
	add.s64 	%rd24, %rd24, 24;
	setp.ne.s32 	%p4, %r25, -2;
	@%p4 bra 	$L__BB5_2;
$L__BB5_5:
	ret;

}
	// .globl	_Z16calcEccentricityPdS_S_S_i
.visible .entry _Z16calcEccentricityPdS_S_S_i(
	.param .u64 .ptr .align 1 _Z16calcEccentricityPdS_S_S_i_param_0,
	.param .u64 .ptr .align 1 _Z16calcEccentricityPdS_S_S_i_param_1,
	.param .u64 .ptr .align 1 _Z16calcEccentricityPdS_S_S_i_param_2,
	.param .u64 .ptr .align 1 _Z16calcEccentricityPdS_S_S_i_param_3,
	.param .u32 _Z16calcEccentricityPdS_S_S_i_param_4
)
{
	.reg .pred 	%p<2>;
	.reg .b32 	%r<6>;
	.reg .b64 	%rd<21>;
	.reg .b64 	%fd<52>;

	ld.param.s32 	%rd6, [_Z16calcEccentricityPdS_S_S_i_param_4];
	mov.u32 	%r1, %ctaid.x;
	mov.u32 	%r2, %ntid.x;
	mov.u32 	%r3, %tid.x;
	mad.lo.s32 	%r4, %r1, %r2, %r3;
	add.s32 	%r5, %r4, 1;
	cvt.u64.u32 	%rd1, %r5;
	setp.ge.u64 	%p1, %rd1, %rd6;
	@%p1 bra 	$L__BB6_2;
	ld.param.u64 	%rd20, [_Z16calcEccentricityPdS_S_S_i_param_3];
	ld.param.u64 	%rd19, [_Z16calcEccentricityPdS_S_S_i_param_2];
	ld.param.u64 	%rd18, [_Z16calcEccentricityPdS_S_S_i_param_1];
	ld.param.u64 	%rd17, [_Z16calcEccentricityPdS_S_S_i_param_0];
	cvta.to.global.u64 	%rd7, %rd19;
	cvta.to.global.u64 	%rd8, %rd17;
	cvta.to.global.u64 	%rd9, %rd18;
	cvta.to.global.u64 	%rd10, %rd20;
	ld.global.f64 	%fd1, [%rd7];
	shl.b64 	%rd11, %rd1, 3;
	add.s64 	%rd12, %rd7, %rd11;
	ld.global.f64 	%fd2, [%rd12];
	add.f64 	%fd3, %fd1, %fd2;
	mul.lo.s64 	%rd13, %rd1, 24;
	add.s64 	%rd14, %rd8, %rd13;
	ld.global.f64 	%fd4, [%rd14];
	ld.global.f64 	%fd5, [%rd8];
	sub.f64 	%fd6, %fd4, %fd5;
	ld.global.f64 	%fd7, [%rd14+8];
	ld.global.f64 	%fd8, [%rd8+8];
	sub.f64 	%fd9, %fd7, %fd8;
	mul.f64 	%fd10, %fd9, %fd9;
	fma.rn.f64 	%fd11, %fd6, %fd6, %fd10;
	ld.global.f64 	%fd12, [%rd14+16];
	ld.global.f64 	%fd13, [%rd8+16];
	sub.f64 	%fd14, %fd12, %fd13;
	fma.rn.f64 	%fd15, %fd14, %fd14, %fd11;
	rsqrt.approx.f64 	%fd16, %fd15;
	add.s64 	%rd15, %rd9, %rd13;
	ld.global.f64 	%fd17, [%rd15+16];
	mul.f64 	%fd18, %fd9, %fd17;
	ld.global.f64 	%fd19, [%rd15+8];
	mul.f64 	%fd20, %fd14, %fd19;
	sub.f64 	%fd21, %fd18, %fd20;
	ld.global.f64 	%fd22, [%rd15];
	mul.f64 	%fd23, %fd14, %fd22;
	mul.f64 	%fd24, %fd6, %fd17;
	sub.f64 	%fd25, %fd23, %fd24;
	mul.f64 	%fd26, %fd6, %fd19;
	mul.f64 	%fd27, %fd9, %fd22;
	sub.f64 	%fd28, %fd26, %fd27;
	rcp.rn.f64 	%fd29, %fd3;
	mul.f64 	%fd30, %fd19, %fd28;
	mul.f64 	%fd31, %fd25, %fd17;
	sub.f64 	%fd32, %fd30, %fd31;
	mul.f64 	%fd33, %fd29, %fd32;
	mul.f64 	%fd34, %fd16, %fd6;
	sub.f64 	%fd35, %fd33, %fd34;
	mul.f64 	%fd36, %fd21, %fd17;
	mul.f64 	%fd37, %fd28, %fd22;
	sub.f64 	%fd38, %fd36, %fd37;
	mul.f64 	%fd39, %fd29, %fd38;
	mul.f64 	%fd40, %fd16, %fd9;
	sub.f64 	%fd41, %fd39, %fd40;
	mul.f64 	%fd42, %fd25, %fd22;
	mul.f64 	%fd43, %fd21, %fd19;
	sub.f64 	%fd44, %fd42, %fd43;
	mul.f64 	%fd45, %fd29, %fd44;
	mul.f64 	%fd46, %fd16, %fd14;
	sub.f64 	%fd47, %fd45, %fd46;
	mul.f64 	%fd48, %fd41, %fd41;
	fma.rn.f64 	%fd49, %fd35, %fd35, %fd48;
	fma.rn.f64 	%fd50, %fd47, %fd47, %fd49;
	sqrt.rn.f64 	%fd51, %fd50;
	add.s64 	%rd16, %rd10, %rd11;
	st.global.f64 	[%rd16], %fd51;
$L__BB6_2:
	ret;

}
	// .globl	_ZN3cub18CUB_300001_SM_10006detail11EmptyKernelIvEEvv
.visible .entry _ZN3cub18CUB_300001_SM_10006detail11EmptyKernelIvEEvv()
{


	ret;

}
	// .globl	_ZN3cub18CUB_300001_SM_10006detail6reduce28DeviceReduceSingleTileKernelINS2_10policy_hubIdjN4cuda3std3__44plusIdEEE10Policy1000EPdSC_jS9_ddNS7_10__identityEEEvT0_T1_T2_T3_T4_T6_
.visible .entry _ZN3cub18CUB_300001_SM_10006detail6reduce28DeviceReduceSingleTileKernelINS2_10policy_hubIdjN4cuda3std3__44plusIdEEE10Policy1000EPdSC_jS9_ddNS7_10__identityEEEvT0_T1_T2_T3_T4_T6_(
	.param .u64 .ptr .align 1 _ZN3cub18CUB_300001_SM_10006detail6reduce28DeviceReduceSingleTileKernelINS2_10policy_hubIdjN4cuda3std3__44plusIdEEE10Policy1000EPdSC_jS9_ddNS7_10__identityEEEvT0_T1_T2_T3_T4_T6__param_0,
	.param .u64 .ptr .align 1 _ZN3cub18CUB_300001_SM_10006detail6reduce28DeviceReduceSingleTileKernelINS2_10policy_hubIdjN4cuda3std3__44plusIdEEE10Policy1000EPdSC_jS9_ddNS7_10__identityEEEvT0_T1_T2_T3_T4_T6__param_1,
	.param .u32 _ZN3cub18CUB_300001_SM_10006detail6reduce28DeviceReduceSingleTileKernelINS2_10policy_hubIdjN4cuda3std3__44plusIdEEE10Policy1000EPdSC_jS9_ddNS7_10__identityEEEvT0_T1_T2_T3_T4_T6__param_2,
	.param .align 1 .b8 _ZN3cub18CUB_300001_SM_10006detail6reduce28DeviceReduceSingleTileKernelINS2_10policy_hubIdjN4cuda3std3__44plusIdEEE10Policy1000EPdSC_jS9_ddNS7_10__identityEEEvT0_T1_T2_T3_T4_T6__param_3[1],
	.param .f64 _ZN3cub18CUB_300001_SM_10006detail6reduce28DeviceReduceSingleTileKernelINS2_10policy_hubIdjN4cuda3std3__44plusIdEEE10Policy1000EPdSC_jS9_ddNS7_10__identityEEEvT0_T1_T2_T3_T4_T6__param_4,
	.param .align 1 .b8 _ZN3cub18CUB_300001_SM_10006detail6reduce28DeviceReduceSingleTileKernelINS2_10policy_hubIdjN4cuda3std3__44plusIdEEE10Policy1000EPdSC_jS9_ddNS7_10__identityEEEvT0_T1_T2_T3_T4_T6__param_5[1]
)
.maxntid 640
.minnctapersm 1
{
	.reg .pred 	%p<62>;
	.reg .b32 	%r<245>;
	.reg .b64 	%rd<109>;
	.reg .b64 	%fd<264>;
	// demoted variable
	.shared .align 8 .b8 _ZZN3cub18CUB_300001_SM_10006detail6reduce28DeviceReduceSingleTileKernelINS2_10policy_hubIdjN4cuda3std3__44plusIdEEE10Policy1000EPdSC_jS9_ddNS7_10__identityEEEvT0_T1_T2_T3_T4_T6_E12temp_storage[192];
	ld.param.u64 	%rd9, [_ZN3cub18CUB_300001_SM_10006detail6reduce28DeviceReduceSingleTileKernelINS2_10policy_hubIdjN4cuda3std3__44plusIdEEE10Policy1000EPdSC_jS9_ddNS7_10__identityEEEvT0_T1_T2_T3_T4_T6__param_0];
	ld.param.u64 	%rd10, [_ZN3cub18CUB_300001_SM_10006detail6reduce28DeviceReduceSingleTileKernelINS2_10policy_hubIdjN4cuda3std3__44plusIdEEE10Policy1000EPdSC_jS9_ddNS7_10__identityEEEvT0_T1_T2_T3_T4_T6__param_1];
	ld.param.u32 	%r37, [_ZN3cub18CUB_300001_SM_10006detail6reduce28DeviceReduceSingleTileKernelINS2_10policy_hubIdjN4cuda3std3__44plusIdEEE10Policy1000EPdSC_jS9_ddNS7_10__identityEEEvT0_T1_T2_T3_T4_T6__param_2];
	ld.param.f64 	%fd30, [_ZN3cub18CUB_300001_SM_10006detail6reduce28DeviceReduceSingleTileKernelINS2_10policy_hubIdjN4cuda3std3__44plusIdEEE10Policy1000EPdSC_jS9_ddNS7_10__identityEEEvT0_T1_T2_T3_T4_T6__param_4];
	cvta.to.global.u64 	%rd1, %rd10;
	setp.ne.s32 	%p1, %r37, 0;
	@%p1 bra 	$L__BB8_3;
	mov.u32 	%r231, %tid.x;
	setp.ne.s32 	%p61, %r231, 0;
	@%p61 bra 	$L__BB8_40;
	st.global.f64 	[%rd1], %fd30;
	bra.uni 	$L__BB8_40;
$L__BB8_3:
	setp.gt.u32 	%p2, %r37, 5119;
	@%p2 bra 	$L__BB8_22;
	mov.u32 	%r1, %tid.x;
	setp.ge.u32 	%p19, %r1, %r37;
	mov.f64 	%fd255, 0d0000000000000000;
	mov.u32 	%r235, %r1;
	@%p19 bra 	$L__BB8_6;
	mul.wide.u32 	%rd74, %r1, 8;
	add.s64 	%rd73, %rd9, %rd74;
	// begin inline asm
	ld.global.nc.u64 %rd72, [%rd73];
	// end inline asm
	mov.b64 	%fd255, %rd72;
	add.s32 	%r235, %r1, 640;
$L__BB8_6:
	setp.ge.u32 	%p20, %r235, %r37;
	@%p20 bra 	$L__BB8_13;
	not.b32 	%r107, %r235;
	add.s32 	%r4, %r37, %r107;
	mul.hi.u32 	%r108, %r4, -858993459;
	shr.u32 	%r109, %r108, 9;
	add.s32 	%r5, %r109, 1;
	and.b32  	%r110, %r109, 3;
	setp.eq.s32 	%p21, %r110, 3;
	@%p21 bra 	$L__BB8_10;
	mul.wide.u32 	%rd75, %r235, 8;
	add.s64 	%rd107, %rd9, %rd75;
	and.b32  	%r111, %r5, 3;
	neg.s32 	%r233, %r111;
$L__BB8_9:
	.pragma "nounroll";
	// begin inline asm
	ld.global.nc.u64 %rd76, [%rd107];
	// end inline asm
	mov.b64 	%fd121, %rd76;
	add.f64 	%fd255, %fd255, %fd121;
	add.s32 	%r235, %r235, 640;
	add.s64 	%rd107, %rd107, 5120;
	add.s32 	%r233, %r233, 1;
	setp.ne.s32 	%p22, %r233, 0;
	@%p22 bra 	$L__BB8_9;
$L__BB8_10:
	setp.lt.u32 	%p23, %r4, 1920;
	@%p23 bra 	$L__BB8_13;
	mul.wide.u32 	%rd78, %r235, 8;
	add.s64 	%rd108, %rd9, %rd78;
$L__BB8_12:
	// begin inline asm
	ld.global.nc.u64 %rd79, [%rd108];
	// end inline asm
	mov.b64 	%fd122, %rd79;
	add.f64 	%fd123, %fd255, %fd122;
	add.s64 	%rd82, %rd108, 5120;
	// begin inline asm
	ld.global.nc.u64 %rd81, [%rd82];
	// end inline asm
	mov.b64 	%fd124, %rd81;
	add.f64 	%fd125, %fd123, %fd124;
	add.s64 	%rd84, %rd108, 10240;
	// begin inline asm
	ld.global.nc.u64 %rd83, [%rd84];
	// end inline asm
	mov.b64 	%fd126, %rd83;
	add.f64 	%fd127, %fd125, %fd126;
	add.s64 	%rd86, %rd108, 15360;
	// begin inline asm
	ld.global.nc.u64 %rd85, [%rd86];
	// end inline asm
	mov.b64 	%fd128, %rd85;
	add.f64 	%fd255, %fd127, %fd128;
	add.s32 	%r235, %r235, 2560;
	add.s64 	%rd108, %rd108, 20480;
	setp.lt.s32 	%p24, %r235, %r37;
	@%p24 bra 	$L__BB8_12;
$L__BB8_13:
	setp.lt.u32 	%p25, %r37, 640;
	@%p25 bra 	$L__BB8_18;
	// begin inline asm
	mov.u32 %r175, %laneid;
	// end inline asm
	mov.b64 	%rd97, %fd255;
	mov.b64 	{%r177, %r182}, %rd97;
	mov.b32 	%r183, 1;
	mov.b32 	%r224, 31;
	mov.b32 	%r225, -1;
	// begin inline asm
	shfl.sync.down.b32 %r176, %r177, %r183, %r224, %r225;
	// end inline asm
	// begin inline asm
	shfl.sync.down.b32 %r181, %r182, %r183, %r224, %r225;
	// end inline asm
	mov.b64 	%rd98, {%r176, %r181};
	mov.b64 	%fd199, %rd98;
	setp.gt.s32 	%p53, %r175, 30;
	add.f64 	%fd200, %fd255, %fd199;
	selp.f64 	%fd201, %fd255, %fd200, %p53;
	mov.b64 	%rd99, %fd201;
	mov.b64 	{%r187, %r192}, %rd99;
	mov.b32 	%r193, 2;
	// begin inline asm
	shfl.sync.down.b32 %r186, %r187, %r193, %r224, %r225;
	// end inline asm
	// begin inline asm
	shfl.sync.down.b32 %r191, %r192, %r193, %r224, %r225;
	// end inline asm
	mov.b64 	%rd100, {%r186, %r191};
	mov.b64 	%fd202, %rd100;
	setp.gt.s32 	%p54, %r175, 29;
	add.f64 	%fd203, %fd201, %fd202;
	selp.f64 	%fd204, %fd201, %fd203, %p54;
	mov.b64 	%rd101, %fd204;
	mov.b64 	{%r197, %r202}, %rd101;
	mov.b32 	%r203, 4;
	// begin inline asm
	shfl.sync.down.b32 %r196, %r197, %r203, %r224, %r225;
	// end inline asm
	// begin inline asm
	shfl.sync.down.b32 %r201, %r202, %r203, %r224, %r225;
	// end inline asm
	mov.b64 	%rd102, {%r196, %r201};
	mov.b64 	%fd205, %rd102;
	setp.gt.s32 	%p55, %r175, 27;
	add.f64 	%fd206, %fd204, %fd205;
	selp.f64 	%fd207, %fd204, %fd206, %p55;
	mov.b64 	%rd103, %fd207;
	mov.b64 	{%r207, %r212}, %rd103;
	mov.b32 	%r213, 8;
	// begin inline asm
	shfl.sync.down.b32 %r206, %r207, %r213, %r224, %r225;
	// end inline asm
	// begin inline asm
	shfl.sync.down.b32 %r211, %r212, %r213, %r224, %r225;
	// end inline asm
	mov.b64 	%rd104, {%r206, %r211};
	mov.b64 	%fd208, %rd104;
	setp.gt.s32 	%p56, %r175, 23;
	add.f64 	%fd209, %fd207, %fd208;
	selp.f64 	%fd210, %fd207, %fd209, %p56;
	mov.b64 	%rd105, %fd210;
	mov.b64 	{%r217, %r222}, %rd105;
	mov.b32 	%r223, 16;
	// begin inline asm
	shfl.sync.down.b32 %r216, %r217, %r223, %r224, %r225;
	// end inline asm
	// begin inline asm
	shfl.sync.down.b32 %r221, %r222, %r223, %r224, %r225;
	// end inline asm
	mov.b64 	%rd106, {%r216, %r221};
	mov.b64 	%fd211, %rd106;
	setp.gt.s32 	%p57, %r175, 15;
	add.f64 	%fd10, %fd210, %fd211;
	selp.f64 	%fd263, %fd210, %fd10, %p57;
	setp.ne.s32 	%p58, %r175, 0;
	@%p58 bra 	$L__BB8_16;
	shr.u32 	%r226, %r1, 2;
	and.b32  	%r227, %r226, 248;
	mov.u32 	%r228, _ZZN3cub18CUB_300001_SM_10006detail6reduce28DeviceReduceSingleTileKernelINS2_10policy_hubIdjN4cuda3std3__44plusIdEEE10Policy1000EPdSC_jS9_ddNS7_10__identityEEEvT0_T1_T2_T3_T4_T6_E12temp_storage;
	add.s32 	%r229, %r228, %r227;
	st.shared.f64 	[%r229+24], %fd10;
$L__BB8_16:
	bar.sync 	0;
	setp.ne.s32 	%p59, %r1, 0;
	@%p59 bra 	$L__BB8_38;
	ld.shared.f64 	%fd212, [_ZZN3cub18CUB_300001_SM_10006detail6reduce28DeviceReduceSingleTileKernelINS2_10policy_hubIdjN4cuda3std3__44plusIdEEE10Policy1000EPdSC_jS9_ddNS7_10__identityEEEvT0_T1_T2_T3_T4_T6_E12temp_storage+32];
	add.f64 	%fd213, %fd263, %fd212;
	ld.shared.f64 	%fd214, [_ZZN3cub18CUB_300001_SM_10006detail6reduce28DeviceReduceSingleTileKernelINS2_10policy_hubIdjN4cuda3std3__44plusIdEEE10Policy1000EPdSC_jS9_ddNS7_10__identityEEEvT0_T1_T2_T3_T4_T6_E12temp_storage+40];
	add.f64 	%fd215, %fd213, %fd214;
	ld.shared.f64 	%fd216, [_ZZN3cub18CUB_300001_SM_10006detail6reduce28DeviceReduceSingleTileKernelINS2_10policy_hubIdjN4cuda3std3__44plusIdEEE10Policy1000EPdSC_jS9_ddNS7_10__identityEEEvT0_T1_T2_T3_T4_T6_E12temp_storage+48];
	add.f64 	%fd217, %fd215, %fd216;
	ld.shared.f64 	%fd218, [_ZZN3cub18CUB_300001_SM_10006detail6reduce28DeviceReduceSingleTileKernelINS2_10policy_hubIdjN4cuda3std3__44plusIdEEE10Policy1000EPdSC_jS9_ddNS7_10__identityEEEvT0_T1_T2_T3_T4_T6_E12temp_storage+56];
	add.f64 	%fd219, %fd217, %fd218;
	ld.shared.f64 	%fd220, [_ZZN3cub18CUB_300001_SM_10006detail6reduce28DeviceReduceSingleTileKernelINS2_10policy_hubIdjN4cuda3std3__44plusIdEEE10Policy1000EPdSC_jS9_ddNS7_10__identityEEEvT0_T1_T2_T3_T4_T6_E12temp_storage+64];
	add.f64 	%fd221, %fd219, %fd220;
	ld.shared.f64 	%fd222, [_ZZN3cub18CUB_300001_SM_10006detail6reduce28DeviceReduceSingleTileKernelINS2_10policy_hubIdjN4cuda3std3__44plusIdEEE10Policy1000EPdSC_jS9_ddNS7_10__identityEEEvT0_T1_T2_T3_T4_T6_E12temp_storage+72];
	add.f64 	%fd223, %fd221, %fd222;
	ld.shared.f64 	%fd224, [_ZZN3cub18CUB_300001_SM_10006detail6reduce28DeviceReduceSingleTileKernelINS2_10policy_hubIdjN4cuda3std3__44plusIdEEE10Policy1000EPdSC_jS9_ddNS7_10__identityEEEvT0_T1_T2_T3_T4_T6_E12temp_storage+80];
	add.f64 	%fd225, %fd223, %fd224;
	ld.shared.f64 	%fd226, [_ZZN3cub18CUB_300001_SM_10006detail6reduce28DeviceReduceSingleTileKernelINS2_10policy_hubIdjN4cuda3std3__44plusIdEEE10Policy1000EPdSC_jS9_ddNS7_10__identityEEEvT0_T1_T2_T3_T4_T6_E12temp_storage+88];
	add.f64 	%fd227, %fd225, %fd226;
	ld.shared.f64 	%fd228, [_ZZN3cub18CUB_300001_SM_10006detail6reduce28DeviceReduceSingleTileKernelINS2_10policy_hubIdjN4cuda3std3__44plusIdEEE10Policy1000EPdSC_jS9_ddNS7_10__identityEEEvT0_T1_T2_T3_T4_T6_E12temp_storage+96];
	add.f64 	%fd229, %fd227, %fd228;
	ld.shared.f64 	%fd230, [_ZZN3cub18CUB_300001_SM_10006detail6reduce28DeviceReduceSingleTileKernelINS2_10policy_hubIdjN4cuda3std3__44plusIdEEE10Policy1000EPdSC_jS9_ddNS7_10__identityEEEvT0_T1_T2_T3_T4_T6_E12temp_storage+104];
	add.f64 	%fd231, %fd229, %fd230;
	ld.shared.f64 	%fd232, [_ZZN3cub18CUB_300001_SM_10006detail6reduce28DeviceReduceSingleTileKernelINS2_10policy_hubIdjN4cuda3std3__44plusIdEEE10Policy1000EPdSC_jS9_ddNS7_10__identityEEEvT0_T1_T2_T3_T4_T6_E12temp_storage+112];
	add.f64 	%fd233, %fd231, %fd232;
	ld.shared.f64 	%fd234, [_ZZN3cub18CUB_300001_SM_10006detail6reduce28DeviceReduceSingleTileKernelINS2_10policy_hubIdjN4cuda3std3__44plusIdEEE10Policy1000EPdSC_jS9_ddNS7_10__identityEEEvT0_T1_T2_T3_T4_T6_E12temp_storage+120];
	add.f64 	%fd235, %fd233, %fd234;
	ld.shared.f64 	%fd236, [_ZZN3cub18CUB_300001_SM_10006detail6reduce28DeviceReduceSingleTileKernelINS2_10policy_hubIdjN4cuda3std3__44plusIdEEE10Policy1000EPdSC_jS9_ddNS7_10__identityEEEvT0_T1_T2_T3_T4_T6_E12temp_storage+128];
	add.f64 	%fd237, %fd235, %fd236;
	ld.shared.f64 	%fd238, [_ZZN3cub18CUB_300001_SM_10006detail6reduce28DeviceReduceSingleTileKernelINS2_10policy_hubIdjN4cuda3std3__44plusIdEEE10Policy1000EPdSC_jS9_ddNS7_10__identityEEEvT0_T1_T2_T3_T4_T6_E12temp_storage+136];
	add.f64 	%fd239, %fd237, %fd238;
	ld.shared.f64 	%fd240, [_ZZN3cub18CUB_300001_SM_10006detail6reduce28DeviceReduceSingleTileKernelINS2_10policy_hubIdjN4cuda3std3__44plusIdEEE10Policy1000EPdSC_jS9_ddNS7_10__identityEEEvT0_T1_T2_T3_T4_T6_E12temp_storage+144];
	add.f64 	%fd241, %fd239, %fd240;
	ld.shared.f64 	%fd242, [_ZZN3cub18CUB_300001_SM_10006detail6reduce28DeviceReduceSingleTileKernelINS2_10policy_hubIdjN4cuda3std3__44plusIdEEE10Policy1000EPdSC_jS9_ddNS7_10__identityEEEvT0_T1_T2_T3_T4_T6_E12temp_storage+152];
	add.f64 	%fd243, %fd241, %fd242;
	ld.shared.f64 	%fd244, [_ZZN3cub18CUB_300001_SM_10006detail6reduce28DeviceReduceSingleTileKernelINS2_10policy_hubIdjN4cuda3std3__44plusIdEEE10Policy1000EPdSC_jS9_ddNS7_10__identityEEEvT0_T1_T2_T3_T4_T6_E12temp_storage+160];
	add.f64 	%fd245, %fd243, %fd244;
	ld.shared.f64 	%fd246, [_ZZN3cub18CUB_300001_SM_10006detail6reduce28DeviceReduceSingleTileKernelINS2_10policy_hubIdjN4cuda3std3__44plusIdEEE10Policy1000EPdSC_jS9_ddNS7_10__identityEEEvT0_T1_T2_T3_T4_T6_E12temp_storage+168];
	add.f64 	%fd247, %fd245, %fd246;
	ld.shared.f64 	%fd248, [_ZZN3cub18CUB_300001_SM_10006detail6reduce28DeviceReduceSingleTileKernelINS2_10policy_hubIdjN4cuda3std3__44plusIdEEE10Policy1000EPdSC_jS9_ddNS7_10__identityEEEvT0_T1_T2_T3_T4_T6_E12temp_storage+176];
	add.f64 	%fd263, %fd247, %fd248;
	bra.uni 	$L__BB8_38;
$L__BB8_18:
	// begin inline asm
	mov.u32 %r112, %laneid;
	// end inline asm
	and.b32  	%r163, %r1, 992;
	add.s32 	%r164, %r163, 32;
	setp.gt.u32 	%p26, %r164, %r37;
	not.b32 	%r165, %r163;
	add.s32 	%r166, %r37, %r165;
	selp.b32 	%r161, %r166, 31, %p26;
	mov.b64 	%rd87, %fd255;
	mov.b64 	{%r114, %r119}, %rd87;
	mov.b32 	%r120, 1;
	mov.b32 	%r162, -1;
	// begin inline asm
	shfl.sync.down.b32 %r113, %r114, %r120, %r161, %r162;
	// end inline asm
	// begin inline asm
	shfl.sync.down.b32 %r118, %r119, %r120, %r161, %r162;
	// end inline asm
	mov.b64 	%rd88, {%r113, %r118};
	mov.b64 	%fd129, %rd88;
	setp.lt.s32 	%p27, %r112, %r161;
	add.f64 	%fd130, %fd255, %fd129;
	selp.f64 	%fd131, %fd130, %fd255, %p27;
	mov.b64 	%rd89, %fd131;
	mov.b64 	{%r124, %r129}, %rd89;
	mov.b32 	%r130, 2;
	// begin inline asm
	shfl.sync.down.b32 %r123, %r124, %r130, %r161, %r162;
	// end inline asm
	// begin inline asm
	shfl.sync.down.b32 %r128, %r129, %r130, %r161, %r162;
	// end inline asm
	mov.b64 	%rd90, {%r123, %r128};
	mov.b64 	%fd132, %rd90;
	add.s32 	%r167, %r112, 2;
	setp.gt.s32 	%p28, %r167, %r161;
	add.f64 	%fd133, %fd131, %fd132;
	selp.f64 	%fd134, %fd131, %fd133, %p28;
	mov.b64 	%rd91, %fd134;
	mov.b64 	{%r134, %r139}, %rd91;
	mov.b32 	%r140, 4;
	// begin inline asm
	shfl.sync.down.b32 %r133, %r134, %r140, %r161, %r162;
	// end inline asm
	// begin inline asm
	shfl.sync.down.b32 %r138, %r139, %r140, %r161, %r162;
	// end inline asm
	mov.b64 	%rd92, {%r133, %r138};
	mov.b64 	%fd135, %rd92;
	add.s32 	%r168, %r112, 4;
	setp.gt.s32 	%p29, %r168, %r161;
	add.f64 	%fd136, %fd134, %fd135;
	selp.f64 	%fd137, %fd134, %fd136, %p29;
	mov.b64 	%rd93, %fd137;
	mov.b64 	{%r144, %r149}, %rd93;
	mov.b32 	%r150, 8;
	// begin inline asm
	shfl.sync.down.b32 %r143, %r144, %r150, %r161, %r162;
	// end inline asm
	// begin inline asm
	shfl.sync.down.b32 %r148, %r149, %r150, %r161, %r162;
	// end inline asm
	mov.b64 	%rd94, {%r143, %r148};
	mov.b64 	%fd138, %rd94;
	add.s32 	%r169, %r112, 8;
	setp.gt.s32 	%p30, %r169, %r161;
	add.f64 	%fd139, %fd137, %fd138;
	selp.f64 	%fd140, %fd137, %fd139, %p30;
	mov.b64 	%rd95, %fd140;
	mov.b64 	{%r154, %r159}, %rd95;
	mov.b32 	%r160, 16;
	// begin inline asm
	shfl.sync.down.b32 %r153, %r154, %r160, %r161, %r162;
	// end inline asm
	// begin inline asm
	shfl.sync.down.b32 %r158, %r159, %r160, %r161, %r162;
	// end inline asm
	mov.b64 	%rd96, {%r153, %r158};
	mov.b64 	%fd141, %rd96;
	add.s32 	%r170, %r112, 16;
	setp.gt.s32 	%p31, %r170, %r161;
	add.f64 	%fd142, %fd140, %fd141;
	selp.f64 	%fd263, %fd140, %fd142, %p31;
	setp.ne.s32 	%p32, %r112, 0;
	@%p32 bra 	$L__BB8_20;
	shr.u32 	%r171, %r1, 2;
	and.b32  	%r172, %r171, 248;
	mov.u32 	%r173, _ZZN3cub18CUB_300001_SM_10006detail6reduce28DeviceReduceSingleTileKernelINS2_10policy_hubIdjN4cuda3std3__44plusIdEEE10Policy1000EPdSC_jS9_ddNS7_10__identityEEEvT0_T1_T2_T3_T4_T6_E12temp_storage;
	add.s32 	%r174, %r173, %r172;
	st.shared.f64 	[%r174+24], %fd263;
$L__BB8_20:
	bar.sync 	0;
	setp.ne.s32 	%p33, %r1, 0;
	@%p33 bra 	$L__BB8_38;
	setp.gt.u32 	%p34, %r37, 32;
	ld.shared.f64 	%fd143, [_ZZN3cub18CUB_300001_SM_10006detail6reduce28DeviceReduceSingleTileKernelINS2_10policy_hubIdjN4cuda3std3__44plusIdEEE10Policy1000EPdSC_jS9_ddNS7_10__identityEEEvT0_T1_T2_T3_T4_T6_E12temp_storage+32];
	add.f64 	%fd144, %fd263, %fd143;
	selp.f64 	%fd145, %fd144, %fd263, %p34;
	setp.gt.u32 	%p35, %r37, 64;
	ld.shared.f64 	%fd146, [_ZZN3cub18CUB_300001_SM_10006detail6reduce28DeviceReduceSingleTileKernelINS2_10policy_hubIdjN4cuda3std3__44plusIdEEE10Policy1000EPdSC_jS9_ddNS7_10__identityEEEvT0_T1_T2_T3_T4_T6_E12temp_storage+40];
	add.f64 	%fd147, %fd146, %fd145;
	selp.f64 	%fd148, %fd147, %fd145, %p35;
	setp.gt.u32 	%p36, %r37, 96;
	ld.shared.f64 	%fd149, [_ZZN3cub18CUB_300001_SM_10006detail6reduce28DeviceReduceSingleTileKernelINS2_10policy_hubIdjN4cuda3std3__44plusIdEEE10Policy1000EPdSC_jS9_ddNS7_10__identityEEEvT0_T1_T2_T3_T4_T6_E12temp_storage+48];
	add.f64 	%fd150, %fd149, %fd148;
	selp.f64 	%fd151, %fd150, %fd148, %p36;
	setp.gt.u32 	%p37, %r37, 128;
	ld.shared.f64 	%fd152, [_ZZN3cub18CUB_300001_SM_10006detail6reduce28DeviceReduceSingleTileKernelINS2_10policy_hubIdjN4cuda3std3__44plusIdEEE10Policy1000EPdSC_jS9_ddNS7_10__identityEEEvT0_T1_T2_T3_T4_T6_E12temp_storage+56];
	add.f64 	%fd153, %fd152, %fd151;
	selp.f64 	%fd154, %fd153, %fd151, %p37;
	setp.gt.u32 	%p38, %r37, 160;
	ld.shared.f64 	%fd155, [_ZZN3cub18CUB_300001_SM_10006detail6reduce28DeviceReduceSingleTileKernelINS2_10policy_hubIdjN4cuda3std3__44plusIdEEE10Policy1000EPdSC_jS9_ddNS7_10__identityEEEvT0_T1_T2_T3_T4_T6_E12temp_storage+64];
	add.f64 	%fd156, %fd155, %fd154;
	selp.f64 	%fd157, %fd156, %fd154, %p38;
	setp.gt.u32 	%p39, %r37, 192;
	ld.shared.f64 	%fd158, [_ZZN3cub18CUB_300001_SM_10006detail6reduce28DeviceReduceSingleTileKernelINS2_10policy_hubIdjN4cuda3std3__44plusIdEEE10Policy1000EPdSC_jS9_ddNS7_10__identityEEEvT0_T1_T2_T3_T4_T6_E12temp_storage+72];
	add.f64 	%fd159, %fd158, %fd157;
	selp.f64 	%fd160, %fd159, %fd157, %p39;
	setp.gt.u32 	%p40, %r37, 224;
	ld.shared.f64 	%fd161, [_ZZN3cub18CUB_300001_SM_10006detail6reduce28DeviceReduceSingleTileKernelINS2_10policy_hubIdjN4cuda3std3__44plusIdEEE10Policy1000EPdSC_jS9_ddNS7_10__identityEEEvT0_T1_T2_T3_T4_T6_E12temp_storage+80];
	add.f64 	%fd162, %fd161, %fd160;
	selp.f64 	%fd163, %fd162, %fd160, %p40;
	setp.gt.u32 	%p41, %r37, 256;
	ld.shared.f64 	%fd164, [_ZZN3cub18CUB_300001_SM_10006detail6reduce28DeviceReduceSingleTileKernelINS2_10policy_hubIdjN4cuda3std3__44plusIdEEE10Policy1000EPdSC_jS9_ddNS7_10__identityEEEvT0_T1_T2_T3_T4_T6_E12temp_storage+88];
	add.f64 	%fd165, %fd164, %fd163;
	selp.f64 	%fd166, %fd165, %fd163, %p41;
	setp.gt.u32 	%p42, %r37, 288;
	ld.shared.f64 	%fd167, [_ZZN3cub18CUB_300001_SM_10006detail6reduce28DeviceReduceSingleTileKernelINS2_10policy_hubIdjN4cuda3std3__44plusIdEEE10Policy1000EPdSC_jS9_ddNS7_10__identityEEEvT0_T1_T2_T3_T4_T6_E12temp_storage+96];
	add.f64 	%fd168, %fd167, %fd166;
	selp.f64 	%fd169, %fd168, %fd166, %p42;
	setp.gt.u32 	%p43, %r37, 320;
	ld.shared.f64 	%fd170, [_ZZN3cub18CUB_300001_SM_10006detail6reduce28DeviceReduceSingleTileKernelINS2_10policy_hubIdjN4cuda3std3__44plusIdEEE10Policy1000EPdSC_jS9_ddNS7_10__identityEEEvT0_T1_T2_T3_T4_T6_E12temp_storage+104];
	add.f64 	%fd171, %fd170, %fd169;
	selp.f64 	%fd172, %fd171, %fd169, %p43;
	setp.gt.u32 	%p44, %r37, 352;
	ld.shared.f64 	%fd173, [_ZZN3cub18CUB_300001_SM_10006detail6reduce28DeviceReduceSingleTileKernelINS2_10policy_hubIdjN4cuda3std3__44plusIdEEE10Policy1000EPdSC_jS9_ddNS7_10__identityEEEvT0_T1_T2_T3_T4_T6_E12temp_storage+112];
	add.f64 	%fd174, %fd173, %fd172;
	selp.f64 	%fd175, %fd174, %fd172, %p44;
	setp.gt.u32 	%p45, %r37, 384;
	ld.shared.f64 	%fd176, [_ZZN3cub18CUB_300001_SM_10006detail6reduce28DeviceReduceSingleTileKernelINS2_10policy_hubIdjN4cuda3std3__44plusIdEEE10Policy1000EPdSC_jS9_ddNS7_10__identityEEEvT0_T1_T2_T3_T4_T6_E12temp_storage+120];
	add.f64 	%fd177, %fd176, %fd175;
	selp.f64 	%fd178, %fd177, %fd175, %p45;
	setp.gt.u32 	%p46, %r37, 416;
	ld.shared.f64 	%fd179, [_ZZN3cub18CUB_300001_SM_10006detail6reduce28DeviceReduceSingleTileKernelINS2_10policy_hubIdjN4cuda3std3__44plusIdEEE10Policy1000EPdSC_jS9_ddNS7_10__identityEEEvT0_T1_T2_T3_T4_T6_E12temp_storage+128];
	add.f64 	%fd180, %fd179, %fd178;
	selp.f64 	%fd181, %fd180, %fd178, %p46;
	setp.gt.u32 	%p47, %r37, 448;
	ld.shared.f64 	%fd182, [_ZZN3cub18CUB_300001_SM_10006detail6reduce28DeviceReduceSingleTileKernelINS2_10policy_hubIdjN4cuda3std3__44plusIdEEE10Policy1000EPdSC_jS9_ddNS7_10__identityEEEvT0_T1_T2_T3_T4_T6_E12temp_storage+136];
	add.f64 	%fd183, %fd182, %fd181;
	selp.f64 	%fd184, %fd183, %fd181, %p47;
	setp.gt.u32 	%p48, %r37, 480;
	ld.shared.f64 	%fd185, [_ZZN3cub18CUB_300001_SM_10006detail6reduce28DeviceReduceSingleTileKernelINS2_10policy_hubIdjN4cuda3std3__44plusIdEEE10Policy1000EPdSC_jS9_ddNS7_10__identityEEEvT0_T1_T2_T3_T4_T6_E12temp_storage+144];
	add.f64 	%fd186, %fd185, %fd184;
	selp.f64 	%fd187, %fd186, %fd184, %p48;
	setp.gt.u32 	%p49, %r37, 512;
	ld.shared.f64 	%fd188, [_ZZN3cub18CUB_300001_SM_10006detail6reduce28DeviceReduceSingleTileKernelINS2_10policy_hubIdjN4cuda3std3__44plusIdEEE10Policy1000EPdSC_jS9_ddNS7_10__identityEEEvT0_T1_T2_T3_T4_T6_E12temp_storage+152];
	add.f64 	%fd189, %fd188, %fd187;
	selp.f64 	%fd190, %fd189, %fd187, %p49;
	setp.gt.u32 	%p50, %r37, 544;
	ld.shared.f64 	%fd191, [_ZZN3cub18CUB_300001_SM_10006detail6reduce28DeviceReduceSingleTileKernelINS2_10policy_hubIdjN4cuda3std3__44plusIdEEE10Policy1000EPdSC_jS9_ddNS7_10__identityEEEvT0_T1_T2_T3_T4_T6_E12temp_storage+160];
	add.f64 	%fd192, %fd191, %fd190;
	selp.f64 	%fd193, %fd192, %fd190, %p50;
	setp.gt.u32 	%p51, %r37, 576;
	ld.shared.f64 	%fd194, [_ZZN3cub18CUB_300001_SM_10006detail6reduce28DeviceReduceSingleTileKernelINS2_10policy_hubIdjN4cuda3std3__44plusIdEEE10Policy1000EPdSC_jS9_ddNS7_10__identityEEEvT0_T1_T2_T3_T4_T6_E12temp_storage+168];
	add.f64 	%fd195, %fd194, %fd193;
	selp.f64 	%fd196, %fd195, %fd193, %p51;
	setp.gt.u32 	%p52, %r37, 608;
	ld.shared.f64 	%fd197, [_ZZN3cub18CUB_300001_SM_10006detail6reduce28DeviceReduceSingleTileKernelINS2_10policy_hubIdjN4cuda3std3__44plusIdEEE10Policy1000EPdSC_jS9_ddNS7_10__identityEEEvT0_T1_T2_T3_T4_T6_E12temp_storage+176];
	add.f64 	%fd198, %fd197, %fd196;
	selp.f64 	%fd263, %fd198, %fd196, %p52;
	bra.uni 	$L__BB8_38;
$L__BB8_22:
	mov.u32 	%r14, %tid.x;
	mul.wide.u32 	%rd27, %r14, 8;
	add.s64 	%rd12, %rd9, %rd27;
	// begin inline asm
	ld.global.nc.u64 %rd11, [%rd12];
	// end inline asm
	mov.b64 	%fd31, %rd11;
	add.s64 	%rd14, %rd12, 5120;
	// begin inline asm
	ld.global.nc.u64 %rd13, [%rd14];
	// end inline asm
	mov.b64 	%fd32, %rd13;
	add.s64 	%rd16, %rd12, 10240;
	// begin inline asm
	ld.global.nc.u64 %rd15, [%rd16];
	// end inline asm
	mov.b64 	%fd33, %rd15;
	add.s64 	%rd18, %rd12, 15360;
	// begin inline asm
	ld.global.nc.u64 %rd17, [%rd18];
	// end inline asm
	mov.b64 	%fd34, %rd17;
	add.s64 	%rd20, %rd12, 20480;
	// begin inline asm
	ld.global.nc.u64 %rd19, [%rd20];
	// end inline asm
	mov.b64 	%fd35, %rd19;
	add.s64 	%rd22, %rd12, 25600;
	// begin inline asm
	ld.global.nc.u64 %rd21, [%rd22];
	// end inline asm
	mov.b64 	%fd36, %rd21;
	add.s64 	%rd24, %rd12, 30720;
	// begin inline asm
	ld.global.nc.u64 %rd23, [%rd24];
	// end inline asm
	mov.b64 	%fd37, %rd23;
	add.s64 	%rd26, %rd12, 35840;
	// begin inline asm
	ld.global.nc.u64 %rd25, [%rd26];
	// end inline asm
	mov.b64 	%fd38, %rd25;
	add.f64 	%fd39, %fd31, %fd32;
	add.f64 	%fd40, %fd39, %fd33;
	add.f64 	%fd41, %fd40, %fd34;
	add.f64 	%fd42, %fd41, %fd35;
	add.f64 	%fd43, %fd42, %fd36;
	add.f64 	%fd44, %fd43, %fd37;
	add.f64 	%fd262, %fd44, %fd38;
	add.s32 	%r15, %r37, -5120;
	setp.lt.u32 	%p3, %r15, 5120;
	mov.b32 	%r238, 5120;
	@%p3 bra 	$L__BB8_26;
	mov.b32 	%r238, 5120;
$L__BB8_24:
	add.s32 	%r40, %r14, %r238;
	mul.wide.u32 	%rd44, %r40, 8;
	add.s64 	%rd29, %rd9, %rd44;
	// begin inline asm
	ld.global.nc.u64 %rd28, [%rd29];
	// end inline asm
	mov.b64 	%fd45, %rd28;
	mul.wide.u32 	%rd45, %r238, 8;
	add.s64 	%rd46, %rd12, %rd45;
	add.s64 	%rd31, %rd46, 5120;
	// begin inline asm
	ld.global.nc.u64 %rd30, [%rd31];
	// end inline asm
	mov.b64 	%fd46, %rd30;
	add.s64 	%rd33, %rd46, 10240;
	// begin inline asm
	ld.global.nc.u64 %rd32, [%rd33];
	// end inline asm
	mov.b64 	%fd47, %rd32;
	add.s64 	%rd35, %rd46, 15360;
	// begin inline asm
	ld.global.nc.u64 %rd34, [%rd35];
	// end inline asm
	mov.b64 	%fd48, %rd34;
	add.s64 	%rd37, %rd46, 20480;
	// begin inline asm
	ld.global.nc.u64 %rd36, [%rd37];
	// end inline asm
	mov.b64 	%fd49, %rd36;
	add.s64 	%rd39, %rd46, 25600;
	// begin inline asm
	ld.global.nc.u64 %rd38, [%rd39];
	// end inline asm
	mov.b64 	%fd50, %rd38;
	add.s64 	%rd41, %rd46, 30720;
	// begin inline asm
	ld.global.nc.u64 %rd40, [%rd41];
	// end inline asm
	mov.b64 	%fd51, %rd40;
	add.s64 	%rd43, %rd46, 35840;
	// begin inline asm
	ld.global.nc.u64 %rd42, [%rd43];
	// end inline asm
	mov.b64 	%fd52, %rd42;
	add.f64 	%fd53, %fd262, %fd45;
	add.f64 	%fd54, %fd53, %fd46;
	add.f64 	%fd55, %fd54, %fd47;
	add.f64 	%fd56, %fd55, %fd48;
	add.f64 	%fd57, %fd56, %fd49;
	add.f64 	%fd58, %fd57, %fd50;
	add.f64 	%fd59, %fd58, %fd51;
	add.f64 	%fd262, %fd59, %fd52;
	sub.s32 	%r41, %r37, %r238;
	setp.lt.u32 	%p4, %r41, 5120;
	@%p4 bra 	$L__BB8_34;
	add.s32 	%r238, %r238, 5120;
	setp.le.u32 	%p5, %r238, %r15;
	@%p5 bra 	$L__BB8_24;
$L__BB8_26:
	setp.le.u32 	%p6, %r37, %r238;
	@%p6 bra 	$L__BB8_34;
	sub.s32 	%r19, %r37, %r238;
	setp.ge.s32 	%p7, %r14, %r19;
	@%p7 bra 	$L__BB8_34;
	not.b32 	%r42, %r14;
	add.s32 	%r43, %r37, %r42;
	sub.s32 	%r20, %r43, %r238;
	mul.hi.u32 	%r44, %r20, -858993459;
	shr.u32 	%r45, %r44, 9;
	add.s32 	%r21, %r45, 1;
	and.b32  	%r46, %r45, 3;
	setp.eq.s32 	%p8, %r46, 3;
	mov.u32 	%r242, %r14;
	@%p8 bra 	$L__BB8_31;
	add.s32 	%r240, %r14, %r238;
	and.b32  	%r47, %r21, 3;
	neg.s32 	%r239, %r47;
	mov.u32 	%r242, %r14;
$L__BB8_30:
	.pragma "nounroll";
	mul.wide.u32 	%rd49, %r240, 8;
	add.s64 	%rd48, %rd9, %rd49;
	// begin inline asm
	ld.global.nc.u64 %rd47, [%rd48];
	// end inline asm
	mov.b64 	%fd61, %rd47;
	add.f64 	%fd262, %fd262, %fd61;
	add.s32 	%r242, %r242, 640;
	add.s32 	%r240, %r240, 640;
	add.s32 	%r239, %r239, 1;
	setp.ne.s32 	%p9, %r239, 0;
	@%p9 bra 	$L__BB8_30;
$L__BB8_31:
	setp.lt.u32 	%p10, %r20, 1920;
	@%p10 bra 	$L__BB8_34;
	add.s32 	%r244, %r242, 1280;
	add.s32 	%r243, %r242, %r238;
$L__BB8_33:
	mul.wide.u32 	%rd58, %r243, 8;
	add.s64 	%rd51, %rd9, %rd58;
	// begin inline asm
	ld.global.nc.u64 %rd50, [%rd51];
	// end inline asm
	mov.b64 	%fd62, %rd50;
	add.f64 	%fd63, %fd262, %fd62;
	add.s32 	%r48, %r243, 640;
	mul.wide.u32 	%rd59, %r48, 8;
	add.s64 	%rd53, %rd9, %rd59;
	// begin inline asm
	ld.global.nc.u64 %rd52, [%rd53];
	// end inline asm
	mov.b64 	%fd64, %rd52;
	add.f64 	%fd65, %fd63, %fd64;
	add.s32 	%r49, %r243, 1280;
	mul.wide.u32 	%rd60, %r49, 8;
	add.s64 	%rd55, %rd9, %rd60;
	// begin inline asm
	ld.global.nc.u64 %rd54, [%rd55];
	// end inline asm
	mov.b64 	%fd66, %rd54;
	add.f64 	%fd67, %fd65, %fd66;
	add.s32 	%r50, %r243, 1920;
	mul.wide.u32 	%rd61, %r50, 8;
	add.s64 	%rd57, %rd9, %rd61;
	// begin inline asm
	ld.global.nc.u64 %rd56, [%rd57];
	// end inline asm
	mov.b64 	%fd68, %rd56;
	add.f64 	%fd262, %fd67, %fd68;
	add.s32 	%r35, %r244, 2560;
	add.s32 	%r51, %r244, 1280;
	add.s32 	%r243, %r243, 2560;
	setp.lt.s32 	%p11, %r51, %r19;
	mov.u32 	%r244, %r35;
	@%p11 bra 	$L__BB8_33;
$L__BB8_34:
	// begin inline asm
	mov.u32 %r52, %laneid;
	// end inline asm
	mov.b64 	%rd62, %fd262;
	mov.b64 	{%r54, %r59}, %rd62;
	mov.b32 	%r60, 1;
	mov.b32 	%r101, 31;
	mov.b32 	%r102, -1;
	// begin inline asm
	shfl.sync.down.b32 %r53, %r54, %r60, %r101, %r102;
	// end inline asm
	// begin inline asm
	shfl.sync.down.b32 %r58, %r59, %r60, %r101, %r102;
	// end inline asm
	mov.b64 	%rd63, {%r53, %r58};
	mov.b64 	%fd69, %rd63;
	setp.gt.s32 	%p12, %r52, 30;
	add.f64 	%fd70, %fd262, %fd69;
	selp.f64 	%fd71, %fd262, %fd70, %p12;
	mov.b64 	%rd64, %fd71;
	mov.b64 	{%r64, %r69}, %rd64;
	mov.b32 	%r70, 2;
	// begin inline asm
	shfl.sync.down.b32 %r63, %r64, %r70, %r101, %r102;
	// end inline asm
	// begin inline asm
	shfl.sync.down.b32 %r68, %r69, %r70, %r101, %r102;
	// end inline asm
	mov.b64 	%rd65, {%r63, %r68};
	mov.b64 	%fd72, %rd65;
	setp.gt.s32 	%p13, %r52, 29;
	add.f64 	%fd73, %fd71, %fd72;
	selp.f64 	%fd74, %fd71, %fd73, %p13;
	mov.b64 	%rd66, %fd74;
	mov.b64 	{%r74, %r79}, %rd66;
	mov.b32 	%r80, 4;
	// begin inline asm
	shfl.sync.down.b32 %r73, %r74, %r80, %r101, %r102;
	// end inline asm
	// begin inline asm
	shfl.sync.down.b32 %r78, %r79, %r80, %r101, %r102;
	// end inline asm
	mov.b64 	%rd67, {%r73, %r78};
	mov.b64 	%fd75, %rd67;
	setp.gt.s32 	%p14, %r52, 27;
	add.f64 	%fd76, %fd74, %fd75;
	selp.f64 	%fd77, %fd74, %fd76, %p14;
	mov.b64 	%rd68, %fd77;
	mov.b64 	{%r84, %r89}, %rd68;
	mov.b32 	%r90, 8;
	// begin inline asm
	shfl.sync.down.b32 %r83, %r84, %r90, %r101, %r102;
	// end inline asm
	// begin inline asm
	shfl.sync.down.b32 %r88, %r89, %r90, %r101, %r102;
	// end inline asm
	mov.b64 	%rd69, {%r83, %r88};
	mov.b64 	%fd78, %rd69;
	setp.gt.s32 	%p15, %r52, 23;
	add.f64 	%fd79, %fd77, %fd78;
	selp.f64 	%fd80, %fd77, %fd79, %p15;
	mov.b64 	%rd70, %fd80;
	mov.b64 	{%r94, %r99}, %rd70;
	mov.b32 	%r100, 16;
	// begin inline asm
	shfl.sync.down.b32 %r93, %r94, %r100, %r101, %r102;
	// end inline asm
	// begin inline asm
	shfl.sync.down.b32 %r98, %r99, %r100, %r101, %r102;
	// end inline asm
	mov.b64 	%rd71, {%r93, %r98};
	mov.b64 	%fd81, %rd71;
	setp.gt.s32 	%p16, %r52, 15;
	add.f64 	%fd26, %fd80, %fd81;
	selp.f64 	%fd263, %fd80, %fd26, %p16;
	setp.ne.s32 	%p17, %r52, 0;
	@%p17 bra 	$L__BB8_36;
	shr.u32 	%r103, %r14, 2;
	and.b32  	%r104, %r103, 248;
	mov.u32 	%r105, _ZZN3cub18CUB_300001_SM_10006detail6reduce28DeviceReduceSingleTileKernelINS2_10policy_hubIdjN4cuda3std3__44plusIdEEE10Policy1000EPdSC_jS9_ddNS7_10__identityEEEvT0_T1_T2_T3_T4_T6_E12temp_storage;
	add.s32 	%r106, %r105, %r104;
	st.shared.f64 	[%r106+24], %fd26;
$L__BB8_36:
	bar.sync 	0;
	setp.ne.s32 	%p18, %r14, 0;
	@%p18 bra 	$L__BB8_38;
	ld.shared.f64 	%fd82, [_ZZN3cub18CUB_300001_SM_10006detail6reduce28DeviceReduceSingleTileKernelINS2_10policy_hubIdjN4cuda3std3__44plusIdEEE10Policy1000EPdSC_jS9_ddNS7_10__identityEEEvT0_T1_T2_T3_T4_T6_E12temp_storage+32];
	add.f64 	%fd83, %fd263, %fd82;
	ld.shared.f64 	%fd84, [_ZZN3cub18CUB_300001_SM_10006detail6reduce28DeviceReduceSingleTileKernelINS2_10policy_hubIdjN4cuda3std3__44plusIdEEE10Policy1000EPdSC_jS9_ddNS7_10__identityEEEvT0_T1_T2_T3_T4_T6_E12temp_storage+40];
	add.f64 	%fd85, %fd83, %fd84;
	ld.shared.f64 	%fd86, [_ZZN3cub18CUB_300001_SM_10006detail6reduce28DeviceReduceSingleTileKernelINS2_10policy_hubIdjN4cuda3std3__44plusIdEEE10Policy1000EPdSC_jS9_ddNS7_10__identityEEEvT0_T1_T2_T3_T4_T6_E12temp_storage+48];
	add.f64 	%fd87, %fd85, %fd86;
	ld.shared.f64 	%fd88, [_ZZN3cub18CUB_300001_SM_10006detail6reduce28DeviceReduceSingleTileKernelINS2_10policy_hubIdjN4cuda3std3__44plusIdEEE10Policy1000EPdSC_jS9_ddNS7_10__identityEEEvT0_T1_T2_T3_T4_T6_E12temp_storage+56];
	add.f64 	%fd89, %fd87, %fd88;
	ld.shared.f64 	%fd90, [_ZZN3cub18CUB_300001_SM_10006detail6reduce28DeviceReduceSingleTileKernelINS2_10policy_hubIdjN4cuda3std3__44plusIdEEE10Policy1000EPdSC_jS9_ddNS7_10__identityEEEvT0_T1_T2_T3_T4_T6_E12temp_storage+64];
	add.f64 	%fd91, %fd89, %fd90;
	ld.shared.f64 	%fd92, [_ZZN3cub18CUB_300001_SM_10006detail6reduce28DeviceReduceSingleTileKernelINS2_10policy_hubIdjN4cuda3std3__44plusIdEEE10Policy1000EPdSC_jS9_ddNS7_10__identityEEEvT0_T1_T2_T3_T4_T6_E12temp_storage+72];
	add.f64 	%fd93, %fd91, %fd92;
	ld.shared.f64 	%fd94, [_ZZN3cub18CUB_300001_SM_10006detail6reduce28DeviceReduceSingleTileKernelINS2_10policy_hubIdjN4cuda3std3__44plusIdEEE10Policy1000EPdSC_jS9_ddNS7_10__identityEEEvT0_T1_T2_T3_T4_T6_E12temp_storage+80];
	add.f64 	%fd95, %fd93, %fd94;
	ld.shared.f64 	%fd96, [_ZZN3cub18CUB_300001_SM_10006detail6reduce28DeviceReduceSingleTileKernelINS2_10policy_hubIdjN4cuda3std3__44plusIdEEE10Policy1000EPdSC_jS9_ddNS7_10__identityEEEvT0_T1_T2_T3_T4_T6_E12temp_storage+88];
	add.f64 	%fd97, %fd95, %fd96;
	ld.shared.f64 	%fd98, [_ZZN3cub18CUB_300001_SM_10006detail6reduce28DeviceReduceSingleTileKernelINS2_10policy_hubIdjN4cuda3std3__44plusIdEEE10Policy1000EPdSC_jS9_ddNS7_10__identityEEEvT0_T1_T2_T3_T4_T6_E12temp_storage+96];
	add.f64 	%fd99, %fd97, %fd98;
	ld.shared.f64 	%fd100, [_ZZN3cub18CUB_300001_SM_10006detail6reduce28DeviceReduceSingleTileKernelINS2_10policy_hubIdjN4cuda3std3__44plusIdEEE10Policy1000EPdSC_jS9_ddNS7_10__identityEEEvT0_T1_T2_T3_T4_T6_E12temp_storage+104];
	add.f64 	%fd101, %fd99, %fd100;
	ld.shared.f64 	%fd102, [_ZZN3cub18CUB_300001_SM_10006detail6reduce28DeviceReduceSingleTileKernelINS2_10policy_hubIdjN4cuda3std3__44plusIdEEE10Policy1000EPdSC_jS9_ddNS7_10__identityEEEvT0_T1_T2_T3_T4_T6_E12temp_storage+112];
	add.f64 	%fd103, %fd101, %fd102;
	ld.shared.f64 	%fd104, [_ZZN3cub18CUB_300001_SM_10006detail6reduce28DeviceReduceSingleTileKernelINS2_10policy_hubIdjN4cuda3std3__44plusIdEEE10Policy1000EPdSC_jS9_ddNS7_10__identityEEEvT0_T1_T2_T3_T4_T6_E12temp_storage+120];
	add.f64 	%fd105, %fd103, %fd104;
	ld.shared.f64 	%fd106, [_ZZN3cub18CUB_300001_SM_10006detail6reduce28DeviceReduceSingleTileKernelINS2_10policy_hubIdjN4cuda3std3__44plusIdEEE10Policy1000EPdSC_jS9_ddNS7_10__identityEEEvT0_T1_T2_T3_T4_T6_E12temp_storage+128];
	add.f64 	%fd107, %fd105, %fd106;
	ld.shared.f64 	%fd108, [_ZZN3cub18CUB_300001_SM_10006detail6reduce28DeviceReduceSingleTileKernelINS2_10policy_hubIdjN4cuda3std3__44plusIdEEE10Policy1000EPdSC_jS9_ddNS7_10__identityEEEvT0_T1_T2_T3_T4_T6_E12temp_storage+136];
	add.f64 	%fd109, %fd107, %fd108;
	ld.shared.f64 	%fd110, [_ZZN3cub18CUB_300001_SM_10006detail6reduce28DeviceReduceSingleTileKernelINS2_10policy_hubIdjN4cuda3std3__44plusIdEEE10Policy1000EPdSC_jS9_ddNS7_10__identityEEEvT0_T1_T2_T3_T4_T6_E12temp_storage+144];
	add.f64 	%fd111, %fd109, %fd110;
	ld.shared.f64 	%fd112, [_ZZN3cub18CUB_300001_SM_10006detail6reduce28DeviceReduceSingleTileKernelINS2_10policy_hubIdjN4cuda3std3__44plusIdEEE10Policy1000EPdSC_jS9_ddNS7_10__identityEEEvT0_T1_T2_T3_T4_T6_E12temp_storage+152];
	add.f64 	%fd113, %fd111, %fd112;
	ld.shared.f64 	%fd114, [_ZZN3cub18CUB_300001_SM_10006detail6reduce28DeviceReduceSingleTileKernelINS2_10policy_hubIdjN4cuda3std3__44plusIdEEE10Policy1000EPdSC_jS9_ddNS7_10__identityEEEvT0_T1_T2_T3_T4_T6_E12temp_storage+160];
	add.f64 	%fd115, %fd113, %fd114;
	ld.shared.f64 	%fd116, [_ZZN3cub18CUB_300001_SM_10006detail6reduce28DeviceReduceSingleTileKernelINS2_10policy_hubIdjN4cuda3std3__44plusIdEEE10Policy1000EPdSC_jS9_ddNS7_10__identityEEEvT0_T1_T2_T3_T4_T6_E12temp_storage+168];
	add.f64 	%fd117, %fd115, %fd116;
	ld.shared.f64 	%fd118, [_ZZN3cub18CUB_300001_SM_10006detail6reduce28DeviceReduceSingleTileKernelINS2_10policy_hubIdjN4cuda3std3__44plusIdEEE10Policy1000EPdSC_jS9_ddNS7_10__identityEEEvT0_T1_T2_T3_T4_T6_E12temp_storage+176];
	add.f64 	%fd263, %fd117, %fd118;
$L__BB8_38:
	mov.u32 	%r230, %tid.x;
	setp.ne.s32 	%p60, %r230, 0;
	@%p60 bra 	$L__BB8_40;
	add.f64 	%fd249, %fd30, %fd263;
	st.global.f64 	[%rd1], %fd249;
$L__BB8_40:
	ret;

}
	// .globl	_ZN3cub18CUB_300001_SM_10006detail6reduce18DeviceReduceKernelINS2_10policy_hubIdjN4cuda3std3__44plusIdEEE10Policy1000EPdjS9_dNS7_10__identityEEEvT0_PT3_T1_NS0_13GridEvenShareISH_EET2_T4_
.visible .entry _ZN3cub18CUB_300001_SM_10006detail6reduce18DeviceReduceKernelINS2_10policy_hubIdjN4cuda3std3__44plusIdEEE10Policy1000EPdjS9_dNS7_10__identityEEEvT0_PT3_T1_NS0_13GridEvenShareISH_EET2_T4_(
	.param .u64 .ptr .align 1 _ZN3cub18CUB_300001_SM_10006detail6reduce18DeviceReduceKernelINS2_10policy_hubIdjN4cuda3std3__44plusIdEEE10Policy1000EPdjS9_dNS7_10__identityEEEvT0_PT3_T1_NS0_13GridEvenShareISH_EET2_T4__param_0,
	.param .u64 .ptr .align 1 _ZN3cub18CUB_300001_SM_10006detail6reduce18DeviceReduceKernelINS2_10policy_hubIdjN4cuda3std3__44plusIdEEE10Policy1000EPdjS9_dNS7_10__identityEEEvT0_PT3_T1_NS0_13GridEvenShareISH_EET2_T4__param_1,
	.param .u32 _ZN3cub18CUB_300001_SM_10006detail6reduce18DeviceReduceKernelINS2_10policy_hubIdjN4cuda3std3__44plusIdEEE10Policy1000EPdjS9_dNS7_10__identityEEEvT0_PT3_T1_NS0_13GridEvenShareISH_EET2_T4__param_2,
	.param .align 4 .b8 _ZN3cub18CUB_300001_SM_10006detail6reduce18DeviceReduceKernelINS2_10policy_hubIdjN4cuda3std3__44plusIdEEE10Policy1000EPdjS9_dNS7_10__identityEEEvT0_PT3_T1_NS0_13GridEvenShareISH_EET2_T4__param_3[40],
	.param .align 1 .b8 _ZN3cub18CUB_300001_SM_10006detail6reduce18DeviceReduceKernelINS2_10policy_hubIdjN4cuda3std3__44plusIdEEE10Policy1000EPdjS9_dNS7_10__identityEEEvT0_PT3_T1_NS0_13GridEvenShareISH_EET2_T4__param_4[1],
	.param .align 1 .b8 _ZN3cub18CUB_300001_SM_10006detail6reduce18DeviceReduceKernelINS2_10policy_hubIdjN4cuda3std3__44plusIdEEE10Policy1000EPdjS9_dNS7_10__identityEEEvT0_PT3_T1_NS0_13GridEvenShareISH_EET2_T4__param_5[1]
)
.maxntid 640
{
	.reg .pred 	%p<60>;
	.reg .b16 	%rs<4>;
	.reg .b32 	%r<284>;
	.reg .b64 	%rd<104>;
	.reg .b64 	%fd<260>;
	// demoted variable
	.shared .align 8 .b8 _ZZN3cub18CUB_300001_SM_10006detail6reduce18DeviceReduceKernelINS2_10policy_hubIdjN4cuda3std3__44plusIdEEE10Policy1000EPdjS9_dNS7_10__identityEEEvT0_PT3_T1_NS0_13GridEvenShareISH_EET2_T4_E12temp_storage[192];
	ld.param.u64 	%rd1, [_ZN3cub18CUB_300001_SM_10006detail6reduce18DeviceReduceKernelINS2_10policy_hubIdjN4cuda3std3__44plusIdEEE10Policy1000EPdjS9_dNS7_10__identityEEEvT0_PT3_T1_NS0_13GridEvenShareISH_EET2_T4__param_0];
	ld.param.u32 	%r1, [_ZN3cub18CUB_300001_SM_10006detail6reduce18DeviceReduceKernelINS2_10policy_hubIdjN4cuda3std3__44plusIdEEE10Policy1000EPdjS9_dNS7_10__identityEEEvT0_PT3_T1_NS0_13GridEvenShareISH_EET2_T4__param_3+20];
	ld.param.u32 	%r2, [_ZN3cub18CUB_300001_SM_10006detail6reduce18DeviceReduceKernelINS2_10policy_hubIdjN4cuda3std3__44plusIdEEE10Policy1000EPdjS9_dNS7_10__identityEEEvT0_PT3_T1_NS0_13GridEvenShareISH_EET2_T4__param_3+24];
	mov.u32 	%r3, %ctaid.x;
	mul.lo.s32 	%r4, %r2, 5120;
	mul.lo.s32 	%r277, %r3, 5120;
	sub.s32 	%r6, %r1, %r277;
	setp.gt.u32 	%p1, %r6, 5119;
	@%p1 bra 	$L__BB9_19;
	mov.u32 	%r7, %tid.x;
	setp.ge.u32 	%p18, %r7, %r6;
	mov.f64 	%fd252, 0d0000000000000000;
	mov.u32 	%r270, %r7;
	@%p18 bra 	$L__BB9_3;
	add.s32 	%r136, %r277, %r7;
	mul.wide.u32 	%rd64, %r136, 8;
	add.s64 	%rd63, %rd1, %rd64;
	// begin inline asm
	ld.global.nc.u64 %rd62, [%rd63];
	// end inline asm
	mov.b64 	%fd252, %rd62;
	add.s32 	%r270, %r7, 640;
$L__BB9_3:
	setp.ge.u32 	%p19, %r270, %r6;
	@%p19 bra 	$L__BB9_10;
	not.b32 	%r137, %r270;
	add.s32 	%r138, %r1, %r137;
	sub.s32 	%r10, %r138, %r277;
	mul.hi.u32 	%r139, %r10, -858993459;
	shr.u32 	%r140, %r139, 9;
	add.s32 	%r11, %r140, 1;
	and.b32  	%r141, %r140, 3;
	setp.eq.s32 	%p20, %r141, 3;
	@%p20 bra 	$L__BB9_7;
	add.s32 	%r268, %r270, %r277;
	and.b32  	%r142, %r11, 3;
	neg.s32 	%r267, %r142;
$L__BB9_6:
	.pragma "nounroll";
	mul.wide.u32 	%rd67, %r268, 8;
	add.s64 	%rd66, %rd1, %rd67;
	// begin inline asm
	ld.global.nc.u64 %rd65, [%rd66];
	// end inline asm
	mov.b64 	%fd119, %rd65;
	add.f64 	%fd252, %fd252, %fd119;
	add.s32 	%r270, %r270, 640;
	add.s32 	%r268, %r268, 640;
	add.s32 	%r267, %r267, 1;
	setp.ne.s32 	%p21, %r267, 0;
	@%p21 bra 	$L__BB9_6;
$L__BB9_7:
	setp.lt.u32 	%p22, %r10, 1920;
	@%p22 bra 	$L__BB9_10;
	add.s32 	%r272, %r270, 1280;
	add.s32 	%r271, %r270, %r277;
$L__BB9_9:
	mul.wide.u32 	%rd76, %r271, 8;
	add.s64 	%rd69, %rd1, %rd76;
	// begin inline asm
	ld.global.nc.u64 %rd68, [%rd69];
	// end inline asm
	mov.b64 	%fd120, %rd68;
	add.f64 	%fd121, %fd252, %fd120;
	add.s32 	%r143, %r271, 640;
	mul.wide.u32 	%rd77, %r143, 8;
	add.s64 	%rd71, %rd1, %rd77;
	// begin inline asm
	ld.global.nc.u64 %rd70, [%rd71];
	// end inline asm
	mov.b64 	%fd122, %rd70;
	add.f64 	%fd123, %fd121, %fd122;
	add.s32 	%r144, %r271, 1280;
	mul.wide.u32 	%rd78, %r144, 8;
	add.s64 	%rd73, %rd1, %rd78;
	// begin inline asm
	ld.global.nc.u64 %rd72, [%rd73];
	// end inline asm
	mov.b64 	%fd124, %rd72;
	add.f64 	%fd125, %fd123, %fd124;
	add.s32 	%r145, %r271, 1920;
	mul.wide.u32 	%rd79, %r145, 8;
	add.s64 	%rd75, %rd1, %rd79;
	// begin inline asm
	ld.global.nc.u64 %rd74, [%rd75];
	// end inline asm
	mov.b64 	%fd126, %rd74;
	add.f64 	%fd252, %fd125, %fd126;
	add.s32 	%r25, %r272, 2560;
	add.s32 	%r146, %r272, 1280;
	add.s32 	%r271, %r271, 2560;
	setp.lt.s32 	%p23, %r146, %r6;
	mov.u32 	%r272, %r25;
	@%p23 bra 	$L__BB9_9;
$L__BB9_10:
	setp.lt.u32 	%p24, %r6, 640;
	@%p24 bra 	$L__BB9_15;
	// begin inline asm
	mov.u32 %r210, %laneid;
	// end inline asm
	mov.b64 	%rd90, %fd252;
	mov.b64 	{%r212, %r217}, %rd90;
	mov.b32 	%r218, 1;
	mov.b32 	%r259, 31;
	mov.b32 	%r260, -1;
	// begin inline asm
	shfl.sync.down.b32 %r211, %r212, %r218, %r259, %r260;
	// end inline asm
	// begin inline asm
	shfl.sync.down.b32 %r216, %r217, %r218, %r259, %r260;
	// end inline asm
	mov.b64 	%rd91, {%r211, %r216};
	mov.b64 	%fd197, %rd91;
	setp.gt.s32 	%p52, %r210, 30;
	add.f64 	%fd198, %fd252, %fd197;
	selp.f64 	%fd199, %fd252, %fd198, %p52;
	mov.b64 	%rd92, %fd199;
	mov.b64 	{%r222, %r227}, %rd92;
	mov.b32 	%r228, 2;
	// begin inline asm
	shfl.sync.down.b32 %r221, %r222, %r228, %r259, %r260;
	// end inline asm
	// begin inline asm
	shfl.sync.down.b32 %r226, %r227, %r228, %r259, %r260;
	// end inline asm
	mov.b64 	%rd93, {%r221, %r226};
	mov.b64 	%fd200, %rd93;
	setp.gt.s32 	%p53, %r210, 29;
	add.f64 	%fd201, %fd199, %fd200;
	selp.f64 	%fd202, %fd199, %fd201, %p53;
	mov.b64 	%rd94, %fd202;
	mov.b64 	{%r232, %r237}, %rd94;
	mov.b32 	%r238, 4;
	// begin inline asm
	shfl.sync.down.b32 %r231, %r232, %r238, %r259, %r260;
	// end inline asm
	// begin inline asm
	shfl.sync.down.b32 %r236, %r237, %r238, %r259, %r260;
	// end inline asm
	mov.b64 	%rd95, {%r231, %r236};
	mov.b64 	%fd203, %rd95;
	setp.gt.s32 	%p54, %r210, 27;
	add.f64 	%fd204, %fd202, %fd203;
	selp.f64 	%fd205, %fd202, %fd204, %p54;
	mov.b64 	%rd96, %fd205;
	mov.b64 	{%r242, %r247}, %rd96;
	mov.b32 	%r248, 8;
	// begin inline asm
	shfl.sync.down.b32 %r241, %r242, %r248, %r259, %r260;
	// end inline asm
	// begin inline asm
	shfl.sync.down.b32 %r246, %r247, %r248, %r259, %r260;
	// end inline asm
	mov.b64 	%rd97, {%r241, %r246};
	mov.b64 	%fd206, %rd97;
	setp.gt.s32 	%p55, %r210, 23;
	add.f64 	%fd207, %fd205, %fd206;
	selp.f64 	%fd208, %fd205, %fd207, %p55;
	mov.b64 	%rd98, %fd208;
	mov.b64 	{%r252, %r257}, %rd98;
	mov.b32 	%r258, 16;
	// begin inline asm
	shfl.sync.down.b32 %r251, %r252, %r258, %r259, %r260;
	// end inline asm
	// begin inline asm
	shfl.sync.down.b32 %r256, %r257, %r258, %r259, %r260;
	// end inline asm
	mov.b64 	%rd99, {%r251, %r256};
	mov.b64 	%fd209, %rd99;
	setp.gt.s32 	%p56, %r210, 15;
	add.f64 	%fd10, %fd208, %fd209;
	selp.f64 	%fd259, %fd208, %fd10, %p56;
	setp.ne.s32 	%p57, %r210, 0;
	@%p57 bra 	$L__BB9_13;
	shr.u32 	%r261, %r7, 2;
	and.b32  	%r262, %r261, 248;
	mov.u32 	%r263, _ZZN3cub18CUB_300001_SM_10006detail6reduce18DeviceReduceKernelINS2_10policy_hubIdjN4cuda3std3__44plusIdEEE10Policy1000EPdjS9_dNS7_10__identityEEEvT0_PT3_T1_NS0_13GridEvenShareISH_EET2_T4_E12temp_storage;
	add.s32 	%r264, %r263, %r262;
	st.shared.f64 	[%r264+24], %fd10;
$L__BB9_13:
	bar.sync 	0;
	setp.ne.s32 	%p58, %r7, 0;
	@%p58 bra 	$L__BB9_35;
	ld.shared.f64 	%fd210, [_ZZN3cub18CUB_300001_SM_10006detail6reduce18DeviceReduceKernelINS2_10policy_hubIdjN4cuda3std3__44plusIdEEE10Policy1000EPdjS9_dNS7_10__identityEEEvT0_PT3_T1_NS0_13GridEvenShareISH_EET2_T4_E12temp_storage+32];
	add.f64 	%fd211, %fd259, %fd210;
	ld.shared.f64 	%fd212, [_ZZN3cub18CUB_300001_SM_10006detail6reduce18DeviceReduceKernelINS2_10policy_hubIdjN4cuda3std3__44plusIdEEE10Policy1000EPdjS9_dNS7_10__identityEEEvT0_PT3_T1_NS0_13GridEvenShareISH_EET2_T4_E12temp_storage+40];
	add.f64 	%fd213, %fd211, %fd212;
	ld.shared.f64 	%fd214, [_ZZN3cub18CUB_300001_SM_10006detail6reduce18DeviceReduceKernelINS2_10policy_hubIdjN4cuda3std3__44plusIdEEE10Policy1000EPdjS9_dNS7_10__identityEEEvT0_PT3_T1_NS0_13GridEvenShareISH_EET2_T4_E12temp_storage+48];
	add.f64 	%fd215, %fd213, %fd214;
	ld.shared.f64 	%fd216, [_ZZN3cub18CUB_300001_SM_10006detail6reduce18DeviceReduceKernelINS2_10policy_hubIdjN4cuda3std3__44plusIdEEE10Policy1000EPdjS9_dNS7_10__identityEEEvT0_PT3_T1_NS0_13GridEvenShareISH_EET2_T4_E12temp_storage+56];
	add.f64 	%fd217, %fd215, %fd216;
	ld.shared.f64 	%fd218, [_ZZN3cub18CUB_300001_SM_10006detail6reduce18DeviceReduceKernelINS2_10policy_hubIdjN4cuda3std3__44plusIdEEE10Policy1000EPdjS9_dNS7_10__identityEEEvT0_PT3_T1_NS0_13GridEvenShareISH_EET2_T4_E12temp_storage+64];
	add.f64 	%fd219, %fd217, %fd218;
	ld.shared.f64 	%fd220, [_ZZN3cub18CUB_300001_SM_10006detail6reduce18DeviceReduceKernelINS2_10policy_hubIdjN4cuda3std3__44plusIdEEE10Policy1000EPdjS9_dNS7_10__identityEEEvT0_PT3_T1_NS0_13GridEvenShareISH_EET2_T4_E12temp_storage+72];
	add.f64 	%fd221, %fd219, %fd220;
	ld.shared.f64 	%fd222, [_ZZN3cub18CUB_300001_SM_10006detail6reduce18DeviceReduceKernelINS2_10policy_hubIdjN4cuda3std3__44plusIdEEE10Policy1000EPdjS9_dNS7_10__identityEEEvT0_PT3_T1_NS0_13GridEvenShareISH_EET2_T4_E12temp_storage+80];
	add.f64 	%fd223, %fd221, %fd222;
	ld.shared.f64 	%fd224, [_ZZN3cub18CUB_300001_SM_10006detail6reduce18DeviceReduceKernelINS2_10policy_hubIdjN4cuda3std3__44plusIdEEE10Policy1000EPdjS9_dNS7_10__identityEEEvT0_PT3_T1_NS0_13GridEvenShareISH_EET2_T4_E12temp_storage+88];
	add.f64 	%fd225, %fd223, %fd224;
	ld.shared.f64 	%fd226, [_ZZN3cub18CUB_300001_SM_10006detail6reduce18DeviceReduceKernelINS2_10policy_hubIdjN4cuda3std3__44plusIdEEE10Policy1000EPdjS9_dNS7_10__identityEEEvT0_PT3_T1_NS0_13GridEvenShareISH_EET2_T4_E12temp_storage+96];
	add.f64 	%fd227, %fd225, %fd226;
	ld.shared.f64 	%fd228, [_ZZN3cub18CUB_300001_SM_10006detail6reduce18DeviceReduceKernelINS2_10policy_hubIdjN4cuda3std3__44plusIdEEE10Policy1000EPdjS9_dNS7_10__identityEEEvT0_PT3_T1_NS0_13GridEvenShareISH_EET2_T4_E12temp_storage+104];
	add.f64 	%fd229, %fd227, %fd228;
	ld.shared.f64 	%fd230, [_ZZN3cub18CUB_300001_SM_10006detail6reduce18DeviceReduceKernelINS2_10policy_hubIdjN4cuda3std3__44plusIdEEE10Policy1000EPdjS9_dNS7_10__identityEEEvT0_PT3_T1_NS0_13GridEvenShareISH_EET2_T4_E12temp_storage+112];
	add.f64 	%fd231, %fd229, %fd230;
	ld.shared.f64 	%fd232, [_ZZN3cub18CUB_300001_SM_10006detail6reduce18DeviceReduceKernelINS2_10policy_hubIdjN4cuda3std3__44plusIdEEE10Policy1000EPdjS9_dNS7_10__identityEEEvT0_PT3_T1_NS0_13GridEvenShareISH_EET2_T4_E12temp_storage+120];
	add.f64 	%fd233, %fd231, %fd232;
	ld.shared.f64 	%fd234, [_ZZN3cub18CUB_300001_SM_10006detail6reduce18DeviceReduceKernelINS2_10policy_hubIdjN4cuda3std3__44plusIdEEE10Policy1000EPdjS9_dNS7_10__identityEEEvT0_PT3_T1_NS0_13GridEvenShareISH_EET2_T4_E12temp_storage+128];
	add.f64 	%fd235, %fd233, %fd234;
	ld.shared.f64 	%fd236, [_ZZN3cub18CUB_300001_SM_10006detail6reduce18DeviceReduceKernelINS2_10policy_hubIdjN4cuda3std3__44plusIdEEE10Policy1000EPdjS9_dNS7_10__identityEEEvT0_PT3_T1_NS0_13GridEvenShareISH_EET2_T4_E12temp_storage+136];
	add.f64 	%fd237, %fd235, %fd236;
	ld.shared.f64 	%fd238, [_ZZN3cub18CUB_300001_SM_10006detail6reduce18DeviceReduceKernelINS2_10policy_hubIdjN4cuda3std3__44plusIdEEE10Policy1000EPdjS9_dNS7_10__identityEEEvT0_PT3_T1_NS0_13GridEvenShareISH_EET2_T4_E12temp_storage+144];
	add.f64 	%fd239, %fd237, %fd238;
	ld.shared.f64 	%fd240, [_ZZN3cub18CUB_300001_SM_10006detail6reduce18DeviceReduceKernelINS2_10policy_hubIdjN4cuda3std3__44plusIdEEE10Policy1000EPdjS9_dNS7_10__identityEEEvT0_PT3_T1_NS0_13GridEvenShareISH_EET2_T4_E12temp_storage+152];
	add.f64 	%fd241, %fd239, %fd240;
	ld.shared.f64 	%fd242, [_ZZN3cub18CUB_300001_SM_10006detail6reduce18DeviceReduceKernelINS2_10policy_hubIdjN4cuda3std3__44plusIdEEE10Policy1000EPdjS9_dNS7_10__identityEEEvT0_PT3_T1_NS0_13GridEvenShareISH_EET2_T4_E12temp_storage+160];
	add.f64 	%fd243, %fd241, %fd242;
	ld.shared.f64 	%fd244, [_ZZN3cub18CUB_300001_SM_10006detail6reduce18DeviceReduceKernelINS2_10policy_hubIdjN4cuda3std3__44plusIdEEE10Policy1000EPdjS9_dNS7_10__identityEEEvT0_PT3_T1_NS0_13GridEvenShareISH_EET2_T4_E12temp_storage+168];
	add.f64 	%fd245, %fd243, %fd244;
	ld.shared.f64 	%fd246, [_ZZN3cub18CUB_300001_SM_10006detail6reduce18DeviceReduceKernelINS2_10policy_hubIdjN4cuda3std3__44plusIdEEE10Policy1000EPdjS9_dNS7_10__identityEEEvT0_PT3_T1_NS0_13GridEvenShareISH_EET2_T4_E12temp_storage+176];
	add.f64 	%fd259, %fd245, %fd246;
	bra.uni 	$L__BB9_35;
$L__BB9_15:
	// begin inline asm
	mov.u32 %r147, %laneid;
	// end inline asm
	and.b32  	%r198, %r7, 992;
	add.s32 	%r199, %r198, 32;
	setp.gt.u32 	%p25, %r199, %r6;
	not.b32 	%r200, %r198;
	add.s32 	%r201, %r6, %r200;
	selp.b32 	%r196, %r201, 31, %p25;
	mov.b64 	%rd80, %fd252;
	mov.b64 	{%r149, %r154}, %rd80;
	mov.b32 	%r155, 1;
	mov.b32 	%r197, -1;
	// begin inline asm
	shfl.sync.down.b32 %r148, %r149, %r155, %r196, %r197;
	// end inline asm
	// begin inline asm
	shfl.sync.down.b32 %r153, %r154, %r155, %r196, %r197;
	// end inline asm
	mov.b64 	%rd81, {%r148, %r153};
	mov.b64 	%fd127, %rd81;
	setp.lt.s32 	%p26, %r147, %r196;
	add.f64 	%fd128, %fd252, %fd127;
	selp.f64 	%fd129, %fd128, %fd252, %p26;
	mov.b64 	%rd82, %fd129;
	mov.b64 	{%r159, %r164}, %rd82;
	mov.b32 	%r165, 2;
	// begin inline asm
	shfl.sync.down.b32 %r158, %r159, %r165, %r196, %r197;
	// end inline asm
	// begin inline asm
	shfl.sync.down.b32 %r163, %r164, %r165, %r196, %r197;
	// end inline asm
	mov.b64 	%rd83, {%r158, %r163};
	mov.b64 	%fd130, %rd83;
	add.s32 	%r202, %r147, 2;
	setp.gt.s32 	%p27, %r202, %r196;
	add.f64 	%fd131, %fd129, %fd130;
	selp.f64 	%fd132, %fd129, %fd131, %p27;
	mov.b64 	%rd84, %fd132;
	mov.b64 	{%r169, %r174}, %rd84;
	mov.b32 	%r175, 4;
	// begin inline asm
	shfl.sync.down.b32 %r168, %r169, %r175, %r196, %r197;
	// end inline asm
	// begin inline asm
	shfl.sync.down.b32 %r173, %r174, %r175, %r196, %r197;
	// end inline asm
	mov.b64 	%rd85, {%r168, %r173};
	mov.b64 	%fd133, %rd85;
	add.s32 	%r203, %r147, 4;
	setp.gt.s32 	%p28, %r203, %r196;
	add.f64 	%fd134, %fd132, %fd133;
	selp.f64 	%fd135, %fd132, %fd134, %p28;
	mov.b64 	%rd86, %fd135;
	mov.b64 	{%r179, %r184}, %rd86;
	mov.b32 	%r185, 8;
	// begin inline asm
	shfl.sync.down.b32 %r178, %r179, %r185, %r196, %r197;
	// end inline asm
	// begin inline asm
	shfl.sync.down.b32 %r183, %r184, %r185, %r196, %r197;
	// end inline asm
	mov.b64 	%rd87, {%r178, %r183};
	mov.b64 	%fd136, %rd87;
	add.s32 	%r204, %r147, 8;
	setp.gt.s32 	%p29, %r204, %r196;
	add.f64 	%fd137, %fd135, %fd136;
	selp.f64 	%fd138, %fd135, %fd137, %p29;
	mov.b64 	%rd88, %fd138;
	mov.b64 	{%r189, %r194}, %rd88;
	mov.b32 	%r195, 16;
	// begin inline asm
	shfl.sync.down.b32 %r188, %r189, %r195, %r196, %r197;
	// end inline asm
	// begin inline asm
	shfl.sync.down.b32 %r193, %r194, %r195, %r196, %r197;
	// end inline asm
	mov.b64 	%rd89, {%r188, %r193};
	mov.b64 	%fd139, %rd89;
	add.s32 	%r205, %r147, 16;
	setp.gt.s32 	%p30, %r205, %r196;
	add.f64 	%fd140, %fd138, %fd139;
	selp.f64 	%fd259, %fd138, %fd140, %p30;
	setp.ne.s32 	%p31, %r147, 0;
	@%p31 bra 	$L__BB9_17;
	shr.u32 	%r206, %r7, 2;
	and.b32  	%r207, %r206, 248;
	mov.u32 	%r208, _ZZN3cub18CUB_300001_SM_10006detail6reduce18DeviceReduceKernelINS2_10policy_hubIdjN4cuda3std3__44plusIdEEE10Policy1000EPdjS9_dNS7_10__identityEEEvT0_PT3_T1_NS0_13GridEvenShareISH_EET2_T4_E12temp_storage;
	add.s32 	%r209, %r208, %r207;
	st.shared.f64 	[%r209+24], %fd259;
$L__BB9_17:
	bar.sync 	0;
	setp.ne.s32 	%p32, %r7, 0;
	@%p32 bra 	$L__BB9_35;
	setp.gt.u32 	%p33, %r6, 32;
	ld.shared.f64 	%fd141, [_ZZN3cub18CUB_300001_SM_10006detail6reduce18DeviceReduceKernelINS2_10policy_hubIdjN4cuda3std3__44plusIdEEE10Policy1000EPdjS9_dNS7_10__identityEEEvT0_PT3_T1_NS0_13GridEvenShareISH_EET2_T4_E12temp_storage+32];
	add.f64 	%fd142, %fd259, %fd141;
	selp.f64 	%fd143, %fd142, %fd259, %p33;
	setp.gt.u32 	%p34, %r6, 64;
	ld.shared.f64 	%fd144, [_ZZN3cub18CUB_300001_SM_10006detail6reduce18DeviceReduceKernelINS2_10policy_hubIdjN4cuda3std3__44plusIdEEE10Policy1000EPdjS9_dNS7_10__identityEEEvT0_PT3_T1_NS0_13GridEvenShareISH_EET2_T4_E12temp_storage+40];
	add.f64 	%fd145, %fd144, %fd143;
	selp.f64 	%fd146, %fd145, %fd143, %p34;
	setp.gt.u32 	%p35, %r6, 96;
	ld.shared.f64 	%fd147, [_ZZN3cub18CUB_300001_SM_10006detail6reduce18DeviceReduceKernelINS2_10policy_hubIdjN4cuda3std3__44plusIdEEE10Policy1000EPdjS9_dNS7_10__identityEEEvT0_PT3_T1_NS0_13GridEvenShareISH_EET2_T4_E12temp_storage+48];
	add.f64 	%fd148, %fd147, %fd146;
	selp.f64 	%fd149, %fd148, %fd146, %p35;
	setp.gt.u32 	%p36, %r6, 128;
	ld.shared.f64 	%fd150, [_ZZN3cub18CUB_300001_SM_10006detail6reduce18DeviceReduceKernelINS2_10policy_hubIdjN4cuda3std3__44plusIdEEE10Policy1000EPdjS9_dNS7_10__identityEEEvT0_PT3_T1_NS0_13GridEvenShareISH_EET2_T4_E12temp_storage+56];
	add.f64 	%fd151, %fd150, %fd149;
	selp.f64 	%fd152, %fd151, %fd149, %p36;
	setp.gt.u32 	%p37, %r6, 160;
	ld.shared.f64 	%fd153, [_ZZN3cub18CUB_300001_SM_10006detail6reduce18DeviceReduceKernelINS2_10policy_hubIdjN4cuda3std3__44plusIdEEE10Policy1000EPdjS9_dNS7_10__identityEEEvT0_PT3_T1_NS0_13GridEvenShareISH_EET2_T4_E12temp_storage+64];
	add.f64 	%fd154, %fd153, %fd152;
	selp.f64 	%fd155, %fd154, %fd152, %p37;
	setp.gt.u32 	%p38, %r6, 192;
	ld.shared.f64 	%fd156, [_ZZN3cub18CUB_300001_SM_10006detail6reduce18DeviceReduceKernelINS2_10policy_hubIdjN4cuda3std3__44plusIdEEE10Policy1000EPdjS9_dNS7_10__identityEEEvT0_PT3_T1_NS0_13GridEvenShareISH_EET2_T4_E12temp_storage+72];
	add.f64 	%fd157, %fd156, %fd155;
	selp.f64 	%fd158, %fd157, %fd155, %p38;
	setp.gt.u32 	%p39, %r6, 224;
	ld.shared.f64 	%fd159, [_ZZN3cub18CUB_300001_SM_10006detail6reduce18DeviceReduceKernelINS2_10policy_hubIdjN4cuda3std3__44plusIdEEE10Policy1000EPdjS9_dNS7_10__identityEEEvT0_PT3_T1_NS0_13GridEvenShareISH_EET2_T4_E12temp_storage+80];
	add.f64 	%fd160, %fd159, %fd158;
	selp.f64 	%fd161, %fd160, %fd158, %p39;
	setp.gt.u32 	%p40, %r6, 256;
	ld.shared.f64 	%fd162, [_ZZN3cub18CUB_300001_SM_10006detail6reduce18DeviceReduceKernelINS2_10policy_hubIdjN4cuda3std3__44plusIdEEE10Policy1000EPdjS9_dNS7_10__identityEEEvT0_PT3_T1_NS0_13GridEvenShareISH_EET2_T4_E12temp_storage+88];
	add.f64 	%fd163, %fd162, %fd161;
	selp.f64 	%fd164, %fd163, %fd161, %p40;
	setp.gt.u32 	%p41, %r6, 288;
	ld.shared.f64 	%fd165, [_ZZN3cub18CUB_300001_SM_10006detail6reduce18DeviceReduceKernelINS2_10policy_hubIdjN4cuda3std3__44plusIdEEE10Policy1000EPdjS9_dNS7_10__identityEEEvT0_PT3_T1_NS0_13GridEvenShareISH_EET2_T4_E12temp_storage+96];
	add.f64 	%fd166, %fd165, %fd164;
	selp.f64 	%fd167, %fd166, %fd164, %p41;
	setp.gt.u32 	%p42, %r6, 320;
	ld.shared.f64 	%fd168, [_ZZN3cub18CUB_300001_SM_10006detail6reduce18DeviceReduceKernelINS2_10policy_hubIdjN4cuda3std3__44plusIdEEE10Policy1000EPdjS9_dNS7_10__identityEEEvT0_PT3_T1_NS0_13GridEvenShareISH_EET2_T4_E12temp_storage+104];
	add.f64 	%fd169, %fd168, %fd167;
	selp.f64 	%fd170, %fd169, %fd167, %p42;
	setp.gt.u32 	%p43, %r6, 352;
	ld.shared.f64 	%fd171, [_ZZN3cub18CUB_300001_SM_10006detail6reduce18DeviceReduceKernelINS2_10policy_hubIdjN4cuda3std3__44plusIdEEE10Policy1000EPdjS9_dNS7_10__identityEEEvT0_PT3_T1_NS0_13GridEvenShareISH_EET2_T4_E12temp_storage+112];
	add.f64 	%fd172, %fd171, %fd170;
	selp.f64 	%fd173, %fd172, %fd170, %p43;
	setp.gt.u32 	%p44, %r6, 384;
	ld.shared.f64 	%fd174, [_ZZN3cub18CUB_300001_SM_10006detail6reduce18DeviceReduceKernelINS2_10policy_hubIdjN4cuda3std3__44plusIdEEE10Policy1000EPdjS9_dNS7_10__identityEEEvT0_PT3_T1_NS0_13GridEvenShareISH_EET2_T4_E12temp_storage+120];
	add.f64 	%fd175, %fd174, %fd173;
	selp.f64 	%fd176, %fd175, %fd173, %p44;
	setp.gt.u32 	%p45, %r6, 416;
	ld.shared.f64 	%fd177, [_ZZN3cub18CUB_300001_SM_10006detail6reduce18DeviceReduceKernelINS2_10policy_hubIdjN4cuda3std3__44plusIdEEE10Policy1000EPdjS9_dNS7_10__identityEEEvT0_PT3_T1_NS0_13GridEvenShareISH_EET2_T4_E12temp_storage+128];
	add.f64 	%fd178, %fd177, %fd176;
	selp.f64 	%fd179, %fd178, %fd176, %p45;
	setp.gt.u32 	%p46, %r6, 448;
	ld.shared.f64 	%fd180, [_ZZN3cub18CUB_300001_SM_10006detail6reduce18DeviceReduceKernelINS2_10policy_hubIdjN4cuda3std3__44plusIdEEE10Policy1000EPdjS9_dNS7_10__identityEEEvT0_PT3_T1_NS0_13GridEvenShareISH_EET2_T4_E12temp_storage+136];
	add.f64 	%fd181, %fd180, %fd179;
	selp.f64 	%fd182, %fd181, %fd179, %p46;
	setp.gt.u32 	%p47, %r6, 480;
	ld.shared.f64 	%fd183, [_ZZN3cub18CUB_300001_SM_10006detail6reduce18DeviceReduceKernelINS2_10policy_hubIdjN4cuda3std3__44plusIdEEE10Policy1000EPdjS9_dNS7_10__identityEEEvT0_PT3_T1_NS0_13GridEvenShareISH_EET2_T4_E12temp_storage+144];
	add.f64 	%fd184, %fd183, %fd182;
	selp.f64 	%fd185, %fd184, %fd182, %p47;
	setp.gt.u32 	%p48, %r6, 512;
	ld.shared.f64 	%fd186, [_ZZN3cub18CUB_300001_SM_10006detail6reduce18DeviceReduceKernelINS2_10policy_hubIdjN4cuda3std3__44plusIdEEE10Policy1000EPdjS9_dNS7_10__identityEEEvT0_PT3_T1_NS0_13GridEvenShareISH_EET2_T4_E12temp_storage+152];
	add.f64 	%fd187, %fd186, %fd185;
	selp.f64 	%fd188, %fd187, %fd185, %p48;
	setp.gt.u32 	%p49, %r6, 544;
	ld.shared.f64 	%fd189, [_ZZN3cub18CUB_300001_SM_10006detail6reduce18DeviceReduceKernelINS2_10policy_hubIdjN4cuda3std3__44plusIdEEE10Policy1000EPdjS9_dNS7_10__identityEEEvT0_PT3_T1_NS0_13GridEvenShareISH_EET2_T4_E12temp_storage+160];
	add.f64 	%fd190, %fd189, %fd188;
	selp.f64 	%fd191, %fd190, %fd188, %p49;
	setp.gt.u32 	%p50, %r6, 576;
	ld.shared.f64 	%fd192, [_ZZN3cub18CUB_300001_SM_10006detail6reduce18DeviceReduceKernelINS2_10policy_hubIdjN4cuda3std3__44plusIdEEE10Policy1000EPdjS9_dNS7_10__identityEEEvT0_PT3_T1_NS0_13GridEvenShareISH_EET2_T4_E12temp_storage+168];
	add.f64 	%fd193, %fd192, %fd191;
	selp.f64 	%fd194, %fd193, %fd191, %p50;
	setp.gt.u32 	%p51, %r6, 608;
	ld.shared.f64 	%fd195, [_ZZN3cub18CUB_300001_SM_10006detail6reduce18DeviceReduceKernelINS2_10policy_hubIdjN4cuda3std3__44plusIdEEE10Policy1000EPdjS9_dNS7_10__identityEEEvT0_PT3_T1_NS0_13GridEvenShareISH_EET2_T4_E12temp_storage+176];
	add.f64 	%fd196, %fd195, %fd194;
	selp.f64 	%fd259, %fd196, %fd194, %p51;
	bra.uni 	$L__BB9_35;
$L__BB9_19:
	mov.u32 	%r27, %tid.x;
	add.s32 	%r58, %r277, %r27;
	mul.wide.u32 	%rd19, %r58, 8;
	add.s64 	%rd4, %rd1, %rd19;
	// begin inline asm
	ld.global.nc.u64 %rd3, [%rd4];
	// end inline asm
	mov.b64 	%fd29, %rd3;
	add.s64 	%rd6, %rd4, 5120;
	// begin inline asm
	ld.global.nc.u64 %rd5, [%rd6];
	// end inline asm
	mov.b64 	%fd30, %rd5;
	add.s64 	%rd8, %rd4, 10240;
	// begin inline asm
	ld.global.nc.u64 %rd7, [%rd8];
	// end inline asm
	mov.b64 	%fd31, %rd7;
	add.s64 	%rd10, %rd4, 15360;
	// begin inline asm
	ld.global.nc.u64 %rd9, [%rd10];
	// end inline asm
	mov.b64 	%fd32, %rd9;
	add.s64 	%rd12, %rd4, 20480;
	// begin inline asm
	ld.global.nc.u64 %rd11, [%rd12];
	// end inline asm
	mov.b64 	%fd33, %rd11;
	add.s64 	%rd14, %rd4, 25600;
	// begin inline asm
	ld.global.nc.u64 %rd13, [%rd14];
	// end inline asm
	mov.b64 	%fd34, %rd13;
	add.s64 	%rd16, %rd4, 30720;
	// begin inline asm
	ld.global.nc.u64 %rd15, [%rd16];
	// end inline asm
	mov.b64 	%fd35, %rd15;
	add.s64 	%rd18, %rd4, 35840;
	// begin inline asm
	ld.global.nc.u64 %rd17, [%rd18];
	// end inline asm
	mov.b64 	%fd36, %rd17;
	add.f64 	%fd37, %fd29, %fd30;
	add.f64 	%fd38, %fd37, %fd31;
	add.f64 	%fd39, %fd38, %fd32;
	add.f64 	%fd40, %fd39, %fd33;
	add.f64 	%fd41, %fd40, %fd34;
	add.f64 	%fd42, %fd41, %fd35;
	add.f64 	%fd258, %fd42, %fd36;
	setp.lt.u32 	%p2, %r6, %r4;
	@%p2 bra 	$L__BB9_31;
	add.s32 	%r28, %r4, %r277;
	add.s32 	%r275, %r28, 640;
	add.s32 	%r274, %r28, %r27;
	not.b32 	%r60, %r27;
	add.s32 	%r61, %r60, %r1;
	sub.s32 	%r62, %r61, %r4;
	sub.s32 	%r273, %r62, %r277;
	mov.b32 	%r276, 0;
$L__BB9_21:
	mad.lo.s32 	%r277, %r2, 5120, %r277;
	add.s32 	%r63, %r1, -5120;
	setp.gt.u32 	%p3, %r277, %r63;
	@%p3 bra 	$L__BB9_23;
	add.s32 	%r64, %r27, %r277;
	mul.wide.u32 	%rd36, %r64, 8;
	add.s64 	%rd21, %rd1, %rd36;
	// begin inline asm
	ld.global.nc.u64 %rd20, [%rd21];
	// end inline asm
	mov.b64 	%fd43, %rd20;
	add.s64 	%rd23, %rd21, 5120;
	// begin inline asm
	ld.global.nc.u64 %rd22, [%rd23];
	// end inline asm
	mov.b64 	%fd44, %rd22;
	add.s64 	%rd25, %rd21, 10240;
	// begin inline asm
	ld.global.nc.u64 %rd24, [%rd25];
	// end inline asm
	mov.b64 	%fd45, %rd24;
	add.s64 	%rd27, %rd21, 15360;
	// begin inline asm
	ld.global.nc.u64 %rd26, [%rd27];
	// end inline asm
	mov.b64 	%fd46, %rd26;
	add.s64 	%rd29, %rd21, 20480;
	// begin inline asm
	ld.global.nc.u64 %rd28, [%rd29];
	// end inline asm
	mov.b64 	%fd47, %rd28;
	add.s64 	%rd31, %rd21, 25600;
	// begin inline asm
	ld.global.nc.u64 %rd30, [%rd31];
	// end inline asm
	mov.b64 	%fd48, %rd30;
	add.s64 	%rd33, %rd21, 30720;
	// begin inline asm
	ld.global.nc.u64 %rd32, [%rd33];
	// end inline asm
	mov.b64 	%fd49, %rd32;
	add.s64 	%rd35, %rd21, 35840;
	// begin inline asm
	ld.global.nc.u64 %rd34, [%rd35];
	// end inline asm
	mov.b64 	%fd50, %rd34;
	add.f64 	%fd51, %fd258, %fd43;
	add.f64 	%fd52, %fd51, %fd44;
	add.f64 	%fd53, %fd52, %fd45;
	add.f64 	%fd54, %fd53, %fd46;
	add.f64 	%fd55, %fd54, %fd47;
	add.f64 	%fd56, %fd55, %fd48;
	add.f64 	%fd57, %fd56, %fd49;
	add.f64 	%fd258, %fd57, %fd50;
	sub.s32 	%r65, %r1, %r277;
	setp.lt.u32 	%p4, %r65, %r4;
	add.s32 	%r276, %r276, 1;
	add.s32 	%r275, %r275, %r4;
	add.s32 	%r274, %r274, %r4;
	sub.s32 	%r273, %r273, %r4;
	@%p4 bra 	$L__BB9_31;
	bra.uni 	$L__BB9_21;
$L__BB9_23:
	setp.le.u32 	%p5, %r1, %r277;
	@%p5 bra 	$L__BB9_31;
	sub.s32 	%r42, %r1, %r277;
	setp.ge.s32 	%p6, %r27, %r42;
	@%p6 bra 	$L__BB9_31;
	add.s32 	%r68, %r1, %r60;
	sub.s32 	%r69, %r68, %r28;
	mul.lo.s32 	%r70, %r2, %r276;
	mad.lo.s32 	%r43, %r70, -5120, %r69;
	mul.hi.u32 	%r71, %r43, -858993459;
	shr.u32 	%r72, %r71, 9;
	and.b32  	%r73, %r72, 3;
	setp.eq.s32 	%p7, %r73, 3;
	mov.u32 	%r281, %r27;
	@%p7 bra 	$L__BB9_28;
	mul.hi.u32 	%r74, %r273, -858993459;
	cvt.u16.u32 	%rs1, %r74;
	shr.u16 	%rs2, %rs1, 9;
	add.s16 	%rs3, %rs2, 1;
	cvt.u32.u16 	%r75, %rs3;
	and.b32  	%r76, %r75, 3;
	neg.s32 	%r278, %r76;
	mov.u32 	%r281, %r27;
$L__BB9_27:
	.pragma "nounroll";
	mul.wide.u32 	%rd39, %r274, 8;
	add.s64 	%rd38, %rd1, %rd39;
	// begin inline asm
	ld.global.nc.u64 %rd37, [%rd38];
	// end inline asm
	mov.b64 	%fd59, %rd37;
	add.f64 	%fd258, %fd258, %fd59;
	add.s32 	%r281, %r281, 640;
	add.s32 	%r274, %r274, 640;
	add.s32 	%r278, %r278, 1;
	setp.ne.s32 	%p8, %r278, 0;
	@%p8 bra 	$L__BB9_27;
$L__BB9_28:
	setp.lt.u32 	%p9, %r43, 1920;
	@%p9 bra 	$L__BB9_31;
	add.s32 	%r283, %r281, 1280;
	add.s32 	%r282, %r281, %r275;
$L__BB9_30:
	add.s32 	%r77, %r282, -640;
	mul.wide.u32 	%rd48, %r77, 8;
	add.s64 	%rd41, %rd1, %rd48;
	// begin inline asm
	ld.global.nc.u64 %rd40, [%rd41];
	// end inline asm
	mov.b64 	%fd60, %rd40;
	add.f64 	%fd61, %fd258, %fd60;
	mul.wide.u32 	%rd49, %r282, 8;
	add.s64 	%rd43, %rd1, %rd49;
	// begin inline asm
	ld.global.nc.u64 %rd42, [%rd43];
	// end inline asm
	mov.b64 	%fd62, %rd42;
	add.f64 	%fd63, %fd61, %fd62;
	add.s32 	%r78, %r282, 640;
	mul.wide.u32 	%rd50, %r78, 8;
	add.s64 	%rd45, %rd1, %rd50;
	// begin inline asm
	ld.global.nc.u64 %rd44, [%rd45];
	// end inline asm
	mov.b64 	%fd64, %rd44;
	add.f64 	%fd65, %fd63, %fd64;
	add.s32 	%r79, %r282, 1280;
	mul.wide.u32 	%rd51, %r79, 8;
	add.s64 	%rd47, %rd1, %rd51;
	// begin inline asm
	ld.global.nc.u64 %rd46, [%rd47];
	// end inline asm
	mov.b64 	%fd66, %rd46;
	add.f64 	%fd258, %fd65, %fd66;
	add.s32 	%r56, %r283, 2560;
	add.s32 	%r80, %r283, 1280;
	add.s32 	%r282, %r282, 2560;
	setp.lt.s32 	%p10, %r80, %r42;
	mov.u32 	%r283, %r56;
	@%p10 bra 	$L__BB9_30;
$L__BB9_31:
	// begin inline asm
	mov.u32 %r81, %laneid;
	// end inline asm
	mov.b64 	%rd52, %fd258;
	mov.b64 	{%r83, %r88}, %rd52;
	mov.b32 	%r89, 1;
	mov.b32 	%r130, 31;
	mov.b32 	%r131, -1;
	// begin inline asm
	shfl.sync.down.b32 %r82, %r83, %r89, %r130, %r131;
	// end inline asm
	// begin inline asm
	shfl.sync.down.b32 %r87, %r88, %r89, %r130, %r131;
	// end inline asm
	mov.b64 	%rd53, {%r82, %r87};
	mov.b64 	%fd67, %rd53;
	setp.gt.s32 	%p11, %r81, 30;
	add.f64 	%fd68, %fd258, %fd67;
	selp.f64 	%fd69, %fd258, %fd68, %p11;
	mov.b64 	%rd54, %fd69;
	mov.b64 	{%r93, %r98}, %rd54;
	mov.b32 	%r99, 2;
	// begin inline asm
	shfl.sync.down.b32 %r92, %r93, %r99, %r130, %r131;
	// end inline asm
	// begin inline asm
	shfl.sync.down.b32 %r97, %r98, %r99, %r130, %r131;
	// end inline asm
	mov.b64 	%rd55, {%r92, %r97};
	mov.b64 	%fd70, %rd55;
	setp.gt.s32 	%p12, %r81, 29;
	add.f64 	%fd71, %fd69, %fd70;
	selp.f64 	%fd72, %fd69, %fd71, %p12;
	mov.b64 	%rd56, %fd72;
	mov.b64 	{%r103, %r108}, %rd56;
	mov.b32 	%r109, 4;
	// begin inline asm
	shfl.sync.down.b32 %r102, %r103, %r109, %r130, %r131;
	// end inline asm
	// begin inline asm
	shfl.sync.down.b32 %r107, %r108, %r109, %r130, %r131;
	// end inline asm
	mov.b64 	%rd57, {%r102, %r107};
	mov.b64 	%fd73, %rd57;
	setp.gt.s32 	%p13, %r81, 27;
	add.f64 	%fd74, %fd72, %fd73;
	selp.f64 	%fd75, %fd72, %fd74, %p13;
	mov.b64 	%rd58, %fd75;
	mov.b64 	{%r113, %r118}, %rd58;
	mov.b32 	%r119, 8;
	// begin inline asm
	shfl.sync.down.b32 %r112, %r113, %r119, %r130, %r131;
	// end inline asm
	// begin inline asm
	shfl.sync.down.b32 %r117, %r118, %r119, %r130, %r131;
	// end inline asm
	mov.b64 	%rd59, {%r112, %r117};
	mov.b64 	%fd76, %rd59;
	setp.gt.s32 	%p14, %r81, 23;
	add.f64 	%fd77, %fd75, %fd76;
	selp.f64 	%fd78, %fd75, %fd77, %p14;
	mov.b64 	%rd60, %fd78;
	mov.b64 	{%r123, %r128}, %rd60;
	mov.b32 	%r129, 16;
	// begin inline asm
	shfl.sync.down.b32 %r122, %r123, %r129, %r130, %r131;
	// end inline asm
	// begin inline asm
	shfl.sync.down.b32 %r127, %r128, %r129, %r130, %r131;
	// end inline asm
	mov.b64 	%rd61, {%r122, %r127};
	mov.b64 	%fd79, %rd61;
	setp.gt.s32 	%p15, %r81, 15;
	add.f64 	%fd25, %fd78, %fd79;
	selp.f64 	%fd259, %fd78, %fd25, %p15;
	setp.ne.s32 	%p16, %r81, 0;
	@%p16 bra 	$L__BB9_33;
	shr.u32 	%r132, %r27, 2;
	and.b32  	%r133, %r132, 248;
	mov.u32 	%r134, _ZZN3cub18CUB_300001_SM_10006detail6reduce18DeviceReduceKernelINS2_10policy_hubIdjN4cuda3std3__44plusIdEEE10Policy1000EPdjS9_dNS7_10__identityEEEvT0_PT3_T1_NS0_13GridEvenShareISH_EET2_T4_E12temp_storage;
	add.s32 	%r135, %r134, %r133;
	st.shared.f64 	[%r135+24], %fd25;
$L__BB9_33:
	bar.sync 	0;
	setp.ne.s32 	%p17, %r27, 0;
	@%p17 bra 	$L__BB9_35;
	ld.shared.f64 	%fd80, [_ZZN3cub18CUB_300001_SM_10006detail6reduce18DeviceReduceKernelINS2_10policy_hubIdjN4cuda3std3__44plusIdEEE10Policy1000EPdjS9_dNS7_10__identityEEEvT0_PT3_T1_NS0_13GridEvenShareISH_EET2_T4_E12temp_storage+32];
	add.f64 	%fd81, %fd259, %fd80;
	ld.shared.f64 	%fd82, [_ZZN3cub18CUB_300001_SM_10006detail6reduce18DeviceReduceKernelINS2_10policy_hubIdjN4cuda3std3__44plusIdEEE10Policy1000EPdjS9_dNS7_10__identityEEEvT0_PT3_T1_NS0_13GridEvenShareISH_EET2_T4_E12temp_storage+40];
	add.f64 	%fd83, %fd81, %fd82;
	ld.shared.f64 	%fd84, [_ZZN3cub18CUB_300001_SM_10006detail6reduce18DeviceReduceKernelINS2_10policy_hubIdjN4cuda3std3__44plusIdEEE10Policy1000EPdjS9_dNS7_10__identityEEEvT0_PT3_T1_NS0_13GridEvenShareISH_EET2_T4_E12temp_storage+48];
	add.f64 	%fd85, %fd83, %fd84;
	ld.shared.f64 	%fd86, [_ZZN3cub18CUB_300001_SM_10006detail6reduce18DeviceReduceKernelINS2_10policy_hubIdjN4cuda3std3__44plusIdEEE10Policy1000EPdjS9_dNS7_10__identityEEEvT0_PT3_T1_NS0_13GridEvenShareISH_EET2_T4_E12temp_storage+56];
	add.f64 	%fd87, %fd85, %fd86;
	ld.shared.f64 	%fd88, [_ZZN3cub18CUB_300001_SM_10006detail6reduce18DeviceReduceKernelINS2_10policy_hubIdjN4cuda3std3__44plusIdEEE10Policy1000EPdjS9_dNS7_10__identityEEEvT0_PT3_T1_NS0_13GridEvenShareISH_EET2_T4_E12temp_storage+64];
	add.f64 	%fd89, %fd87, %fd88;
	ld.shared.f64 	%fd90, [_ZZN3cub18CUB_300001_SM_10006detail6reduce18DeviceReduceKernelINS2_10policy_hubIdjN4cuda3std3__44plusIdEEE10Policy1000EPdjS9_dNS7_10__identityEEEvT0_PT3_T1_NS0_13GridEvenShareISH_EET2_T4_E12temp_storage+72];
	add.f64 	%fd91, %fd89, %fd90;
	ld.shared.f64 	%fd92, [_ZZN3cub18CUB_300001_SM_10006detail6reduce18DeviceReduceKernelINS2_10policy_hubIdjN4cuda3std3__44plusIdEEE10Policy1000EPdjS9_dNS7_10__identityEEEvT0_PT3_T1_NS0_13GridEvenShareISH_EET2_T4_E12temp_storage+80];
	add.f64 	%fd93, %fd91, %fd92;
	ld.shared.f64 	%fd94, [_ZZN3cub18CUB_300001_SM_10006detail6reduce18DeviceReduceKernelINS2_10policy_hubIdjN4cuda3std3__44plusIdEEE10Policy1000EPdjS9_dNS7_10__identityEEEvT0_PT3_T1_NS0_13GridEvenShareISH_EET2_T4_E12temp_storage+88];
	add.f64 	%fd95, %fd93, %fd94;
	ld.shared.f64 	%fd96, [_ZZN3cub18CUB_300001_SM_10006detail6reduce18DeviceReduceKernelINS2_10policy_hubIdjN4cuda3std3__44plusIdEEE10Policy1000EPdjS9_dNS7_10__identityEEEvT0_PT3_T1_NS0_13GridEvenShareISH_EET2_T4_E12temp_storage+96];
	add.f64 	%fd97, %fd95, %fd96;
	ld.shared.f64 	%fd98, [_ZZN3cub18CUB_300001_SM_10006detail6reduce18DeviceReduceKernelINS2_10policy_hubIdjN4cuda3std3__44plusIdEEE10Policy1000EPdjS9_dNS7_10__identityEEEvT0_PT3_T1_NS0_13GridEvenShareISH_EET2_T4_E12temp_storage+104];
	add.f64 	%fd99, %fd97, %fd98;
	ld.shared.f64 	%fd100, [_ZZN3cub18CUB_300001_SM_10006detail6reduce18DeviceReduceKernelINS2_10policy_hubIdjN4cuda3std3__44plusIdEEE10Policy1000EPdjS9_dNS7_10__identityEEEvT0_PT3_T1_NS0_13GridEvenShareISH_EET2_T4_E12temp_storage+112];
	add.f64 	%fd101, %fd99, %fd100;
	ld.shared.f64 	%fd102, [_ZZN3cub18CUB_300001_SM_10006detail6reduce18DeviceReduceKernelINS2_10policy_hubIdjN4cuda3std3__44plusIdEEE10Policy1000EPdjS9_dNS7_10__identityEEEvT0_PT3_T1_NS0_13GridEvenShareISH_EET2_T4_E12temp_storage+120];
	add.f64 	%fd103, %fd101, %fd102;
	ld.shared.f64 	%fd104, [_ZZN3cub18CUB_300001_SM_10006detail6reduce18DeviceReduceKernelINS2_10policy_hubIdjN4cuda3std3__44plusIdEEE10Policy1000EPdjS9_dNS7_10__identityEEEvT0_PT3_T1_NS0_13GridEvenShareISH_EET2_T4_E12temp_storage+128];
	add.f64 	%fd105, %fd103, %fd104;
	ld.shared.f64 	%fd106, [_ZZN3cub18CUB_300001_SM_10006detail6reduce18DeviceReduceKernelINS2_10policy_hubIdjN4cuda3std3__44plusIdEEE10Policy1000EPdjS9_dNS7_10__identityEEEvT0_PT3_T1_NS0_13GridEvenShareISH_EET2_T4_E12temp_storage+136];
	add.f64 	%fd107, %fd105, %fd106;
	ld.shared.f64 	%fd108, [_ZZN3cub18CUB_300001_SM_10006detail6reduce18DeviceReduceKernelINS2_10policy_hubIdjN4cuda3std3__44plusIdEEE10Policy1000EPdjS9_dNS7_10__identityEEEvT0_PT3_T1_NS0_13GridEvenShareISH_EET2_T4_E12temp_storage+144];
	add.f64 	%fd109, %fd107, %fd108;
	ld.shared.f64 	%fd110, [_ZZN3cub18CUB_300001_SM_10006detail6reduce18DeviceReduceKernelINS2_10policy_hubIdjN4cuda3std3__44plusIdEEE10Policy1000EPdjS9_dNS7_10__identityEEEvT0_PT3_T1_NS0_13GridEvenShareISH_EET2_T4_E12temp_storage+152];
	add.f64 	%fd111, %fd109, %fd110;
	ld.shared.f64 	%fd112, [_ZZN3cub18CUB_300001_SM_10006detail6reduce18DeviceReduceKernelINS2_10policy_hubIdjN4cuda3std3__44plusIdEEE10Policy1000EPdjS9_dNS7_10__identityEEEvT0_PT3_T1_NS0_13GridEvenShareISH_EET2_T4_E12temp_storage+160];
	add.f64 	%fd113, %fd111, %fd112;
	ld.shared.f64 	%fd114, [_ZZN3cub18CUB_300001_SM_10006detail6reduce18DeviceReduceKernelINS2_10policy_hubIdjN4cuda3std3__44plusIdEEE10Policy1000EPdjS9_dNS7_10__identityEEEvT0_PT3_T1_NS0_13GridEvenShareISH_EET2_T4_E12temp_storage+168];
	add.f64 	%fd115, %fd113, %fd114;
	ld.shared.f64 	%fd116, [_ZZN3cub18CUB_300001_SM_10006detail6reduce18DeviceReduceKernelINS2_10policy_hubIdjN4cuda3std3__44plusIdEEE10Policy1000EPdjS9_dNS7_10__identityEEEvT0_PT3_T1_NS0_13GridEvenShareISH_EET2_T4_E12temp_storage+176];
	add.f64 	%fd259, %fd115, %fd116;
$L__BB9_35:
	mov.u32 	%r265, %tid.x;
	setp.ne.s32 	%p59, %r265, 0;
	@%p59 bra 	$L__BB9_37;
	ld.param.u64 	%rd103, [_ZN3cub18CUB_300001_SM_10006detail6reduce18DeviceReduceKernelINS2_10policy_hubIdjN4cuda3std3__44plusIdEEE10Policy1000EPdjS9_dNS7_10__identityEEEvT0_PT3_T1_NS0_13GridEvenShareISH_EET2_T4__param_1];
	cvta.to.global.u64 	%rd100, %rd103;
	mul.wide.u32 	%rd101, %r3, 8;
	add.s64 	%rd102, %rd100, %rd101;
	st.global.f64 	[%rd102], %fd259;
$L__BB9_37:
	ret;

}
	// .globl	_ZN3cub18CUB_300001_SM_10006detail6reduce28DeviceReduceSingleTileKernelINS2_10policy_hubIdjN4cuda3std3__44plusIdEEE10Policy1000EPdSC_iS9_ddNS7_10__identityEEEvT0_T1_T2_T3_T4_T6_
.visible .entry _ZN3cub18CUB_300001_SM_10006detail6reduce28DeviceReduceSingleTileKernelINS2_10policy_hubIdjN4cuda3std3__44plusIdEEE10Policy1000EPdSC_iS9_ddNS7_10__identityEEEvT0_T1_T2_T3_T4_T6_(
	.param .u64 .ptr .align 1 _ZN3cub18CUB_300001_SM_10006detail6reduce28DeviceReduceSingleTileKernelINS2_10policy_hubIdjN4cuda3std3__44plusIdEEE10Policy1000EPdSC_iS9_ddNS7_10__identityEEEvT0_T1_T2_T3_T4_T6__param_0,
	.param .u64 .ptr .align 1 _ZN3cub18CUB_300001_SM_10006detail6reduce28DeviceReduceSingleTileKernelINS2_10policy_hubIdjN4cuda3std3__44plusIdEEE10Policy1000EPdSC_iS9_ddNS7_10__identityEEEvT0_T1_T2_T3_T4_T6__param_1,
	.param .u32 _ZN3cub18CUB_300001_SM_10006detail6reduce28DeviceReduceSingleTileKernelINS2_10policy_hubIdjN4cuda3std3__44plusIdEEE10Policy1000EPdSC_iS9_ddNS7_10__identityEEEvT0_T1_T2_T3_T4_T6__param_2,
	.param .align 1 .b8 _ZN3cub18CUB_300001_SM_10006detail6reduce28DeviceReduceSingleTileKernelINS2_10policy_hubIdjN4cuda3std3__44plusIdEEE10Policy1000EPdSC_iS9_ddNS7_10__identityEEEvT0_T1_T2_T3_T4_T6__param_3[1],
	.param .f64 _ZN3cub18CUB_300001_SM_10006detail6reduce28DeviceReduceSingleTileKernelINS2_10policy_hubIdjN4cuda3std3__44plusIdEEE10Policy1000EPdSC_iS9_ddNS7_10__identityEEEvT0_T1_T2_T3_T4_T6__param_4,
	.param .align 1 .b8 _ZN3cub18CUB_300001_SM_10006detail6reduce28DeviceReduceSingleTileKernelINS2_10policy_hubIdjN4cuda3std3__44plusIdEEE10Policy1000EPdSC_iS9_ddNS7_10__identityEEEvT0_T1_T2_T3_T4_T6__param_5[1]
)
.maxntid 640
.minnctapersm 1
{
	.reg .pred 	%p<62>;
	.reg .b32 	%r<239>;
	.reg .b64 	%rd<109>;
	.reg .b64 	%fd<264>;
	// demoted variable
	.shared .align 8 .b8 _ZZN3cub18CUB_300001_SM_10006detail6reduce28DeviceReduceSingleTileKernelINS2_10policy_hubIdjN4cuda3std3__44plusIdEEE10Policy1000EPdSC_iS9_ddNS7_10__identityEEEvT0_T1_T2_T3_T4_T6_E12temp_storage[192];
	ld.param.u64 	%rd9, [_ZN3cub18CUB_300001_SM_10006detail6reduce28DeviceReduceSingleTileKernelINS2_10policy_hubIdjN4cuda3std3__44plusIdEEE10Policy1000EPdSC_iS9_ddNS7_10__identityEEEvT0_T1_T2_T3_T4_T6__param_0];
	ld.param.u64 	%rd10, [_ZN3cub18CUB_300001_SM_10006detail6reduce28DeviceReduceSingleTileKernelINS2_10policy_hubIdjN4cuda3std3__44plusIdEEE10Policy1000EPdSC_iS9_ddNS7_10__identityEEEvT0_T1_T2_T3_T4_T6__param_1];
	ld.param.u32 	%r36, [_ZN3cub18CUB_300001_SM_10006detail6reduce28DeviceReduceSingleTileKernelINS2_10policy_hubIdjN4cuda3std3__44plusIdEEE10Policy1000EPdSC_iS9_ddNS7_10__identityEEEvT0_T1_T2_T3_T4_T6__param_2];
	ld.param.f64 	%fd30, [_ZN3cub18CUB_300001_SM_10006detail6reduce28DeviceReduceSingleTileKernelINS2_10policy_hubIdjN4cuda3std3__44plusIdEEE10Policy1000EPdSC_iS9_ddNS7_10__identityEEEvT0_T1_T2_T3_T4_T6__param_4];
	cvta.to.global.u64 	%rd1, %rd10;
	setp.ne.s32 	%p1, %r36, 0;
	@%p1 bra 	$L__BB10_3;
	mov.u32 	%r225, %tid.x;
	setp.ne.s32 	%p61, %r225, 0;
	@%p61 bra 	$L__BB10_39;
	st.global.f64 	[%rd1], %fd30;
	bra.uni 	$L__BB10_39;
$L__BB10_3:
	setp.gt.s32 	%p2, %r36, 5119;
	@%p2 bra 	$L__BB10_21;
	mov.u32 	%r1, %tid.x;
	setp.ge.s32 	%p19, %r1, %r36;
	mov.f64 	%fd255, 0d0000000000000000;
	mov.u32 	%r229, %r1;
	@%p19 bra 	$L__BB10_6;
	mul.wide.u32 	%rd74, %r1, 8;
	add.s64 	%rd73, %rd9, %rd74;
	// begin inline asm
	ld.global.nc.u64 %rd72, [%rd73];
	// end inline asm
	mov.b64 	%fd255, %rd72;
	add.s32 	%r229, %r1, 640;
$L__BB10_6:
	setp.ge.s32 	%p20, %r229, %r36;
	@%p20 bra 	$L__BB10_12;
	not.b32 	%r101, %r229;
	add.s32 	%r4, %r36, %r101;
	mul.hi.u32 	%r102, %r4, -858993459;
	shr.u32 	%r103, %r102, 9;
	add.s32 	%r5, %r103, 1;
	and.b32  	%r104, %r103, 3;
	setp.eq.s32 	%p21, %r104, 3;
	@%p21 bra 	$L__BB10_10;
	mul.wide.u32 	%rd75, %r229, 8;
	add.s64 	%rd107, %rd9, %rd75;
	and.b32  	%r105, %r5, 3;
	neg.s32 	%r227, %r105;
$L__BB10_9:
	.pragma "nounroll";
	// begin inline asm
	ld.global.nc.u64 %rd76, [%rd107];
	// end inline asm
	mov.b64 	%fd121, %rd76;
	add.f64 	%fd255, %fd255, %fd121;
	add.s32 	%r229, %r229, 640;
	add.s64 	%rd107, %rd107, 5120;
	add.s32 	%r227, %r227, 1;
	setp.ne.s32 	%p22, %r227, 0;
	@%p22 bra 	$L__BB10_9;
$L__BB10_10:
	setp.lt.u32 	%p23, %r4, 1920;
	@%p23 bra 	$L__BB10_12;
$L__BB10_11:
	mul.wide.s32 	%rd86, %r229, 8;
	add.s64 	%rd79, %rd9, %rd86;
	// begin inline asm
	ld.global.nc.u64 %rd78, [%rd79];
	// end inline asm
	mov.b64 	%fd122, %rd78;
	add.f64 	%fd123, %fd255, %fd122;
	add.s64 	%rd81, %rd79, 5120;
	// begin inline asm
	ld.global.nc.u64 %rd80, [%rd81];
	// end inline asm
	mov.b64 	%fd124, %rd80;
	add.f64 	%fd125, %fd123, %fd124;
	add.s64 	%rd83, %rd79, 10240;
	// begin inline asm
	ld.global.nc.u64 %rd82, [%rd83];
	// end inline asm
	mov.b64 	%fd126, %rd82;
	add.f64 	%fd127, %fd125, %fd126;
	add.s64 	%rd85, %rd79, 15360;
	// begin inline asm
	ld.global.nc.u64 %rd84, [%rd85];
	// end inline asm
	mov.b64 	%fd128, %rd84;
	add.f64 	%fd255, %fd127, %fd128;
	add.s32 	%r229, %r229, 2560;
	setp.lt.s32 	%p24, %r229, %r36;
	@%p24 bra 	$L__BB10_11;
$L__BB10_12:
	setp.lt.s32 	%p25, %r36, 640;
	@%p25 bra 	$L__BB10_17;
	// begin inline asm
	mov.u32 %r169, %laneid;
	// end inline asm
	mov.b64 	%rd97, %fd255;
	mov.b64 	{%r171, %r176}, %rd97;
	mov.b32 	%r177, 1;
	mov.b32 	%r218, 31;
	mov.b32 	%r219, -1;
	// begin inline asm
	shfl.sync.down.b32 %r170, %r171, %r177, %r218, %r219;
	// end inline asm
	// begin inline asm
	shfl.sync.down.b32 %r175, %r176, %r177, %r218, %r219;
	// end inline asm
	mov.b64 	%rd98, {%r170, %r175};
	mov.b64 	%fd199, %rd98;
	setp.gt.s32 	%p53, %r169, 30;
	add.f64 	%fd200, %fd255, %fd199;
	selp.f64 	%fd201, %fd255, %fd200, %p53;
	mov.b64 	%rd99, %fd201;
	mov.b64 	{%r181, %r186}, %rd99;
	mov.b32 	%r187, 2;
	// begin inline asm
	shfl.sync.down.b32 %r180, %r181, %r187, %r218, %r219;
	// end inline asm
	// begin inline asm
	shfl.sync.down.b32 %r185, %r186, %r187, %r218, %r219;
	// end inline asm
	mov.b64 	%rd100, {%r180, %r185};
	mov.b64 	%fd202, %rd100;
	setp.gt.s32 	%p54, %r169, 29;
	add.f64 	%fd203, %fd201, %fd202;
	selp.f64 	%fd204, %fd201, %fd203, %p54;
	mov.b64 	%rd101, %fd204;
	mov.b64 	{%r191, %r196}, %rd101;
	mov.b32 	%r197, 4;
	// begin inline asm
	shfl.sync.down.b32 %r190, %r191, %r197, %r218, %r219;
	// end inline asm
	// begin inline asm
	shfl.sync.down.b32 %r195, %r196, %r197, %r218, %r219;
	// end inline asm
	mov.b64 	%rd102, {%r190, %r195};
	mov.b64 	%fd205, %rd102;
	setp.gt.s32 	%p55, %r169, 27;
	add.f64 	%fd206, %fd204, %fd205;
	selp.f64 	%fd207, %fd204, %fd206, %p55;
	mov.b64 	%rd103, %fd207;
	mov.b64 	{%r201, %r206}, %rd103;
	mov.b32 	%r207, 8;
	// begin inline asm
	shfl.sync.down.b32 %r200, %r201, %r207, %r218, %r219;
	// end inline asm
	// begin inline asm
	shfl.sync.down.b32 %r205, %r206, %r207, %r218, %r219;
	// end inline asm
	mov.b64 	%rd104, {%r200, %r205};
	mov.b64 	%fd208, %rd104;
	setp.gt.s32 	%p56, %r169, 23;
	add.f64 	%fd209, %fd207, %fd208;
	selp.f64 	%fd210, %fd207, %fd209, %p56;
	mov.b64 	%rd105, %fd210;
	mov.b64 	{%r211, %r216}, %rd105;
	mov.b32 	%r217, 16;
	// begin inline asm
	shfl.sync.down.b32 %r210, %r211, %r217, %r218, %r219;
	// end inline asm
	// begin inline asm
	shfl.sync.down.b32 %r215, %r216, %r217, %r218, %r219;
	// end inline asm
	mov.b64 	%rd106, {%r210, %r215};
	mov.b64 	%fd211, %rd106;
	setp.gt.s32 	%p57, %r169, 15;
	add.f64 	%fd10, %fd210, %fd211;
	selp.f64 	%fd263, %fd210, %fd10, %p57;
	setp.ne.s32 	%p58, %r169, 0;
	@%p58 bra 	$L__BB10_15;
	shr.u32 	%r220, %r1, 2;
	and.b32  	%r221, %r220, 248;
	mov.u32 	%r222, _ZZN3cub18CUB_300001_SM_10006detail6reduce28DeviceReduceSingleTileKernelINS2_10policy_hubIdjN4cuda3std3__44plusIdEEE10Policy1000EPdSC_iS9_ddNS7_10__identityEEEvT0_T1_T2_T3_T4_T6_E12temp_storage;
	add.s32 	%r223, %r222, %r221;
	st.shared.f64 	[%r223+24], %fd10;
$L__BB10_15:
	bar.sync 	0;
	setp.ne.s32 	%p59, %r1, 0;
	@%p59 bra 	$L__BB10_37;
	ld.shared.f64 	%fd212, [_ZZN3cub18CUB_300001_SM_10006detail6reduce28DeviceReduceSingleTileKernelINS2_10policy_hubIdjN4cuda3std3__44plusIdEEE10Policy1000EPdSC_iS9_ddNS7_10__identityEEEvT0_T1_T2_T3_T4_T6_E12temp_storage+32];
	add.f64 	%fd213, %fd263, %fd212;
	ld.shared.f64 	%fd214, [_ZZN3cub18CUB_300001_SM_10006detail6reduce28DeviceReduceSingleTileKernelINS2_10policy_hubIdjN4cuda3std3__44plusIdEEE10Policy1000EPdSC_iS9_ddNS7_10__identityEEEvT0_T1_T2_T3_T4_T6_E12temp_storage+40];
	add.f64 	%fd215, %fd213, %fd214;
	ld.shared.f64 	%fd216, [_ZZN3cub18CUB_300001_SM_10006detail6reduce28DeviceReduceSingleTileKernelINS2_10policy_hubIdjN4cuda3std3__44plusIdEEE10Policy1000EPdSC_iS9_ddNS7_10__identityEEEvT0_T1_T2_T3_T4_T6_E12temp_storage+48];
	add.f64 	%fd217, %fd215, %fd216;
	ld.shared.f64 	%fd218, [_ZZN3cub18CUB_300001_SM_10006detail6reduce28DeviceReduceSingleTileKernelINS2_10policy_hubIdjN4cuda3std3__44plusIdEEE10Policy1000EPdSC_iS9_ddNS7_10__identityEEEvT0_T1_T2_T3_T4_T6_E12temp_storage+56];
	add.f64 	%fd219, %fd217, %fd218;
	ld.shared.f64 	%fd220, [_ZZN3cub18CUB_300001_SM_10006detail6reduce28DeviceReduceSingleTileKernelINS2_10policy_hubIdjN4cuda3std3__44plusIdEEE10Policy1000EPdSC_iS9_ddNS7_10__identityEEEvT0_T1_T2_T3_T4_T6_E12temp_storage+64];
	add.f64 	%fd221, %fd219, %fd220;
	ld.shared.f64 	%fd222, [_ZZN3cub18CUB_300001_SM_10006detail6reduce28DeviceReduceSingleTileKernelINS2_10policy_hubIdjN4cuda3std3__44plusIdEEE10Policy1000EPdSC_iS9_ddNS7_10__identityEEEvT0_T1_T2_T3_T4_T6_E12temp_storage+72];
	add.f64 	%fd223, %fd221, %fd222;
	ld.shared.f64 	%fd224, [_ZZN3cub18CUB_300001_SM_10006detail6reduce28DeviceReduceSingleTileKernelINS2_10policy_hubIdjN4cuda3std3__44plusIdEEE10Policy1000EPdSC_iS9_ddNS7_10__identityEEEvT0_T1_T2_T3_T4_T6_E12temp_storage+80];
	add.f64 	%fd225, %fd223, %fd224;
	ld.shared.f64 	%fd226, [_ZZN3cub18CUB_300001_SM_10006detail6reduce28DeviceReduceSingleTileKernelINS2_10policy_hubIdjN4cuda3std3__44plusIdEEE10Policy1000EPdSC_iS9_ddNS7_10__identityEEEvT0_T1_T2_T3_T4_T6_E12temp_storage+88];
	add.f64 	%fd227, %fd225, %fd226;
	ld.shared.f64 	%fd228, [_ZZN3cub18CUB_300001_SM_10006detail6reduce28DeviceReduceSingleTileKernelINS2_10policy_hubIdjN4cuda3std3__44plusIdEEE10Policy1000EPdSC_iS9_ddNS7_10__identityEEEvT0_T1_T2_T3_T4_T6_E12temp_storage+96];
	add.f64 	%fd229, %fd227, %fd228;
	ld.shared.f64 	%fd230, [_ZZN3cub18CUB_300001_SM_10006detail6reduce28DeviceReduceSingleTileKernelINS2_10policy_hubIdjN4cuda3std3__44plusIdEEE10Policy1000EPdSC_iS9_ddNS7_10__identityEEEvT0_T1_T2_T3_T4_T6_E12temp_storage+104];
	add.f64 	%fd231, %fd229, %fd230;
	ld.shared.f64 	%fd232, [_ZZN3cub18CUB_300001_SM_10006detail6reduce28DeviceReduceSingleTileKernelINS2_10policy_hubIdjN4cuda3std3__44plusIdEEE10Policy1000EPdSC_iS9_ddNS7_10__identityEEEvT0_T1_T2_T3_T4_T6_E12temp_storage+112];
	add.f64 	%fd233, %fd231, %fd232;
	ld.shared.f64 	%fd234, [_ZZN3cub18CUB_300001_SM_10006detail6reduce28DeviceReduceSingleTileKernelINS2_10policy_hubIdjN4cuda3std3__44plusIdEEE10Policy1000EPdSC_iS9_ddNS7_10__identityEEEvT0_T1_T2_T3_T4_T6_E12temp_storage+120];
	add.f64 	%fd235, %fd233, %fd234;
	ld.shared.f64 	%fd236, [_ZZN3cub18CUB_300001_SM_10006detail6reduce28DeviceReduceSingleTileKernelINS2_10policy_hubIdjN4cuda3std3__44plusIdEEE10Policy1000EPdSC_iS9_ddNS7_10__identityEEEvT0_T1_T2_T3_T4_T6_E12temp_storage+128];
	add.f64 	%fd237, %fd235, %fd236;
	ld.shared.f64 	%fd238, [_ZZN3cub18CUB_300001_SM_10006detail6reduce28DeviceReduceSingleTileKernelINS2_10policy_hubIdjN4cuda3std3__44plusIdEEE10Policy1000EPdSC_iS9_ddNS7_10__identityEEEvT0_T1_T2_T3_T4_T6_E12temp_storage+136];
	add.f64 	%fd239, %fd237, %fd238;
	ld.shared.f64 	%fd240, [_ZZN3cub18CUB_300001_SM_10006detail6reduce28DeviceReduceSingleTileKernelINS2_10policy_hubIdjN4cuda3std3__44plusIdEEE10Policy1000EPdSC_iS9_ddNS7_10__identityEEEvT0_T1_T2_T3_T4_T6_E12temp_storage+144];
	add.f64 	%fd241, %fd239, %fd240;
	ld.shared.f64 	%fd242, [_ZZN3cub18CUB_300001_SM_10006detail6reduce28DeviceReduceSingleTileKernelINS2_10policy_hubIdjN4cuda3std3__44plusIdEEE10Policy1000EPdSC_iS9_ddNS7_10__identityEEEvT0_T1_T2_T3_T4_T6_E12temp_storage+152];
	add.f64 	%fd243, %fd241, %fd242;
	ld.shared.f64 	%fd244, [_ZZN3cub18CUB_300001_SM_10006detail6reduce28DeviceReduceSingleTileKernelINS2_10policy_hubIdjN4cuda3std3__44plusIdEEE10Policy1000EPdSC_iS9_ddNS7_10__identityEEEvT0_T1_T2_T3_T4_T6_E12temp_storage+160];
	add.f64 	%fd245, %fd243, %fd244;
	ld.shared.f64 	%fd246, [_ZZN3cub18CUB_300001_SM_10006detail6reduce28DeviceReduceSingleTileKernelINS2_10policy_hubIdjN4cuda3std3__44plusIdEEE10Policy1000EPdSC_iS9_ddNS7_10__identityEEEvT0_T1_T2_T3_T4_T6_E12temp_storage+168];
	add.f64 	%fd247, %fd245, %fd246;
	ld.shared.f64 	%fd248, [_ZZN3cub18CUB_300001_SM_10006detail6reduce28DeviceReduceSingleTileKernelINS2_10policy_hubIdjN4cuda3std3__44plusIdEEE10Policy1000EPdSC_iS9_ddNS7_10__identityEEEvT0_T1_T2_T3_T4_T6_E12temp_storage+176];
	add.f64 	%fd263, %fd247, %fd248;
	bra.uni 	$L__BB10_37;
$L__BB10_17:
	// begin inline asm
	mov.u32 %r106, %laneid;
	// end inline asm
	and.b32  	%r157, %r1, 992;
	add.s32 	%r158, %r157, 32;
	setp.gt.s32 	%p26, %r158, %r36;
	not.b32 	%r159, %r157;
	add.s32 	%r160, %r36, %r159;
	selp.b32 	%r155, %r160, 31, %p26;
	mov.b64 	%rd87, %fd255;
	mov.b64 	{%r108, %r113}, %rd87;
	mov.b32 	%r114, 1;
	mov.b32 	%r156, -1;
	// begin inline asm
	shfl.sync.down.b32 %r107, %r108, %r114, %r155, %r156;
	// end inline asm
	// begin inline asm
	shfl.sync.down.b32 %r112, %r113, %r114, %r155, %r156;
	// end inline asm
	mov.b64 	%rd88, {%r107, %r112};
	mov.b64 	%fd129, %rd88;
	setp.lt.s32 	%p27, %r106, %r155;
	add.f64 	%fd130, %fd255, %fd129;
	selp.f64 	%fd131, %fd130, %fd255, %p27;
	mov.b64 	%rd89, %fd131;
	mov.b64 	{%r118, %r123}, %rd89;
	mov.b32 	%r124, 2;
	// begin inline asm
	shfl.sync.down.b32 %r117, %r118, %r124, %r155, %r156;
	// end inline asm
	// begin inline asm
	shfl.sync.down.b32 %r122, %r123, %r124, %r155, %r156;
	// end inline asm
	mov.b64 	%rd90, {%r117, %r122};
	mov.b64 	%fd132, %rd90;
	add.s32 	%r161, %r106, 2;
	setp.gt.s32 	%p28, %r161, %r155;
	add.f64 	%fd133, %fd131, %fd132;
	selp.f64 	%fd134, %fd131, %fd133, %p28;
	mov.b64 	%rd91, %fd134;
	mov.b64 	{%r128, %r133}, %rd91;
	mov.b32 	%r134, 4;
	// begin inline asm
	shfl.sync.down.b32 %r127, %r128, %r134, %r155, %r156;
	// end inline asm
	// begin inline asm
	shfl.sync.down.b32 %r132, %r133, %r134, %r155, %r156;
	// end inline asm
	mov.b64 	%rd92, {%r127, %r132};
	mov.b64 	%fd135, %rd92;
	add.s32 	%r162, %r106, 4;
	setp.gt.s32 	%p29, %r162, %r155;
	add.f64 	%fd136, %fd134, %fd135;
	selp.f64 	%fd137, %fd134, %fd136, %p29;
	mov.b64 	%rd93, %fd137;
	mov.b64 	{%r138, %r143}, %rd93;
	mov.b32 	%r144, 8;
	// begin inline asm
	shfl.sync.down.b32 %r137, %r138, %r144, %r155, %r156;
	// end inline asm
	// begin inline asm
	shfl.sync.down.b32 %r142, %r143, %r144, %r155, %r156;
	// end inline asm
	mov.b64 	%rd94, {%r137, %r142};
	mov.b64 	%fd138, %rd94;
	add.s32 	%r163, %r106, 8;
	setp.gt.s32 	%p30, %r163, %r155;
	add.f64 	%fd139, %fd137, %fd138;
	selp.f64 	%fd140, %fd137, %fd139, %p30;
	mov.b64 	%rd95, %fd140;
	mov.b64 	{%r148, %r153}, %rd95;
	mov.b32 	%r154, 16;
	// begin inline asm
	shfl.sync.down.b32 %r147, %r148, %r154, %r155, %r156;
	// end inline asm
	// begin inline asm
	shfl.sync.down.b32 %r152, %r153, %r154, %r155, %r156;
	// end inline asm
	mov.b64 	%rd96, {%r147, %r152};
	mov.b64 	%fd141, %rd96;
	add.s32 	%r164, %r106, 16;
	setp.gt.s32 	%p31, %r164, %r155;
	add.f64 	%fd142, %fd140, %fd141;
	selp.f64 	%fd263, %fd140, %fd142, %p31;
	setp.ne.s32 	%p32, %r106, 0;
	@%p32 bra 	$L__BB10_19;
	shr.u32 	%r165, %r1, 2;
	and.b32  	%r166, %r165, 248;
	mov.u32 	%r167, _ZZN3cub18CUB_300001_SM_10006detail6reduce28DeviceReduceSingleTileKernelINS2_10policy_hubIdjN4cuda3std3__44plusIdEEE10Policy1000EPdSC_iS9_ddNS7_10__identityEEEvT0_T1_T2_T3_T4_T6_E12temp_storage;
	add.s32 	%r168, %r167, %r166;
	st.shared.f64 	[%r168+24], %fd263;
$L__BB10_19:
	bar.sync 	0;
	setp.ne.s32 	%p33, %r1, 0;
	@%p33 bra 	$L__BB10_37;
	setp.gt.s32 	%p34, %r36, 32;
	ld.shared.f64 	%fd143, [_ZZN3cub18CUB_300001_SM_10006detail6reduce28DeviceReduceSingleTileKernelINS2_10policy_hubIdjN4cuda3std3__44plusIdEEE10Policy1000EPdSC_iS9_ddNS7_10__identityEEEvT0_T1_T2_T3_T4_T6_E12temp_storage+32];
	add.f64 	%fd144, %fd263, %fd143;
	selp.f64 	%fd145, %fd144, %fd263, %p34;
	setp.gt.s32 	%p35, %r36, 64;
	ld.shared.f64 	%fd146, [_ZZN3cub18CUB_300001_SM_10006detail6reduce28DeviceReduceSingleTileKernelINS2_10policy_hubIdjN4cuda3std3__44plusIdEEE10Policy1000EPdSC_iS9_ddNS7_10__identityEEEvT0_T1_T2_T3_T4_T6_E12temp_storage+40];
	add.f64 	%fd147, %fd146, %fd145;
	selp.f64 	%fd148, %fd147, %fd145, %p35;
	setp.gt.s32 	%p36, %r36, 96;
	ld.shared.f64 	%fd149, [_ZZN3cub18CUB_300001_SM_10006detail6reduce28DeviceReduceSingleTileKernelINS2_10policy_hubIdjN4cuda3std3__44plusIdEEE10Policy1000EPdSC_iS9_ddNS7_10__identityEEEvT0_T1_T2_T3_T4_T6_E12temp_storage+48];
	add.f64 	%fd150, %fd149, %fd148;
	selp.f64 	%fd151, %fd150, %fd148, %p36;
	setp.gt.s32 	%p37, %r36, 128;
	ld.shared.f64 	%fd152, [_ZZN3cub18CUB_300001_SM_10006detail6reduce28DeviceReduceSingleTileKernelINS2_10policy_hubIdjN4cuda3std3__44plusIdEEE10Policy1000EPdSC_iS9_ddNS7_10__identityEEEvT0_T1_T2_T3_T4_T6_E12temp_storage+56];
	add.f64 	%fd153, %fd152, %fd151;
	selp.f64 	%fd154, %fd153, %fd151, %p37;
	setp.gt.s32 	%p38, %r36, 160;
	ld.shared.f64 	%fd155, [_ZZN3cub18CUB_300001_SM_10006detail6reduce28DeviceReduceSingleTileKernelINS2_10policy_hubIdjN4cuda3std3__44plusIdEEE10Policy1000EPdSC_iS9_ddNS7_10__identityEEEvT0_T1_T2_T3_T4_T6_E12temp_storage+64];
	add.f64 	%fd156, %fd155, %fd154;
	selp.f64 	%fd157, %fd156, %fd154, %p38;
	setp.gt.s32 	%p39, %r36, 192;
	ld.shared.f64 	%fd158, [_ZZN3cub18CUB_300001_SM_10006detail6reduce28DeviceReduceSingleTileKernelINS2_10policy_hubIdjN4cuda3std3__44plusIdEEE10Policy1000EPdSC_iS9_ddNS7_10__identityEEEvT0_T1_T2_T3_T4_T6_E12temp_storage+72];
	add.f64 	%fd159, %fd158, %fd157;
	selp.f64 	%fd160, %fd159, %fd157, %p39;
	setp.gt.s32 	%p40, %r36, 224;
	ld.shared.f64 	%fd161, [_ZZN3cub18CUB_300001_SM_10006detail6reduce28DeviceReduceSingleTileKernelINS2_10policy_hubIdjN4cuda3std3__44plusIdEEE10Policy1000EPdSC_iS9_ddNS7_10__identityEEEvT0_T1_T2_T3_T4_T6_E12temp_storage+80];
	add.f64 	%fd162, %fd161, %fd160;
	selp.f64 	%fd163, %fd162, %fd160, %p40;
	setp.gt.s32 	%p41, %r36, 256;
	ld.shared.f64 	%fd164, [_ZZN3cub18CUB_300001_SM_10006detail6reduce28DeviceReduceSingleTileKernelINS2_10policy_hubIdjN4cuda3std3__44plusIdEEE10Policy1000EPdSC_iS9_ddNS7_10__identityEEEvT0_T1_T2_T3_T4_T6_E12temp_storage+88];
	add.f64 	%fd165, %fd164, %fd163;
	selp.f64 	%fd166, %fd165, %fd163, %p41;
	setp.gt.s32 	%p42, %r36, 288;
	ld.shared.f64 	%fd167, [_ZZN3cub18CUB_300001_SM_10006detail6reduce28DeviceReduceSingleTileKernelINS2_10policy_hubIdjN4cuda3std3__44plusIdEEE10Policy1000EPdSC_iS9_ddNS7_10__identityEEEvT0_T1_T2_T3_T4_T6_E12temp_storage+96];
	add.f64 	%fd168, %fd167, %fd166;
	selp.f64 	%fd169, %fd168, %fd166, %p42;
	setp.gt.s32 	%p43, %r36, 320;
	ld.shared.f64 	%fd170, [_ZZN3cub18CUB_300001_SM_10006detail6reduce28DeviceReduceSingleTileKernelINS2_10policy_hubIdjN4cuda3std3__44plusIdEEE10Policy1000EPdSC_iS9_ddNS7_10__identityEEEvT0_T1_T2_T3_T4_T6_E12temp_storage+104];
	add.f64 	%fd171, %fd170, %fd169;
	selp.f64 	%fd172, %fd171, %fd169, %p43;
	setp.gt.s32 	%p44, %r36, 352;
	ld.shared.f64 	%fd173, [_ZZN3cub18CUB_300001_SM_10006detail6reduce28DeviceReduceSingleTileKernelINS2_10policy_hubIdjN4cuda3std3__44plusIdEEE10Policy1000EPdSC_iS9_ddNS7_10__identityEEEvT0_T1_T2_T3_T4_T6_E12temp_storage+112];
	add.f64 	%fd174, %fd173, %fd172;
	selp.f64 	%fd175, %fd174, %fd172, %p44;
	setp.gt.s32 	%p45, %r36, 384;
	ld.shared.f64 	%fd176, [_ZZN3cub18CUB_300001_SM_10006detail6reduce28DeviceReduceSingleTileKernelINS2_10policy_hubIdjN4cuda3std3__44plusIdEEE10Policy1000EPdSC_iS9_ddNS7_10__identityEEEvT0_T1_T2_T3_T4_T6_E12temp_storage+120];
	add.f64 	%fd177, %fd176, %fd175;
	selp.f64 	%fd178, %fd177, %fd175, %p45;
	setp.gt.s32 	%p46, %r36, 416;
	ld.shared.f64 	%fd179, [_ZZN3cub18CUB_300001_SM_10006detail6reduce28DeviceReduceSingleTileKernelINS2_10policy_hubIdjN4cuda3std3__44plusIdEEE10Policy1000EPdSC_iS9_ddNS7_10__identityEEEvT0_T1_T2_T3_T4_T6_E12temp_storage+128];
	add.f64 	%fd180, %fd179, %fd178;
	selp.f64 	%fd181, %fd180, %fd178, %p46;
	setp.gt.s32 	%p47, %r36, 448;
	ld.shared.f64 	%fd182, [_ZZN3cub18CUB_300001_SM_10006detail6reduce28DeviceReduceSingleTileKernelINS2_10policy_hubIdjN4cuda3std3__44plusIdEEE10Policy1000EPdSC_iS9_ddNS7_10__identityEEEvT0_T1_T2_T3_T4_T6_E12temp_storage+136];
	add.f64 	%fd183, %fd182, %fd181;
	selp.f64 	%fd184, %fd183, %fd181, %p47;
	setp.gt.s32 	%p48, %r36, 480;
	ld.shared.f64 	%fd185, [_ZZN3cub18CUB_300001_SM_10006detail6reduce28DeviceReduceSingleTileKernelINS2_10policy_hubIdjN4cuda3std3__44plusIdEEE10Policy1000EPdSC_iS9_ddNS7_10__identityEEEvT0_T1_T2_T3_T4_T6_E12temp_storage+144];
	add.f64 	%fd186, %fd185, %fd184;
	selp.f64 	%fd187, %fd186, %fd184, %p48;
	setp.gt.s32 	%p49, %r36, 512;
	ld.shared.f64 	%fd188, [_ZZN3cub18CUB_300001_SM_10006detail6reduce28DeviceReduceSingleTileKernelINS2_10policy_hubIdjN4cuda3std3__44plusIdEEE10Policy1000EPdSC_iS9_ddNS7_10__identityEEEvT0_T1_T2_T3_T4_T6_E12temp_storage+152];
	add.f64 	%fd189, %fd188, %fd187;
	selp.f64 	%fd190, %fd189, %fd187, %p49;
	setp.gt.s32 	%p50, %r36, 544;
	ld.shared.f64 	%fd191, [_ZZN3cub18CUB_300001_SM_10006detail6reduce28DeviceReduceSingleTileKernelINS2_10policy_hubIdjN4cuda3std3__44plusIdEEE10Policy1000EPdSC_iS9_ddNS7_10__identityEEEvT0_T1_T2_T3_T4_T6_E12temp_storage+160];
	add.f64 	%fd192, %fd191, %fd190;
	selp.f64 	%fd193, %fd192, %fd190, %p50;
	setp.gt.s32 	%p51, %r36, 576;
	ld.shared.f64 	%fd194, [_ZZN3cub18CUB_300001_SM_10006detail6reduce28DeviceReduceSingleTileKernelINS2_10policy_hubIdjN4cuda3std3__44plusIdEEE10Policy1000EPdSC_iS9_ddNS7_10__identityEEEvT0_T1_T2_T3_T4_T6_E12temp_storage+168];
	add.f64 	%fd195, %fd194, %fd193;
	selp.f64 	%fd196, %fd195, %fd193, %p51;
	setp.gt.s32 	%p52, %r36, 608;
	ld.shared.f64 	%fd197, [_ZZN3cub18CUB_300001_SM_10006detail6reduce28DeviceReduceSingleTileKernelINS2_10policy_hubIdjN4cuda3std3__44plusIdEEE10Policy1000EPdSC_iS9_ddNS7_10__identityEEEvT0_T1_T2_T3_T4_T6_E12temp_storage+176];
	add.f64 	%fd198, %fd197, %fd196;
	selp.f64 	%fd263, %fd198, %fd196, %p52;
	bra.uni 	$L__BB10_37;
$L__BB10_21:
	mov.u32 	%r14, %tid.x;
	mul.wide.u32 	%rd27, %r14, 8;
	add.s64 	%rd12, %rd9, %rd27;
	// begin inline asm
	ld.global.nc.u64 %rd11, [%rd12];
	// end inline asm
	mov.b64 	%fd31, %rd11;
	add.s64 	%rd14, %rd12, 5120;
	// begin inline asm
	ld.global.nc.u64 %rd13, [%rd14];
	// end inline asm
	mov.b64 	%fd32, %rd13;
	add.s64 	%rd16, %rd12, 10240;
	// begin inline asm
	ld.global.nc.u64 %rd15, [%rd16];
	// end inline asm
	mov.b64 	%fd33, %rd15;
	add.s64 	%rd18, %rd12, 15360;
	// begin inline asm
	ld.global.nc.u64 %rd17, [%rd18];
	// end inline asm
	mov.b64 	%fd34, %rd17;
	add.s64 	%rd20, %rd12, 20480;
	// begin inline asm
	ld.global.nc.u64 %rd19, [%rd20];
	// end inline asm
	mov.b64 	%fd35, %rd19;
	add.s64 	%rd22, %rd12, 25600;
	// begin inline asm
	ld.global.nc.u64 %rd21, [%rd22];
	// end inline asm
	mov.b64 	%fd36, %rd21;
	add.s64 	%rd24, %rd12, 30720;
	// begin inline asm
	ld.global.nc.u64 %rd23, [%rd24];
	// end inline asm
	mov.b64 	%fd37, %rd23;
	add.s64 	%rd26, %rd12, 35840;
	// begin inline asm
	ld.global.nc.u64 %rd25, [%rd26];
	// end inline asm
	mov.b64 	%fd38, %rd25;
	add.f64 	%fd39, %fd31, %fd32;
	add.f64 	%fd40, %fd39, %fd33;
	add.f64 	%fd41, %fd40, %fd34;
	add.f64 	%fd42, %fd41, %fd35;
	add.f64 	%fd43, %fd42, %fd36;
	add.f64 	%fd44, %fd43, %fd37;
	add.f64 	%fd262, %fd44, %fd38;
	setp.lt.u32 	%p3, %r36, 10240;
	mov.b32 	%r232, 5120;
	@%p3 bra 	$L__BB10_25;
	add.s32 	%r15, %r36, -5120;
	mov.b32 	%r232, 5120;
$L__BB10_23:
	mul.wide.s32 	%rd44, %r232, 8;
	add.s64 	%rd29, %rd12, %rd44;
	// begin inline asm
	ld.global.nc.u64 %rd28, [%rd29];
	// end inline asm
	mov.b64 	%fd45, %rd28;
	add.s64 	%rd31, %rd29, 5120;
	// begin inline asm
	ld.global.nc.u64 %rd30, [%rd31];
	// end inline asm
	mov.b64 	%fd46, %rd30;
	add.s64 	%rd33, %rd29, 10240;
	// begin inline asm
	ld.global.nc.u64 %rd32, [%rd33];
	// end inline asm
	mov.b64 	%fd47, %rd32;
	add.s64 	%rd35, %rd29, 15360;
	// begin inline asm
	ld.global.nc.u64 %rd34, [%rd35];
	// end inline asm
	mov.b64 	%fd48, %rd34;
	add.s64 	%rd37, %rd29, 20480;
	// begin inline asm
	ld.global.nc.u64 %rd36, [%rd37];
	// end inline asm
	mov.b64 	%fd49, %rd36;
	add.s64 	%rd39, %rd29, 25600;
	// begin inline asm
	ld.global.nc.u64 %rd38, [%rd39];
	// end inline asm
	mov.b64 	%fd50, %rd38;
	add.s64 	%rd41, %rd29, 30720;
	// begin inline asm
	ld.global.nc.u64 %rd40, [%rd41];
	// end inline asm
	mov.b64 	%fd51, %rd40;
	add.s64 	%rd43, %rd29, 35840;
	// begin inline asm
	ld.global.nc.u64 %rd42, [%rd43];
	// end inline asm
	mov.b64 	%fd52, %rd42;
	add.f64 	%fd53, %fd262, %fd45;
	add.f64 	%fd54, %fd53, %fd46;
	add.f64 	%fd55, %fd54, %fd47;
	add.f64 	%fd56, %fd55, %fd48;
	add.f64 	%fd57, %fd56, %fd49;
	add.f64 	%fd58, %fd57, %fd50;
	add.f64 	%fd59, %fd58, %fd51;
	add.f64 	%fd262, %fd59, %fd52;
	sub.s32 	%r39, %r36, %r232;
	setp.lt.s32 	%p4, %r39, 5120;
	@%p4 bra 	$L__BB10_33;
	add.s32 	%r232, %r232, 5120;
	setp.le.s32 	%p5, %r232, %r15;
	@%p5 bra 	$L__BB10_23;
$L__BB10_25:
	setp.le.s32 	%p6, %r36, %r232;
	@%p6 bra 	$L__BB10_33;
	sub.s32 	%r19, %r36, %r232;
	setp.ge.s32 	%p7, %r14, %r19;
	@%p7 bra 	$L__BB10_33;
	not.b32 	%r40, %r14;
	add.s32 	%r41, %r36, %r40;
	sub.s32 	%r20, %r41, %r232;
	mul.hi.u32 	%r42, %r20, -858993459;
	shr.u32 	%r43, %r42, 9;
	add.s32 	%r21, %r43, 1;
	and.b32  	%r44, %r43, 3;
	setp.eq.s32 	%p8, %r44, 3;
	mov.u32 	%r236, %r14;
	@%p8 bra 	$L__BB10_30;
	add.s32 	%r234, %r14, %r232;
	and.b32  	%r45, %r21, 3;
	neg.s32 	%r233, %r45;
	mov.u32 	%r236, %r14;
$L__BB10_29:
	.pragma "nounroll";
	mul.wide.u32 	%rd47, %r234, 8;
	add.s64 	%rd46, %rd9, %rd47;
	// begin inline asm
	ld.global.nc.u64 %rd45, [%rd46];
	// end inline asm
	mov.b64 	%fd61, %rd45;
	add.f64 	%fd262, %fd262, %fd61;
	add.s32 	%r236, %r236, 640;
	add.s32 	%r234, %r234, 640;
	add.s32 	%r233, %r233, 1;
	setp.ne.s32 	%p9, %r233, 0;
	@%p9 bra 	$L__BB10_29;
$L__BB10_30:
	setp.lt.u32 	%p10, %r20, 1920;
	@%p10 bra 	$L__BB10_33;
	cvt.u64.u32 	%rd48, %r236;
	cvt.u64.u32 	%rd49, %r232;
	add.s64 	%rd50, %rd48, %rd49;
	shl.b64 	%rd51, %rd50, 3;
	add.s64 	%rd52, %rd51, %rd9;
	add.s64 	%rd108, %rd52, 10240;
	add.s32 	%r237, %r236, %r232;
$L__BB10_32:
	mul.wide.u32 	%rd61, %r237, 8;
	add.s64 	%rd54, %rd9, %rd61;
	// begin inline asm
	ld.global.nc.u64 %rd53, [%rd54];
	// end inline asm
	mov.b64 	%fd62, %rd53;
	add.f64 	%fd63, %fd262, %fd62;
	add.s64 	%rd56, %rd108, -5120;
	// begin inline asm
	ld.global.nc.u64 %rd55, [%rd56];
	// end inline asm
	mov.b64 	%fd64, %rd55;
	add.f64 	%fd65, %fd63, %fd64;
	// begin inline asm
	ld.global.nc.u64 %rd57, [%rd108];
	// end inline asm
	mov.b64 	%fd66, %rd57;
	add.f64 	%fd67, %fd65, %fd66;
	add.s64 	%rd60, %rd108, 5120;
	// begin inline asm
	ld.global.nc.u64 %rd59, [%rd60];
	// end inline asm
	mov.b64 	%fd68, %rd59;
	add.f64 	%fd262, %fd67, %fd68;
	add.s32 	%r236, %r236, 2560;
	add.s64 	%rd108, %rd108, 20480;
	add.s32 	%r237, %r237, 2560;
	setp.lt.s32 	%p11, %r236, %r19;
	@%p11 bra 	$L__BB10_32;
$L__BB10_33:
	// begin inline asm
	mov.u32 %r46, %laneid;
	// end inline asm
	mov.b64 	%rd62, %fd262;
	mov.b64 	{%r48, %r53}, %rd62;
	mov.b32 	%r54, 1;
	mov.b32 	%r95, 31;
	mov.b32 	%r96, -1;
	// begin inline asm
	shfl.sync.down.b32 %r47, %r48, %r54, %r95, %r96;
	// end inline asm
	// begin inline asm
	shfl.sync.down.b32 %r52, %r53, %r54, %r95, %r96;
	// end inline asm
	mov.b64 	%rd63, {%r47, %r52};
	mov.b64 	%fd69, %rd63;
	setp.gt.s32 	%p12, %r46, 30;
	add.f64 	%fd70, %fd262, %fd69;
	selp.f64 	%fd71, %fd262, %fd70, %p12;
	mov.b64 	%rd64, %fd71;
	mov.b64 	{%r58, %r63}, %rd64;
	mov.b32 	%r64, 2;
	// begin inline asm
	shfl.sync.down.b32 %r57, %r58, %r64, %r95, %r96;
	// end inline asm
	// begin inline asm
	shfl.sync.down.b32 %r62, %r63, %r64, %r95, %r96;
	// end inline asm
	mov.b64 	%rd65, {%r57, %r62};
	mov.b64 	%fd72, %rd65;
	setp.gt.s32 	%p13, %r46, 29;
	add.f64 	%fd73, %fd71, %fd72;
	selp.f64 	%fd74, %fd71, %fd73, %p13;
	mov.b64 	%rd66, %fd74;
	mov.b64 	{%r68, %r73}, %rd66;
	mov.b32 	%r74, 4;
	// begin inline asm
	shfl.sync.down.b32 %r67, %r68, %r74, %r95, %r96;
	// end inline asm
	// begin inline asm
	shfl.sync.down.b32 %r72, %r73, %r74, %r95, %r96;
	// end inline asm
	mov.b64 	%rd67, {%r67, %r72};
	mov.b64 	%fd75, %rd67;
	setp.gt.s32 	%p14, %r46, 27;
	add.f64 	%fd76, %fd74, %fd75;
	selp.f64 	%fd77, %fd74, %fd76, %p14;
	mov.b64 	%rd68, %fd77;
	mov.b64 	{%r78, %r83}, %rd68;
	mov.b32 	%r84, 8;
	// begin inline asm
	shfl.sync.down.b32 %r77, %r78, %r84, %r95, %r96;
	// end inline asm
	// begin inline asm
	shfl.sync.down.b32 %r82, %r83, %r84, %r95, %r96;
	// end inline asm
	mov.b64 	%rd69, {%r77, %r82};
	mov.b64 	%fd78, %rd69;
	setp.gt.s32 	%p15, %r46, 23;
	add.f64 	%fd79, %fd77, %fd78;
	selp.f64 	%fd80, %fd77, %fd79, %p15;
	mov.b64 	%rd70, %fd80;
	mov.b64 	{%r88, %r93}, %rd70;
	mov.b32 	%r94, 16;
	// begin inline asm
	shfl.sync.down.b32 %r87, %r88, %r94, %r95, %r96;
	// end inline asm
	// begin inline asm
	shfl.sync.down.b32 %r92, %r93, %r94, %r95, %r96;
	// end inline asm
	mov.b64 	%rd71, {%r87, %r92};
	mov.b64 	%fd81, %rd71;
	setp.gt.s32 	%p16, %r46, 15;
	add.f64 	%fd26, %fd80, %fd81;
	selp.f64 	%fd263, %fd80, %fd26, %p16;
	setp.ne.s32 	%p17, %r46, 0;
	@%p17 bra 	$L__BB10_35;
	shr.u32 	%r97, %r14, 2;
	and.b32  	%r98, %r97, 248;
	mov.u32 	%r99, _ZZN3cub18CUB_300001_SM_10006detail6reduce28DeviceReduceSingleTileKernelINS2_10policy_hubIdjN4cuda3std3__44plusIdEEE10Policy1000EPdSC_iS9_ddNS7_10__identityEEEvT0_T1_T2_T3_T4_T6_E12temp_storage;
	add.s32 	%r100, %r99, %r98;
	st.shared.f64 	[%r100+24], %fd26;
$L__BB10_35:
	bar.sync 	0;
	setp.ne.s32 	%p18, %r14, 0;
	@%p18 bra 	$L__BB10_37;
	ld.shared.f64 	%fd82, [_ZZN3cub18CUB_300001_SM_10006detail6reduce28DeviceReduceSingleTileKernelINS2_10policy_hubIdjN4cuda3std3__44plusIdEEE10Policy1000EPdSC_iS9_ddNS7_10__identityEEEvT0_T1_T2_T3_T4_T6_E12temp_storage+32];
	add.f64 	%fd83, %fd263, %fd82;
	ld.shared.f64 	%fd84, [_ZZN3cub18CUB_300001_SM_10006detail6reduce28DeviceReduceSingleTileKernelINS2_10policy_hubIdjN4cuda3std3__44plusIdEEE10Policy1000EPdSC_iS9_ddNS7_10__identityEEEvT0_T1_T2_T3_T4_T6_E12temp_storage+40];
	add.f64 	%fd85, %fd83, %fd84;
	ld.shared.f64 	%fd86, [_ZZN3cub18CUB_300001_SM_10006detail6reduce28DeviceReduceSingleTileKernelINS2_10policy_hubIdjN4cuda3std3__44plusIdEEE10Policy1000EPdSC_iS9_ddNS7_10__identityEEEvT0_T1_T2_T3_T4_T6_E12temp_storage+48];
	add.f64 	%fd87, %fd85, %fd86;
	ld.shared.f64 	%fd88, [_ZZN3cub18CUB_300001_SM_10006detail6reduce28DeviceReduceSingleTileKernelINS2_10policy_hubIdjN4cuda3std3__44plusIdEEE10Policy1000EPdSC_iS9_ddNS7_10__identityEEEvT0_T1_T2_T3_T4_T6_E12temp_storage+56];
	add.f64 	%fd89, %fd87, %fd88;
	ld.shared.f64 	%fd90, [_ZZN3cub18CUB_300001_SM_10006detail6reduce28DeviceReduceSingleTileKernelINS2_10policy_hubIdjN4cuda3std3__44plusIdEEE10Policy1000EPdSC_iS9_ddNS7_10__identityEEEvT0_T1_T2_T3_T4_T6_E12temp_storage+64];
	add.f64 	%fd91, %fd89, %fd90;
	ld.shared.f64 	%fd92, [_ZZN3cub18CUB_300001_SM_10006detail6reduce28DeviceReduceSingleTileKernelINS2_10policy_hubIdjN4cuda3std3__44plusIdEEE10Policy1000EPdSC_iS9_ddNS7_10__identityEEEvT0_T1_T2_T3_T4_T6_E12temp_storage+72];
	add.f64 	%fd93, %fd91, %fd92;
	ld.shared.f64 	%fd94, [_ZZN3cub18CUB_300001_SM_10006detail6reduce28DeviceReduceSingleTileKernelINS2_10policy_hubIdjN4cuda3std3__44plusIdEEE10Policy1000EPdSC_iS9_ddNS7_10__identityEEEvT0_T1_T2_T3_T4_T6_E12temp_storage+80];
	add.f64 	%fd95, %fd93, %fd94;
	ld.shared.f64 	%fd96, [_ZZN3cub18CUB_300001_SM_10006detail6reduce28DeviceReduceSingleTileKernelINS2_10policy_hubIdjN4cuda3std3__44plusIdEEE10Policy1000EPdSC_iS9_ddNS7_10__identityEEEvT0_T1_T2_T3_T4_T6_E12temp_storage+88];
	add.f64 	%fd97, %fd95, %fd96;
	ld.shared.f64 	%fd98, [_ZZN3cub18CUB_300001_SM_10006detail6reduce28DeviceReduceSingleTileKernelINS2_10policy_hubIdjN4cuda3std3__44plusIdEEE10Policy1000EPdSC_iS9_ddNS7_10__identityEEEvT0_T1_T2_T3_T4_T6_E12temp_storage+96];
	add.f64 	%fd99, %fd97, %fd98;
	ld.shared.f64 	%fd100, [_ZZN3cub18CUB_300001_SM_10006detail6reduce28DeviceReduceSingleTileKernelINS2_10policy_hubIdjN4cuda3std3__44plusIdEEE10Policy1000EPdSC_iS9_ddNS7_10__identityEEEvT0_T1_T2_T3_T4_T6_E12temp_storage+104];
	add.f64 	%fd101, %fd99, %fd100;
	ld.shared.f64 	%fd102, [_ZZN3cub18CUB_300001_SM_10006detail6reduce28DeviceReduceSingleTileKernelINS2_10policy_hubIdjN4cuda3std3__44plusIdEEE10Policy1000EPdSC_iS9_ddNS7_10__identityEEEvT0_T1_T2_T3_T4_T6_E12temp_storage+112];
	add.f64 	%fd103, %fd101, %fd102;
	ld.shared.f64 	%fd104, [_ZZN3cub18CUB_300001_SM_10006detail6reduce28DeviceReduceSingleTileKernelINS2_10policy_hubIdjN4cuda3std3__44plusIdEEE10Policy1000EPdSC_iS9_ddNS7_10__identityEEEvT0_T1_T2_T3_T4_T6_E12temp_storage+120];
	add.f64 	%fd105, %fd103, %fd104;
	ld.shared.f64 	%fd106, [_ZZN3cub18CUB_300001_SM_10006detail6reduce28DeviceReduceSingleTileKernelINS2_10policy_hubIdjN4cuda3std3__44plusIdEEE10Policy1000EPdSC_iS9_ddNS7_10__identityEEEvT0_T1_T2_T3_T4_T6_E12temp_storage+128];
	add.f64 	%fd107, %fd105, %fd106;
	ld.shared.f64 	%fd108, [_ZZN3cub18CUB_300001_SM_10006detail6reduce28DeviceReduceSingleTileKernelINS2_10policy_hubIdjN4cuda3std3__44plusIdEEE10Policy1000EPdSC_iS9_ddNS7_10__identityEEEvT0_T1_T2_T3_T4_T6_E12temp_storage+136];
	add.f64 	%fd109, %fd107, %fd108;
	ld.shared.f64 	%fd110, [_ZZN3cub18CUB_300001_SM_10006detail6reduce28DeviceReduceSingleTileKernelINS2_10policy_hubIdjN4cuda3std3__44plusIdEEE10Policy1000EPdSC_iS9_ddNS7_10__identityEEEvT0_T1_T2_T3_T4_T6_E12temp_storage+144];
	add.f64 	%fd111, %fd109, %fd110;
	ld.shared.f64 	%fd112, [_ZZN3cub18CUB_300001_SM_10006detail6reduce28DeviceReduceSingleTileKernelINS2_10policy_hubIdjN4cuda3std3__44plusIdEEE10Policy1000EPdSC_iS9_ddNS7_10__identityEEEvT0_T1_T2_T3_T4_T6_E12temp_storage+152];
	add.f64 	%fd113, %fd111, %fd112;
	ld.shared.f64 	%fd114, [_ZZN3cub18CUB_300001_SM_10006detail6reduce28DeviceReduceSingleTileKernelINS2_10policy_hubIdjN4cuda3std3__44plusIdEEE10Policy1000EPdSC_iS9_ddNS7_10__identityEEEvT0_T1_T2_T3_T4_T6_E12temp_storage+160];
	add.f64 	%fd115, %fd113, %fd114;
	ld.shared.f64 	%fd116, [_ZZN3cub18CUB_300001_SM_10006detail6reduce28DeviceReduceSingleTileKernelINS2_10policy_hubIdjN4cuda3std3__44plusIdEEE10Policy1000EPdSC_iS9_ddNS7_10__identityEEEvT0_T1_T2_T3_T4_T6_E12temp_storage+168];
	add.f64 	%fd117, %fd115, %fd116;
	ld.shared.f64 	%fd118, [_ZZN3cub18CUB_300001_SM_10006detail6reduce28DeviceReduceSingleTileKernelINS2_10policy_hubIdjN4cuda3std3__44plusIdEEE10Policy1000EPdSC_iS9_ddNS7_10__identityEEEvT0_T1_T2_T3_T4_T6_E12temp_storage+176];
	add.f64 	%fd263, %fd117, %fd118;
$L__BB10_37:
	mov.u32 	%r224, %tid.x;
	setp.ne.s32 	%p60, %r224, 0;
	@%p60 bra 	$L__BB10_39;
	add.f64 	%fd249, %fd30, %fd263;
	st.global.f64 	[%rd1], %fd249;
$L__BB10_39:
	ret;

}
	// .globl	_ZN3cub18CUB_300001_SM_10006detail6reduce28DeviceReduceSingleTileKernelINS2_10policy_hubIdyN4cuda3std3__44plusIdEEE10Policy1000EPdSC_yS9_ddNS7_10__identityEEEvT0_T1_T2_T3_T4_T6_
.visible .entry _ZN3cub18CUB_300001_SM_10006detail6reduce28DeviceReduceSingleTileKernelINS2_10policy_hubIdyN4cuda3std3__44plusIdEEE10Policy1000EPdSC_yS9_ddNS7_10__identityEEEvT0_T1_T2_T3_T4_T6_(
	.param .u64 .ptr .align 1 _ZN3cub18CUB_300001_SM_10006detail6reduce28DeviceReduceSingleTileKernelINS2_10policy_hubIdyN4cuda3std3__44plusIdEEE10Policy1000EPdSC_yS9_ddNS7_10__identityEEEvT0_T1_T2_T3_T4_T6__param_0,
	.param .u64 .ptr .align 1 _ZN3cub18CUB_300001_SM_10006detail6reduce28DeviceReduceSingleTileKernelINS2_10policy_hubIdyN4cuda3std3__44plusIdEEE10Policy1000EPdSC_yS9_ddNS7_10__identityEEEvT0_T1_T2_T3_T4_T6__param_1,
	.param .u64 _ZN3cub18CUB_300001_SM_10006detail6reduce28DeviceReduceSingleTileKernelINS2_10policy_hubIdyN4cuda3std3__44plusIdEEE10Policy1000EPdSC_yS9_ddNS7_10__identityEEEvT0_T1_T2_T3_T4_T6__param_2,
	.param .align 1 .b8 _ZN3cub18CUB_300001_SM_10006detail6reduce28DeviceReduceSingleTileKernelINS2_10policy_hubIdyN4cuda3std3__44plusIdEEE10Policy1000EPdSC_yS9_ddNS7_10__identityEEEvT0_T1_T2_T3_T4_T6__param_3[1],
	.param .f64 _ZN3cub18CUB_300001_SM_10006detail6reduce28DeviceReduceSingleTileKernelINS2_10policy_hubIdyN4cuda3std3__44plusIdEEE10Policy1000EPdSC_yS9_ddNS7_10__identityEEEvT0_T1_T2_T3_T4_T6__param_4,
	.param .align 1 .b8 _ZN3cub18CUB_300001_SM_10006detail6reduce28DeviceReduceSingleTileKernelINS2_10policy_hubIdyN4cuda3std3__44plusIdEEE10Policy1000EPdSC_yS9_ddNS7_10__identityEEEvT0_T1_T2_T3_T4_T6__param_5[1]
)
.maxntid 512
.minnctapersm 1
{
	.reg .pred 	%p<58>;
	.reg .b32 	%r<224>;
	.reg .b64 	%rd<118>;
	.reg .b64 	%fd<232>;
	// demoted variable
	.shared .align 8 .b8 _ZZN3cub18CUB_300001_SM_10006detail6reduce28DeviceReduceSingleTileKernelINS2_10policy_hubIdyN4cuda3std3__44plusIdEEE10Policy1000EPdSC_yS9_ddNS7_10__identityEEEvT0_T1_T2_T3_T4_T6_E12temp_storage[152];
	ld.param.u64 	%rd17, [_ZN3cub18CUB_300001_SM_10006detail6reduce28DeviceReduceSingleTileKernelINS2_10policy_hubIdyN4cuda3std3__44plusIdEEE10Policy1000EPdSC_yS9_ddNS7_10__identityEEEvT0_T1_T2_T3_T4_T6__param_0];
	ld.param.u64 	%rd19, [_ZN3cub18CUB_300001_SM_10006detail6reduce28DeviceReduceSingleTileKernelINS2_10policy_hubIdyN4cuda3std3__44plusIdEEE10Policy1000EPdSC_yS9_ddNS7_10__identityEEEvT0_T1_T2_T3_T4_T6__param_1];
	ld.param.u64 	%rd18, [_ZN3cub18CUB_300001_SM_10006detail6reduce28DeviceReduceSingleTileKernelINS2_10policy_hubIdyN4cuda3std3__44plusIdEEE10Policy1000EPdSC_yS9_ddNS7_10__identityEEEvT0_T1_T2_T3_T4_T6__param_2];
	ld.param.f64 	%fd30, [_ZN3cub18CUB_300001_SM_10006detail6reduce28DeviceReduceSingleTileKernelINS2_10policy_hubIdyN4cuda3std3__44plusIdEEE10Policy1000EPdSC_yS9_ddNS7_10__identityEEEvT0_T1_T2_T3_T4_T6__param_4];
	cvta.to.global.u64 	%rd1, %rd19;
	setp.ne.s64 	%p1, %rd18, 0;
	@%p1 bra 	$L__BB11_3;
	mov.u32 	%r214, %tid.x;
	setp.ne.s32 	%p57, %r214, 0;
	@%p57 bra 	$L__BB11_39;
	st.global.f64 	[%rd1], %fd30;
	bra.uni 	$L__BB11_39;
$L__BB11_3:
	setp.gt.u64 	%p2, %rd18, 3583;
	@%p2 bra 	$L__BB11_21;
	cvt.u32.u64 	%r1, %rd18;
	mov.u32 	%r2, %tid.x;
	setp.ge.u32 	%p19, %r2, %r1;
	mov.f64 	%fd223, 0d0000000000000000;
	mov.u32 	%r218, %r2;
	@%p19 bra 	$L__BB11_6;
	mul.wide.u32 	%rd80, %r2, 8;
	add.s64 	%rd79, %rd17, %rd80;
	// begin inline asm
	ld.global.nc.u64 %rd78, [%rd79];
	// end inline asm
	mov.b64 	%fd223, %rd78;
	add.s32 	%r218, %r2, 512;
$L__BB11_6:
	setp.ge.u32 	%p20, %r218, %r1;
	@%p20 bra 	$L__BB11_12;
	not.b32 	%r90, %r218;
	add.s32 	%r5, %r90, %r1;
	and.b32  	%r91, %r5, 1536;
	setp.eq.s32 	%p21, %r91, 1536;
	@%p21 bra 	$L__BB11_10;
	mul.wide.u32 	%rd81, %r218, 8;
	add.s64 	%rd113, %rd17, %rd81;
	shr.u32 	%r92, %r5, 9;
	add.s32 	%r93, %r92, 1;
	and.b32  	%r94, %r93, 3;
	neg.s32 	%r216, %r94;
$L__BB11_9:
	.pragma "nounroll";
	// begin inline asm
	ld.global.nc.u64 %rd82, [%rd113];
	// end inline asm
	mov.b64 	%fd109, %rd82;
	add.f64 	%fd223, %fd223, %fd109;
	add.s32 	%r218, %r218, 512;
	add.s64 	%rd113, %rd113, 4096;
	add.s32 	%r216, %r216, 1;
	setp.ne.s32 	%p22, %r216, 0;
	@%p22 bra 	$L__BB11_9;
$L__BB11_10:
	setp.lt.u32 	%p23, %r5, 1536;
	@%p23 bra 	$L__BB11_12;
$L__BB11_11:
	mul.wide.s32 	%rd92, %r218, 8;
	add.s64 	%rd85, %rd17, %rd92;
	// begin inline asm
	ld.global.nc.u64 %rd84, [%rd85];
	// end inline asm
	mov.b64 	%fd110, %rd84;
	add.f64 	%fd111, %fd223, %fd110;
	add.s64 	%rd87, %rd85, 4096;
	// begin inline asm
	ld.global.nc.u64 %rd86, [%rd87];
	// end inline asm
	mov.b64 	%fd112, %rd86;
	add.f64 	%fd113, %fd111, %fd112;
	add.s64 	%rd89, %rd85, 8192;
	// begin inline asm
	ld.global.nc.u64 %rd88, [%rd89];
	// end inline asm
	mov.b64 	%fd114, %rd88;
	add.f64 	%fd115, %fd113, %fd114;
	add.s64 	%rd91, %rd85, 12288;
	// begin inline asm
	ld.global.nc.u64 %rd90, [%rd91];
	// end inline asm
	mov.b64 	%fd116, %rd90;
	add.f64 	%fd223, %fd115, %fd116;
	add.s32 	%r218, %r218, 2048;
	setp.lt.s32 	%p24, %r218, %r1;
	@%p24 bra 	$L__BB11_11;
$L__BB11_12:
	setp.lt.u64 	%p25, %rd18, 512;
	@%p25 bra 	$L__BB11_17;
	// begin inline asm
	mov.u32 %r158, %laneid;
	// end inline asm
	mov.b64 	%rd103, %fd223;
	mov.b64 	{%r160, %r165}, %rd103;
	mov.b32 	%r166, 1;
	mov.b32 	%r207, 31;
	mov.b32 	%r208, -1;
	// begin inline asm
	shfl.sync.down.b32 %r159, %r160, %r166, %r207, %r208;
	// end inline asm
	// begin inline asm
	shfl.sync.down.b32 %r164, %r165, %r166, %r207, %r208;
	// end inline asm
	mov.b64 	%rd104, {%r159, %r164};
	mov.b64 	%fd175, %rd104;
	setp.gt.s32 	%p49, %r158, 30;
	add.f64 	%fd176, %fd223, %fd175;
	selp.f64 	%fd177, %fd223, %fd176, %p49;
	mov.b64 	%rd105, %fd177;
	mov.b64 	{%r170, %r175}, %rd105;
	mov.b32 	%r176, 2;
	// begin inline asm
	shfl.sync.down.b32 %r169, %r170, %r176, %r207, %r208;
	// end inline asm
	// begin inline asm
	shfl.sync.down.b32 %r174, %r175, %r176, %r207, %r208;
	// end inline asm
	mov.b64 	%rd106, {%r169, %r174};
	mov.b64 	%fd178, %rd106;
	setp.gt.s32 	%p50, %r158, 29;
	add.f64 	%fd179, %fd177, %fd178;
	selp.f64 	%fd180, %fd177, %fd179, %p50;
	mov.b64 	%rd107, %fd180;
	mov.b64 	{%r180, %r185}, %rd107;
	mov.b32 	%r186, 4;
	// begin inline asm
	shfl.sync.down.b32 %r179, %r180, %r186, %r207, %r208;
	// end inline asm
	// begin inline asm
	shfl.sync.down.b32 %r184, %r185, %r186, %r207, %r208;
	// end inline asm
	mov.b64 	%rd108, {%r179, %r184};
	mov.b64 	%fd181, %rd108;
	setp.gt.s32 	%p51, %r158, 27;
	add.f64 	%fd182, %fd180, %fd181;
	selp.f64 	%fd183, %fd180, %fd182, %p51;
	mov.b64 	%rd109, %fd183;
	mov.b64 	{%r190, %r195}, %rd109;
	mov.b32 	%r196, 8;
	// begin inline asm
	shfl.sync.down.b32 %r189, %r190, %r196, %r207, %r208;
	// end inline asm
	// begin inline asm
	shfl.sync.down.b32 %r194, %r195, %r196, %r207, %r208;
	// end inline asm
	mov.b64 	%rd110, {%r189, %r194};
	mov.b64 	%fd184, %rd110;
	setp.gt.s32 	%p52, %r158, 23;
	add.f64 	%fd185, %fd183, %fd184;
	selp.f64 	%fd186, %fd183, %fd185, %p52;
	mov.b64 	%rd111, %fd186;
	mov.b64 	{%r200, %r205}, %rd111;
	mov.b32 	%r206, 16;
	// begin inline asm
	shfl.sync.down.b32 %r199, %r200, %r206, %r207, %r208;
	// end inline asm
	// begin inline asm
	shfl.sync.down.b32 %r204, %r205, %r206, %r207, %r208;
	// end inline asm
	mov.b64 	%rd112, {%r199, %r204};
	mov.b64 	%fd187, %rd112;
	setp.gt.s32 	%p53, %r158, 15;
	add.f64 	%fd10, %fd186, %fd187;
	selp.f64 	%fd231, %fd186, %fd10, %p53;
	setp.ne.s32 	%p54, %r158, 0;
	@%p54 bra 	$L__BB11_15;
	shr.u32 	%r209, %r2, 2;
	and.b32  	%r210, %r209, 248;
	mov.u32 	%r211, _ZZN3cub18CUB_300001_SM_10006detail6reduce28DeviceReduceSingleTileKernelINS2_10policy_hubIdyN4cuda3std3__44plusIdEEE10Policy1000EPdSC_yS9_ddNS7_10__identityEEEvT0_T1_T2_T3_T4_T6_E12temp_storage;
	add.s32 	%r212, %r211, %r210;
	st.shared.f64 	[%r212+16], %fd10;
$L__BB11_15:
	bar.sync 	0;
	setp.ne.s32 	%p55, %r2, 0;
	@%p55 bra 	$L__BB11_37;
	ld.shared.f64 	%fd188, [_ZZN3cub18CUB_300001_SM_10006detail6reduce28DeviceReduceSingleTileKernelINS2_10policy_hubIdyN4cuda3std3__44plusIdEEE10Policy1000EPdSC_yS9_ddNS7_10__identityEEEvT0_T1_T2_T3_T4_T6_E12temp_storage+24];
	add.f64 	%fd189, %fd231, %fd188;
	ld.shared.f64 	%fd190, [_ZZN3cub18CUB_300001_SM_10006detail6reduce28DeviceReduceSingleTileKernelINS2_10policy_hubIdyN4cuda3std3__44plusIdEEE10Policy1000EPdSC_yS9_ddNS7_10__identityEEEvT0_T1_T2_T3_T4_T6_E12temp_storage+32];
	add.f64 	%fd191, %fd189, %fd190;
	ld.shared.f64 	%fd192, [_ZZN3cub18CUB_300001_SM_10006detail6reduce28DeviceReduceSingleTileKernelINS2_10policy_hubIdyN4cuda3std3__44plusIdEEE10Policy1000EPdSC_yS9_ddNS7_10__identityEEEvT0_T1_T2_T3_T4_T6_E12temp_storage+40];
	add.f64 	%fd193, %fd191, %fd192;
	ld.shared.f64 	%fd194, [_ZZN3cub18CUB_300001_SM_10006detail6reduce28DeviceReduceSingleTileKernelINS2_10policy_hubIdyN4cuda3std3__44plusIdEEE10Policy1000EPdSC_yS9_ddNS7_10__identityEEEvT0_T1_T2_T3_T4_T6_E12temp_storage+48];
	add.f64 	%fd195, %fd193, %fd194;
	ld.shared.f64 	%fd196, [_ZZN3cub18CUB_300001_SM_10006detail6reduce28DeviceReduceSingleTileKernelINS2_10policy_hubIdyN4cuda3std3__44plusIdEEE10Policy1000EPdSC_yS9_ddNS7_10__identityEEEvT0_T1_T2_T3_T4_T6_E12temp_storage+56];
	add.f64 	%fd197, %fd195, %fd196;
	ld.shared.f64 	%fd198, [_ZZN3cub18CUB_300001_SM_10006detail6reduce28DeviceReduceSingleTileKernelINS2_10policy_hubIdyN4cuda3std3__44plusIdEEE10Policy1000EPdSC_yS9_ddNS7_10__identityEEEvT0_T1_T2_T3_T4_T6_E12temp_storage+64];
	add.f64 	%fd199, %fd197, %fd198;
	ld.shared.f64 	%fd200, [_ZZN3cub18CUB_300001_SM_10006detail6reduce28DeviceReduceSingleTileKernelINS2_10policy_hubIdyN4cuda3std3__44plusIdEEE10Policy1000EPdSC_yS9_ddNS7_10__identityEEEvT0_T1_T2_T3_T4_T6_E12temp_storage+72];
	add.f64 	%fd201, %fd199, %fd200;
	ld.shared.f64 	%fd202, [_ZZN3cub18CUB_300001_SM_10006detail6reduce28DeviceReduceSingleTileKernelINS2_10policy_hubIdyN4cuda3std3__44plusIdEEE10Policy1000EPdSC_yS9_ddNS7_10__identityEEEvT0_T1_T2_T3_T4_T6_E12temp_storage+80];
	add.f64 	%fd203, %fd201, %fd202;
	ld.shared.f64 	%fd204, [_ZZN3cub18CUB_300001_SM_10006detail6reduce28DeviceReduceSingleTileKernelINS2_10policy_hubIdyN4cuda3std3__44plusIdEEE10Policy1000EPdSC_yS9_ddNS7_10__identityEEEvT0_T1_T2_T3_T4_T6_E12temp_storage+88];
	add.f64 	%fd205, %fd203, %fd204;
	ld.shared.f64 	%fd206, [_ZZN3cub18CUB_300001_SM_10006detail6reduce28DeviceReduceSingleTileKernelINS2_10policy_hubIdyN4cuda3std3__44plusIdEEE10Policy1000EPdSC_yS9_ddNS7_10__identityEEEvT0_T1_T2_T3_T4_T6_E12temp_storage+96];
	add.f64 	%fd207, %fd205, %fd206;
	ld.shared.f64 	%fd208, [_ZZN3cub18CUB_300001_SM_10006detail6reduce28DeviceReduceSingleTileKernelINS2_10policy_hubIdyN4cuda3std3__44plusIdEEE10Policy1000EPdSC_yS9_ddNS7_10__identityEEEvT0_T1_T2_T3_T4_T6_E12temp_storage+104];
	add.f64 	%fd209, %fd207, %fd208;
	ld.shared.f64 	%fd210, [_ZZN3cub18CUB_300001_SM_10006detail6reduce28DeviceReduceSingleTileKernelINS2_10policy_hubIdyN4cuda3std3__44plusIdEEE10Policy1000EPdSC_yS9_ddNS7_10__identityEEEvT0_T1_T2_T3_T4_T6_E12temp_storage+112];
	add.f64 	%fd211, %fd209, %fd210;
	ld.shared.f64 	%fd212, [_ZZN3cub18CUB_300001_SM_10006detail6reduce28DeviceReduceSingleTileKernelINS2_10policy_hubIdyN4cuda3std3__44plusIdEEE10Policy1000EPdSC_yS9_ddNS7_10__identityEEEvT0_T1_T2_T3_T4_T6_E12temp_storage+120];
	add.f64 	%fd213, %fd211, %fd212;
	ld.shared.f64 	%fd214, [_ZZN3cub18CUB_300001_SM_10006detail6reduce28DeviceReduceSingleTileKernelINS2_10policy_hubIdyN4cuda3std3__44plusIdEEE10Policy1000EPdSC_yS9_ddNS7_10__identityEEEvT0_T1_T2_T3_T4_T6_E12temp_storage+128];
	add.f64 	%fd215, %fd213, %fd214;
	ld.shared.f64 	%fd216, [_ZZN3cub18CUB_300001_SM_10006detail6reduce28DeviceReduceSingleTileKernelINS2_10policy_hubIdyN4cuda3std3__44plusIdEEE10Policy1000EPdSC_yS9_ddNS7_10__identityEEEvT0_T1_T2_T3_T4_T6_E12temp_storage+136];
	add.f64 	%fd231, %fd215, %fd216;
	bra.uni 	$L__BB11_37;
$L__BB11_17:
	// begin inline asm
	mov.u32 %r95, %laneid;
	// end inline asm
	and.b32  	%r146, %r2, 992;
	add.s32 	%r147, %r146, 32;
	setp.gt.u32 	%p26, %r147, %r1;
	not.b32 	%r148, %r146;
	add.s32 	%r149, %r1, %r148;
	selp.b32 	%r144, %r149, 31, %p26;
	mov.b64 	%rd93, %fd223;
	mov.b64 	{%r97, %r102}, %rd93;
	mov.b32 	%r103, 1;
	mov.b32 	%r145, -1;
	// begin inline asm
	shfl.sync.down.b32 %r96, %r97, %r103, %r144, %r145;
	// end inline asm
	// begin inline asm
	shfl.sync.down.b32 %r101, %r102, %r103, %r144, %r145;
	// end inline asm
	mov.b64 	%rd94, {%r96, %r101};
	mov.b64 	%fd117, %rd94;
	setp.lt.s32 	%p27, %r95, %r144;
	add.f64 	%fd118, %fd223, %fd117;
	selp.f64 	%fd119, %fd118, %fd223, %p27;
	mov.b64 	%rd95, %fd119;
	mov.b64 	{%r107, %r112}, %rd95;
	mov.b32 	%r113, 2;
	// begin inline asm
	shfl.sync.down.b32 %r106, %r107, %r113, %r144, %r145;
	// end inline asm
	// begin inline asm
	shfl.sync.down.b32 %r111, %r112, %r113, %r144, %r145;
	// end inline asm
	mov.b64 	%rd96, {%r106, %r111};
	mov.b64 	%fd120, %rd96;
	add.s32 	%r150, %r95, 2;
	setp.gt.s32 	%p28, %r150, %r144;
	add.f64 	%fd121, %fd119, %fd120;
	selp.f64 	%fd122, %fd119, %fd121, %p28;
	mov.b64 	%rd97, %fd122;
	mov.b64 	{%r117, %r122}, %rd97;
	mov.b32 	%r123, 4;
	// begin inline asm
	shfl.sync.down.b32 %r116, %r117, %r123, %r144, %r145;
	// end inline asm
	// begin inline asm
	shfl.sync.down.b32 %r121, %r122, %r123, %r144, %r145;
	// end inline asm
	mov.b64 	%rd98, {%r116, %r121};
	mov.b64 	%fd123, %rd98;
	add.s32 	%r151, %r95, 4;
	setp.gt.s32 	%p29, %r151, %r144;
	add.f64 	%fd124, %fd122, %fd123;
	selp.f64 	%fd125, %fd122, %fd124, %p29;
	mov.b64 	%rd99, %fd125;
	mov.b64 	{%r127, %r132}, %rd99;
	mov.b32 	%r133, 8;
	// begin inline asm
	shfl.sync.down.b32 %r126, %r127, %r133, %r144, %r145;
	// end inline asm
	// begin inline asm
	shfl.sync.down.b32 %r131, %r132, %r133, %r144, %r145;
	// end inline asm
	mov.b64 	%rd100, {%r126, %r131};
	mov.b64 	%fd126, %rd100;
	add.s32 	%r152, %r95, 8;
	setp.gt.s32 	%p30, %r152, %r144;
	add.f64 	%fd127, %fd125, %fd126;
	selp.f64 	%fd128, %fd125, %fd127, %p30;
	mov.b64 	%rd101, %fd128;
	mov.b64 	{%r137, %r142}, %rd101;
	mov.b32 	%r143, 16;
	// begin inline asm
	shfl.sync.down.b32 %r136, %r137, %r143, %r144, %r145;
	// end inline asm
	// begin inline asm
	shfl.sync.down.b32 %r141, %r142, %r143, %r144, %r145;
	// end inline asm
	mov.b64 	%rd102, {%r136, %r141};
	mov.b64 	%fd129, %rd102;
	add.s32 	%r153, %r95, 16;
	setp.gt.s32 	%p31, %r153, %r144;
	add.f64 	%fd130, %fd128, %fd129;
	selp.f64 	%fd231, %fd128, %fd130, %p31;
	setp.ne.s32 	%p32, %r95, 0;
	@%p32 bra 	$L__BB11_19;
	shr.u32 	%r154, %r2, 2;
	and.b32  	%r155, %r154, 248;
	mov.u32 	%r156, _ZZN3cub18CUB_300001_SM_10006detail6reduce28DeviceReduceSingleTileKernelINS2_10policy_hubIdyN4cuda3std3__44plusIdEEE10Policy1000EPdSC_yS9_ddNS7_10__identityEEEvT0_T1_T2_T3_T4_T6_E12temp_storage;
	add.s32 	%r157, %r156, %r155;
	st.shared.f64 	[%r157+16], %fd231;
$L__BB11_19:
	bar.sync 	0;
	setp.ne.s32 	%p33, %r2, 0;
	@%p33 bra 	$L__BB11_37;
	setp.gt.u64 	%p34, %rd18, 32;
	ld.shared.f64 	%fd131, [_ZZN3cub18CUB_300001_SM_10006detail6reduce28DeviceReduceSingleTileKernelINS2_10policy_hubIdyN4cuda3std3__44plusIdEEE10Policy1000EPdSC_yS9_ddNS7_10__identityEEEvT0_T1_T2_T3_T4_T6_E12temp_storage+24];
	add.f64 	%fd132, %fd231, %fd131;
	selp.f64 	%fd133, %fd132, %fd231, %p34;
	setp.gt.u64 	%p35, %rd18, 64;
	ld.shared.f64 	%fd134, [_ZZN3cub18CUB_300001_SM_10006detail6reduce28DeviceReduceSingleTileKernelINS2_10policy_hubIdyN4cuda3std3__44plusIdEEE10Policy1000EPdSC_yS9_ddNS7_10__identityEEEvT0_T1_T2_T3_T4_T6_E12temp_storage+32];
	add.f64 	%fd135, %fd134, %fd133;
	selp.f64 	%fd136, %fd135, %fd133, %p35;
	setp.gt.u64 	%p36, %rd18, 96;
	ld.shared.f64 	%fd137, [_ZZN3cub18CUB_300001_SM_10006detail6reduce28DeviceReduceSingleTileKernelINS2_10policy_hubIdyN4cuda3std3__44plusIdEEE10Policy1000EPdSC_yS9_ddNS7_10__identityEEEvT0_T1_T2_T3_T4_T6_E12temp_storage+40];
	add.f64 	%fd138, %fd137, %fd136;
	selp.f64 	%fd139, %fd138, %fd136, %p36;
	setp.gt.u64 	%p37, %rd18, 128;
	ld.shared.f64 	%fd140, [_ZZN3cub18CUB_300001_SM_10006detail6reduce28DeviceReduceSingleTileKernelINS2_10policy_hubIdyN4cuda3std3__44plusIdEEE10Policy1000EPdSC_yS9_ddNS7_10__identityEEEvT0_T1_T2_T3_T4_T6_E12temp_storage+48];
	add.f64 	%fd141, %fd140, %fd139;
	selp.f64 	%fd142, %fd141, %fd139, %p37;
	setp.gt.u64 	%p38, %rd18, 160;
	ld.shared.f64 	%fd143, [_ZZN3cub18CUB_300001_SM_10006detail6reduce28DeviceReduceSingleTileKernelINS2_10policy_hubIdyN4cuda3std3__44plusIdEEE10Policy1000EPdSC_yS9_ddNS7_10__identityEEEvT0_T1_T2_T3_T4_T6_E12temp_storage+56];
	add.f64 	%fd144, %fd143, %fd142;
	selp.f64 	%fd145, %fd144, %fd142, %p38;
	setp.gt.u64 	%p39, %rd18, 192;
	ld.shared.f64 	%fd146, [_ZZN3cub18CUB_300001_SM_10006detail6reduce28DeviceReduceSingleTileKernelINS2_10policy_hubIdyN4cuda3std3__44plusIdEEE10Policy1000EPdSC_yS9_ddNS7_10__identityEEEvT0_T1_T2_T3_T4_T6_E12temp_storage+64];
	add.f64 	%fd147, %fd146, %fd145;
	selp.f64 	%fd148, %fd147, %fd145, %p39;
	setp.gt.u64 	%p40, %rd18, 224;
	ld.shared.f64 	%fd149, [_ZZN3cub18CUB_300001_SM_10006detail6reduce28DeviceReduceSingleTileKernelINS2_10policy_hubIdyN4cuda3std3__44plusIdEEE10Policy1000EPdSC_yS9_ddNS7_10__identityEEEvT0_T1_T2_T3_T4_T6_E12temp_storage+72];
	add.f64 	%fd150, %fd149, %fd148;
	selp.f64 	%fd151, %fd150, %fd148, %p40;
	setp.gt.u64 	%p41, %rd18, 256;
	ld.shared.f64 	%fd152, [_ZZN3cub18CUB_300001_SM_10006detail6reduce28DeviceReduceSingleTileKernelINS2_10policy_hubIdyN4cuda3std3__44plusIdEEE10Policy1000EPdSC_yS9_ddNS7_10__identityEEEvT0_T1_T2_T3_T4_T6_E12temp_storage+80];
	add.f64 	%fd153, %fd152, %fd151;
	selp.f64 	%fd154, %fd153, %fd151, %p41;
	setp.gt.u64 	%p42, %rd18, 288;
	ld.shared.f64 	%fd155, [_ZZN3cub18CUB_300001_SM_10006detail6reduce28DeviceReduceSingleTileKernelINS2_10policy_hubIdyN4cuda3std3__44plusIdEEE10Policy1000EPdSC_yS9_ddNS7_10__identityEEEvT0_T1_T2_T3_T4_T6_E12temp_storage+88];
	add.f64 	%fd156, %fd155, %fd154;
	selp.f64 	%fd157, %fd156, %fd154, %p42;
	setp.gt.u64 	%p43, %rd18, 320;
	ld.shared.f64 	%fd158, [_ZZN3cub18CUB_300001_SM_10006detail6reduce28DeviceReduceSingleTileKernelINS2_10policy_hubIdyN4cuda3std3__44plusIdEEE10Policy1000EPdSC_yS9_ddNS7_10__identityEEEvT0_T1_T2_T3_T4_T6_E12temp_storage+96];
	add.f64 	%fd159, %fd158, %fd157;
	selp.f64 	%fd160, %fd159, %fd157, %p43;
	setp.gt.u64 	%p44, %rd18, 352;
	ld.shared.f64 	%fd161, [_ZZN3cub18CUB_300001_SM_10006detail6reduce28DeviceReduceSingleTileKernelINS2_10policy_hubIdyN4cuda3std3__44plusIdEEE10Policy1000EPdSC_yS9_ddNS7_10__identityEEEvT0_T1_T2_T3_T4_T6_E12temp_storage+104];
	add.f64 	%fd162, %fd161, %fd160;
	selp.f64 	%fd163, %fd162, %fd160, %p44;
	setp.gt.u64 	%p45, %rd18, 384;
	ld.shared.f64 	%fd164, [_ZZN3cub18CUB_300001_SM_10006detail6reduce28DeviceReduceSingleTileKernelINS2_10policy_hubIdyN4cuda3std3__44plusIdEEE10Policy1000EPdSC_yS9_ddNS7_10__identityEEEvT0_T1_T2_T3_T4_T6_E12temp_storage+112];
	add.f64 	%fd165, %fd164, %fd163;
	selp.f64 	%fd166, %fd165, %fd163, %p45;
	setp.gt.u64 	%p46, %rd18, 416;
	ld.shared.f64 	%fd167, [_ZZN3cub18CUB_300001_SM_10006detail6reduce28DeviceReduceSingleTileKernelINS2_10policy_hubIdyN4cuda3std3__44plusIdEEE10Policy1000EPdSC_yS9_ddNS7_10__identityEEEvT0_T1_T2_T3_T4_T6_E12temp_storage+120];
	add.f64 	%fd168, %fd167, %fd166;
	selp.f64 	%fd169, %fd168, %fd166, %p46;
	setp.gt.u64 	%p47, %rd18, 448;
	ld.shared.f64 	%fd170, [_ZZN3cub18CUB_300001_SM_10006detail6reduce28DeviceReduceSingleTileKernelINS2_10policy_hubIdyN4cuda3std3__44plusIdEEE10Policy1000EPdSC_yS9_ddNS7_10__identityEEEvT0_T1_T2_T3_T4_T6_E12temp_storage+128];
	add.f64 	%fd171, %fd170, %fd169;
	selp.f64 	%fd172, %fd171, %fd169, %p47;
	setp.gt.u64 	%p48, %rd18, 480;
	ld.shared.f64 	%fd173, [_ZZN3cub18CUB_300001_SM_10006detail6reduce28DeviceReduceSingleTileKernelINS2_10policy_hubIdyN4cuda3std3__44plusIdEEE10Policy1000EPdSC_yS9_ddNS7_10__identityEEEvT0_T1_T2_T3_T4_T6_E12temp_storage+136];
	add.f64 	%fd174, %fd173, %fd172;
	selp.f64 	%fd231, %fd174, %fd172, %p48;
	bra.uni 	$L__BB11_37;
$L__BB11_21:
	mov.u32 	%r14, %tid.x;
	cvt.u64.u32 	%rd5, %r14;
	mul.wide.u32 	%rd35, %r14, 8;
	add.s64 	%rd21, %rd17, %rd35;
	// begin inline asm
	ld.global.nc.u64 %rd20, [%rd21];
	// end inline asm
	mov.b64 	%fd31, %rd20;
	add.s64 	%rd23, %rd21, 4096;
	// begin inline asm
	ld.global.nc.u64 %rd22, [%rd23];
	// end inline asm
	mov.b64 	%fd32, %rd22;
	add.s64 	%rd25, %rd21, 8192;
	// begin inline asm
	ld.global.nc.u64 %rd24, [%rd25];
	// end inline asm
	mov.b64 	%fd33, %rd24;
	add.s64 	%rd27, %rd21, 12288;
	// begin inline asm
	ld.global.nc.u64 %rd26, [%rd27];
	// end inline asm
	mov.b64 	%fd34, %rd26;
	add.s64 	%rd29, %rd21, 16384;
	// begin inline asm
	ld.global.nc.u64 %rd28, [%rd29];
	// end inline asm
	mov.b64 	%fd35, %rd28;
	add.s64 	%rd31, %rd21, 20480;
	// begin inline asm
	ld.global.nc.u64 %rd30, [%rd31];
	// end inline asm
	mov.b64 	%fd36, %rd30;
	add.s64 	%rd33, %rd21, 24576;
	// begin inline asm
	ld.global.nc.u64 %rd32, [%rd33];
	// end inline asm
	mov.b64 	%fd37, %rd32;
	add.f64 	%fd38, %fd31, %fd32;
	add.f64 	%fd39, %fd38, %fd33;
	add.f64 	%fd40, %fd39, %fd34;
	add.f64 	%fd41, %fd40, %fd35;
	add.f64 	%fd42, %fd41, %fd36;
	add.f64 	%fd230, %fd42, %fd37;
	add.s64 	%rd7, %rd18, -3584;
	setp.lt.u64 	%p3, %rd7, 3584;
	mov.b64 	%rd115, 3584;
	@%p3 bra 	$L__BB11_25;
	mov.b64 	%rd115, 3584;
$L__BB11_23:
	shl.b64 	%rd51, %rd115, 3;
	add.s64 	%rd38, %rd21, %rd51;
	// begin inline asm
	ld.global.nc.u64 %rd37, [%rd38];
	// end inline asm
	mov.b64 	%fd43, %rd37;
	add.s64 	%rd40, %rd38, 4096;
	// begin inline asm
	ld.global.nc.u64 %rd39, [%rd40];
	// end inline asm
	mov.b64 	%fd44, %rd39;
	add.s64 	%rd42, %rd38, 8192;
	// begin inline asm
	ld.global.nc.u64 %rd41, [%rd42];
	// end inline asm
	mov.b64 	%fd45, %rd41;
	add.s64 	%rd44, %rd38, 12288;
	// begin inline asm
	ld.global.nc.u64 %rd43, [%rd44];
	// end inline asm
	mov.b64 	%fd46, %rd43;
	add.s64 	%rd46, %rd38, 16384;
	// begin inline asm
	ld.global.nc.u64 %rd45, [%rd46];
	// end inline asm
	mov.b64 	%fd47, %rd45;
	add.s64 	%rd48, %rd38, 20480;
	// begin inline asm
	ld.global.nc.u64 %rd47, [%rd48];
	// end inline asm
	mov.b64 	%fd48, %rd47;
	add.s64 	%rd50, %rd38, 24576;
	// begin inline asm
	ld.global.nc.u64 %rd49, [%rd50];
	// end inline asm
	mov.b64 	%fd49, %rd49;
	add.f64 	%fd50, %fd230, %fd43;
	add.f64 	%fd51, %fd50, %fd44;
	add.f64 	%fd52, %fd51, %fd45;
	add.f64 	%fd53, %fd52, %fd46;
	add.f64 	%fd54, %fd53, %fd47;
	add.f64 	%fd55, %fd54, %fd48;
	add.f64 	%fd230, %fd55, %fd49;
	sub.s64 	%rd52, %rd18, %rd115;
	setp.lt.u64 	%p4, %rd52, 3584;
	@%p4 bra 	$L__BB11_33;
	add.s64 	%rd115, %rd115, 3584;
	setp.le.u64 	%p5, %rd115, %rd7;
	@%p5 bra 	$L__BB11_23;
$L__BB11_25:
	setp.le.u64 	%p6, %rd18, %rd115;
	@%p6 bra 	$L__BB11_33;
	cvt.u32.u64 	%r25, %rd115;
	cvt.u32.u64 	%r26, %rd18;
	sub.s32 	%r15, %r26, %r25;
	setp.ge.s32 	%p7, %r14, %r15;
	@%p7 bra 	$L__BB11_33;
	not.b32 	%r28, %r14;
	add.s32 	%r29, %r28, %r26;
	sub.s32 	%r16, %r29, %r25;
	and.b32  	%r31, %r16, 1536;
	setp.eq.s32 	%p8, %r31, 1536;
	mov.u32 	%r222, %r14;
	@%p8 bra 	$L__BB11_30;
	add.s64 	%rd53, %rd115, %rd5;
	shl.b64 	%rd54, %rd53, 3;
	add.s64 	%rd116, %rd17, %rd54;
	shr.u32 	%r32, %r16, 9;
	add.s32 	%r33, %r32, 1;
	and.b32  	%r34, %r33, 3;
	neg.s32 	%r220, %r34;
	mov.u32 	%r222, %r14;
$L__BB11_29:
	.pragma "nounroll";
	// begin inline asm
	ld.global.nc.u64 %rd55, [%rd116];
	// end inline asm
	mov.b64 	%fd57, %rd55;
	add.f64 	%fd230, %fd230, %fd57;
	add.s32 	%r222, %r222, 512;
	add.s64 	%rd116, %rd116, 4096;
	add.s32 	%r220, %r220, 1;
	setp.ne.s32 	%p9, %r220, 0;
	@%p9 bra 	$L__BB11_29;
$L__BB11_30:
	setp.lt.u32 	%p10, %r16, 1536;
	@%p10 bra 	$L__BB11_33;
	cvt.u64.u32 	%rd57, %r222;
	add.s64 	%rd58, %rd115, %rd57;
	shl.b64 	%rd59, %rd58, 3;
	add.s64 	%rd117, %rd17, %rd59;
$L__BB11_32:
	// begin inline asm
	ld.global.nc.u64 %rd60, [%rd117];
	// end inline asm
	mov.b64 	%fd58, %rd60;
	add.f64 	%fd59, %fd230, %fd58;
	add.s64 	%rd63, %rd117, 4096;
	// begin inline asm
	ld.global.nc.u64 %rd62, [%rd63];
	// end inline asm
	mov.b64 	%fd60, %rd62;
	add.f64 	%fd61, %fd59, %fd60;
	add.s64 	%rd65, %rd117, 8192;
	// begin inline asm
	ld.global.nc.u64 %rd64, [%rd65];
	// end inline asm
	mov.b64 	%fd62, %rd64;
	add.f64 	%fd63, %fd61, %fd62;
	add.s64 	%rd67, %rd117, 12288;
	// begin inline asm
	ld.global.nc.u64 %rd66, [%rd67];
	// end inline asm
	mov.b64 	%fd64, %rd66;
	add.f64 	%fd230, %fd63, %fd64;
	add.s32 	%r222, %r222, 2048;
	add.s64 	%rd117, %rd117, 16384;
	setp.lt.s32 	%p11, %r222, %r15;
	@%p11 bra 	$L__BB11_32;
$L__BB11_33:
	// begin inline asm
	mov.u32 %r35, %laneid;
	// end inline asm
	mov.b64 	%rd68, %fd230;
	mov.b64 	{%r37, %r42}, %rd68;
	mov.b32 	%r43, 1;
	mov.b32 	%r84, 31;
	mov.b32 	%r85, -1;
	// begin inline asm
	shfl.sync.down.b32 %r36, %r37, %r43, %r84, %r85;
	// end inline asm
	// begin inline asm
	shfl.sync.down.b32 %r41, %r42, %r43, %r84, %r85;
	// end inline asm
	mov.b64 	%rd69, {%r36, %r41};
	mov.b64 	%fd65, %rd69;
	setp.gt.s32 	%p12, %r35, 30;
	add.f64 	%fd66, %fd230, %fd65;
	selp.f64 	%fd67, %fd230, %fd66, %p12;
	mov.b64 	%rd70, %fd67;
	mov.b64 	{%r47, %r52}, %rd70;
	mov.b32 	%r53, 2;
	// begin inline asm
	shfl.sync.down.b32 %r46, %r47, %r53, %r84, %r85;
	// end inline asm
	// begin inline asm
	shfl.sync.down.b32 %r51, %r52, %r53, %r84, %r85;
	// end inline asm
	mov.b64 	%rd71, {%r46, %r51};
	mov.b64 	%fd68, %rd71;
	setp.gt.s32 	%p13, %r35, 29;
	add.f64 	%fd69, %fd67, %fd68;
	selp.f64 	%fd70, %fd67, %fd69, %p13;
	mov.b64 	%rd72, %fd70;
	mov.b64 	{%r57, %r62}, %rd72;
	mov.b32 	%r63, 4;
	// begin inline asm
	shfl.sync.down.b32 %r56, %r57, %r63, %r84, %r85;
	// end inline asm
	// begin inline asm
	shfl.sync.down.b32 %r61, %r62, %r63, %r84, %r85;
	// end inline asm
	mov.b64 	%rd73, {%r56, %r61};
	mov.b64 	%fd71, %rd73;
	setp.gt.s32 	%p14, %r35, 27;
	add.f64 	%fd72, %fd70, %fd71;
	selp.f64 	%fd73, %fd70, %fd72, %p14;
	mov.b64 	%rd74, %fd73;
	mov.b64 	{%r67, %r72}, %rd74;
	mov.b32 	%r73, 8;
	// begin inline asm
	shfl.sync.down.b32 %r66, %r67, %r73, %r84, %r85;
	// end inline asm
	// begin inline asm
	shfl.sync.down.b32 %r71, %r72, %r73, %r84, %r85;
	// end inline asm
	mov.b64 	%rd75, {%r66, %r71};
	mov.b64 	%fd74, %rd75;
	setp.gt.s32 	%p15, %r35, 23;
	add.f64 	%fd75, %fd73, %fd74;
	selp.f64 	%fd76, %fd73, %fd75, %p15;
	mov.b64 	%rd76, %fd76;
	mov.b64 	{%r77, %r82}, %rd76;
	mov.b32 	%r83, 16;
	// begin inline asm
	shfl.sync.down.b32 %r76, %r77, %r83, %r84, %r85;
	// end inline asm
	// begin inline asm
	shfl.sync.down.b32 %r81, %r82, %r83, %r84, %r85;
	// end inline asm
	mov.b64 	%rd77, {%r76, %r81};
	mov.b64 	%fd77, %rd77;
	setp.gt.s32 	%p16, %r35, 15;
	add.f64 	%fd26, %fd76, %fd77;
	selp.f64 	%fd231, %fd76, %fd26, %p16;
	setp.ne.s32 	%p17, %r35, 0;
	@%p17 bra 	$L__BB11_35;
	shr.u32 	%r86, %r14, 2;
	and.b32  	%r87, %r86, 248;
	mov.u32 	%r88, _ZZN3cub18CUB_300001_SM_10006detail6reduce28DeviceReduceSingleTileKernelINS2_10policy_hubIdyN4cuda3std3__44plusIdEEE10Policy1000EPdSC_yS9_ddNS7_10__identityEEEvT0_T1_T2_T3_T4_T6_E12temp_storage;
	add.s32 	%r89, %r88, %r87;
	st.shared.f64 	[%r89+16], %fd26;
$L__BB11_35:
	bar.sync 	0;
	setp.ne.s32 	%p18, %r14, 0;
	@%p18 bra 	$L__BB11_37;
	ld.shared.f64 	%fd78, [_ZZN3cub18CUB_300001_SM_10006detail6reduce28DeviceReduceSingleTileKernelINS2_10policy_hubIdyN4cuda3std3__44plusIdEEE10Policy1000EPdSC_yS9_ddNS7_10__identityEEEvT0_T1_T2_T3_T4_T6_E12temp_storage+24];
	add.f64 	%fd79, %fd231, %fd78;
	ld.shared.f64 	%fd80, [_ZZN3cub18CUB_300001_SM_10006detail6reduce28DeviceReduceSingleTileKernelINS2_10policy_hubIdyN4cuda3std3__44plusIdEEE10Policy1000EPdSC_yS9_ddNS7_10__identityEEEvT0_T1_T2_T3_T4_T6_E12temp_storage+32];
	add.f64 	%fd81, %fd79, %fd80;
	ld.shared.f64 	%fd82, [_ZZN3cub18CUB_300001_SM_10006detail6reduce28DeviceReduceSingleTileKernelINS2_10policy_hubIdyN4cuda3std3__44plusIdEEE10Policy1000EPdSC_yS9_ddNS7_10__identityEEEvT0_T1_T2_T3_T4_T6_E12temp_storage+40];
	add.f64 	%fd83, %fd81, %fd82;
	ld.shared.f64 	%fd84, [_ZZN3cub18CUB_300001_SM_10006detail6reduce28DeviceReduceSingleTileKernelINS2_10policy_hubIdyN4cuda3std3__44plusIdEEE10Policy1000EPdSC_yS9_ddNS7_10__identityEEEvT0_T1_T2_T3_T4_T6_E12temp_storage+48];
	add.f64 	%fd85, %fd83, %fd84;
	ld.shared.f64 	%fd86, [_ZZN3cub18CUB_300001_SM_10006detail6reduce28DeviceReduceSingleTileKernelINS2_10policy_hubIdyN4cuda3std3__44plusIdEEE10Policy1000EPdSC_yS9_ddNS7_10__identityEEEvT0_T1_T2_T3_T4_T6_E12temp_storage+56];
	add.f64 	%fd87, %fd85, %fd86;
	ld.shared.f64 	%fd88, [_ZZN3cub18CUB_300001_SM_10006detail6reduce28DeviceReduceSingleTileKernelINS2_10policy_hubIdyN4cuda3std3__44plusIdEEE10Policy1000EPdSC_yS9_ddNS7_10__identityEEEvT0_T1_T2_T3_T4_T6_E12temp_storage+64];
	add.f64 	%fd89, %fd87, %fd88;
	ld.shared.f64 	%fd90, [_ZZN3cub18CUB_300001_SM_10006detail6reduce28DeviceReduceSingleTileKernelINS2_10policy_hubIdyN4cuda3std3__44plusIdEEE10Policy1000EPdSC_yS9_ddNS7_10__identityEEEvT0_T1_T2_T3_T4_T6_E12temp_storage+72];
	add.f64 	%fd91, %fd89, %fd90;
	ld.shared.f64 	%fd92, [_ZZN3cub18CUB_300001_SM_10006detail6reduce28DeviceReduceSingleTileKernelINS2_10policy_hubIdyN4cuda3std3__44plusIdEEE10Policy1000EPdSC_yS9_ddNS7_10__identityEEEvT0_T1_T2_T3_T4_T6_E12temp_storage+80];
	add.f64 	%fd93, %fd91, %fd92;
	ld.shared.f64 	%fd94, [_ZZN3cub18CUB_300001_SM_10006detail6reduce28DeviceReduceSingleTileKernelINS2_10policy_hubIdyN4cuda3std3__44plusIdEEE10Policy1000EPdSC_yS9_ddNS7_10__identityEEEvT0_T1_T2_T3_T4_T6_E12temp_storage+88];
	add.f64 	%fd95, %fd93, %fd94;
	ld.shared.f64 	%fd96, [_ZZN3cub18CUB_300001_SM_10006detail6reduce28DeviceReduceSingleTileKernelINS2_10policy_hubIdyN4cuda3std3__44plusIdEEE10Policy1000EPdSC_yS9_ddNS7_10__identityEEEvT0_T1_T2_T3_T4_T6_E12temp_storage+96];
	add.f64 	%fd97, %fd95, %fd96;
	ld.shared.f64 	%fd98, [_ZZN3cub18CUB_300001_SM_10006detail6reduce28DeviceReduceSingleTileKernelINS2_10policy_hubIdyN4cuda3std3__44plusIdEEE10Policy1000EPdSC_yS9_ddNS7_10__identityEEEvT0_T1_T2_T3_T4_T6_E12temp_storage+104];
	add.f64 	%fd99, %fd97, %fd98;
	ld.shared.f64 	%fd100, [_ZZN3cub18CUB_300001_SM_10006detail6reduce28DeviceReduceSingleTileKernelINS2_10policy_hubIdyN4cuda3std3__44plusIdEEE10Policy1000EPdSC_yS9_ddNS7_10__identityEEEvT0_T1_T2_T3_T4_T6_E12temp_storage+112];
	add.f64 	%fd101, %fd99, %fd100;
	ld.shared.f64 	%fd102, [_ZZN3cub18CUB_300001_SM_10006detail6reduce28DeviceReduceSingleTileKernelINS2_10policy_hubIdyN4cuda3std3__44plusIdEEE10Policy1000EPdSC_yS9_ddNS7_10__identityEEEvT0_T1_T2_T3_T4_T6_E12temp_storage+120];
	add.f64 	%fd103, %fd101, %fd102;
	ld.shared.f64 	%fd104, [_ZZN3cub18CUB_300001_SM_10006detail6reduce28DeviceReduceSingleTileKernelINS2_10policy_hubIdyN4cuda3std3__44plusIdEEE10Policy1000EPdSC_yS9_ddNS7_10__identityEEEvT0_T1_T2_T3_T4_T6_E12temp_storage+128];
	add.f64 	%fd105, %fd103, %fd104;
	ld.shared.f64 	%fd106, [_ZZN3cub18CUB_300001_SM_10006detail6reduce28DeviceReduceSingleTileKernelINS2_10policy_hubIdyN4cuda3std3__44plusIdEEE10Policy1000EPdSC_yS9_ddNS7_10__identityEEEvT0_T1_T2_T3_T4_T6_E12temp_storage+136];
	add.f64 	%fd231, %fd105, %fd106;
$L__BB11_37:
	mov.u32 	%r213, %tid.x;
	setp.ne.s32 	%p56, %r213, 0;
	@%p56 bra 	$L__BB11_39;
	add.f64 	%fd217, %fd30, %fd231;
	st.global.f64 	[%rd1], %fd217;
$L__BB11_39:
	ret;

}
	// .globl	_ZN3cub18CUB_300001_SM_10006detail6reduce18DeviceReduceKernelINS2_10policy_hubIdyN4cuda3std3__44plusIdEEE10Policy1000EPdyS9_dNS7_10__identityEEEvT0_PT3_T1_NS0_13GridEvenShareISH_EET2_T4_
.visible .entry _ZN3cub18CUB_300001_SM_10006detail6reduce18DeviceReduceKernelINS2_10policy_hubIdyN4cuda3std3__44plusIdEEE10Policy1000EPdyS9_dNS7_10__identityEEEvT0_PT3_T1_NS0_13GridEvenShareISH_EET2_T4_(
	.param .u64 .ptr .align 1 _ZN3cub18CUB_300001_SM_10006detail6reduce18DeviceReduceKernelINS2_10policy_hubIdyN4cuda3std3__44plusIdEEE10Policy1000EPdyS9_dNS7_10__identityEEEvT0_PT3_T1_NS0_13GridEvenShareISH_EET2_T4__param_0,
	.param .u64 .ptr .align 1 _ZN3cub18CUB_300001_SM_10006detail6reduce18DeviceReduceKernelINS2_10policy_hubIdyN4cuda3std3__44plusIdEEE10Policy1000EPdyS9_dNS7_10__identityEEEvT0_PT3_T1_NS0_13GridEvenShareISH_EET2_T4__param_1,
	.param .u64 _ZN3cub18CUB_300001_SM_10006detail6reduce18DeviceReduceKernelINS2_10policy_hubIdyN4cuda3std3__44plusIdEEE10Policy1000EPdyS9_dNS7_10__identityEEEvT0_PT3_T1_NS0_13GridEvenShareISH_EET2_T4__param_2,
	.param .align 8 .b8 _ZN3cub18CUB_300001_SM_10006detail6reduce18DeviceReduceKernelINS2_10policy_hubIdyN4cuda3std3__44plusIdEEE10Policy1000EPdyS9_dNS7_10__identityEEEvT0_PT3_T1_NS0_13GridEvenShareISH_EET2_T4__param_3[72],
	.param .align 1 .b8 _ZN3cub18CUB_300001_SM_10006detail6reduce18DeviceReduceKernelINS2_10policy_hubIdyN4cuda3std3__44plusIdEEE10Policy1000EPdyS9_dNS7_10__identityEEEvT0_PT3_T1_NS0_13GridEvenShareISH_EET2_T4__param_4[1],
	.param .align 1 .b8 _ZN3cub18CUB_300001_SM_10006detail6reduce18DeviceReduceKernelINS2_10policy_hubIdyN4cuda3std3__44plusIdEEE10Policy1000EPdyS9_dNS7_10__identityEEEvT0_PT3_T1_NS0_13GridEvenShareISH_EET2_T4__param_5[1]
)
.maxntid 512
{
	.reg .pred 	%p<56>;
	.reg .b16 	%rs<4>;
	.reg .b32 	%r<253>;
	.reg .b64 	%rd<134>;
	.reg .b64 	%fd<228>;
	// demoted variable
	.shared .align 8 .b8 _ZZN3cub18CUB_300001_SM_10006detail6reduce18DeviceReduceKernelINS2_10policy_hubIdyN4cuda3std3__44plusIdEEE10Policy1000EPdyS9_dNS7_10__identityEEEvT0_PT3_T1_NS0_13GridEvenShareISH_EET2_T4_E12temp_storage[152];
	ld.param.u64 	%rd24, [_ZN3cub18CUB_300001_SM_10006detail6reduce18DeviceReduceKernelINS2_10policy_hubIdyN4cuda3std3__44plusIdEEE10Policy1000EPdyS9_dNS7_10__identityEEEvT0_PT3_T1_NS0_13GridEvenShareISH_EET2_T4__param_0];
	ld.param.u64 	%rd1, [_ZN3cub18CUB_300001_SM_10006detail6reduce18DeviceReduceKernelINS2_10policy_hubIdyN4cuda3std3__44plusIdEEE10Policy1000EPdyS9_dNS7_10__identityEEEvT0_PT3_T1_NS0_13GridEvenShareISH_EET2_T4__param_3+32];
	ld.param.u32 	%r1, [_ZN3cub18CUB_300001_SM_10006detail6reduce18DeviceReduceKernelINS2_10policy_hubIdyN4cuda3std3__44plusIdEEE10Policy1000EPdyS9_dNS7_10__identityEEEvT0_PT3_T1_NS0_13GridEvenShareISH_EET2_T4__param_3+40];
	mov.u32 	%r2, %ctaid.x;
	mul.lo.s32 	%r34, %r1, 3584;
	cvt.s64.s32 	%rd2, %r34;
	mul.lo.s32 	%r35, %r2, 3584;
	cvt.u64.u32 	%rd3, %r35;
	sub.s64 	%rd4, %rd1, %rd3;
	setp.gt.u64 	%p1, %rd4, 3583;
	@%p1 bra 	$L__BB12_19;
	cvt.u32.u64 	%r113, %rd3;
	cvt.u32.u64 	%r3, %rd1;
	sub.s32 	%r4, %r3, %r113;
	mov.u32 	%r5, %tid.x;
	setp.ge.s32 	%p18, %r5, %r4;
	mov.f64 	%fd220, 0d0000000000000000;
	mov.u32 	%r245, %r5;
	@%p18 bra 	$L__BB12_3;
	add.s32 	%r115, %r113, %r5;
	mul.wide.u32 	%rd88, %r115, 8;
	add.s64 	%rd87, %rd24, %rd88;
	// begin inline asm
	ld.global.nc.u64 %rd86, [%rd87];
	// end inline asm
	mov.b64 	%fd220, %rd86;
	add.s32 	%r245, %r5, 512;
$L__BB12_3:
	setp.ge.s32 	%p19, %r245, %r4;
	@%p19 bra 	$L__BB12_10;
	not.b32 	%r117, %r245;
	add.s32 	%r118, %r117, %r3;
	sub.s32 	%r8, %r118, %r113;
	and.b32  	%r119, %r8, 1536;
	setp.eq.s32 	%p20, %r119, 1536;
	@%p20 bra 	$L__BB12_7;
	mul.wide.u32 	%rd89, %r2, 28672;
	mul.wide.u32 	%rd90, %r245, 8;
	add.s64 	%rd91, %rd89, %rd90;
	add.s64 	%rd128, %rd24, %rd91;
	shr.u32 	%r120, %r8, 9;
	add.s32 	%r121, %r120, 1;
	and.b32  	%r122, %r121, 3;
	neg.s32 	%r243, %r122;
$L__BB12_6:
	.pragma "nounroll";
	// begin inline asm
	ld.global.nc.u64 %rd92, [%rd128];
	// end inline asm
	mov.b64 	%fd107, %rd92;
	add.f64 	%fd220, %fd220, %fd107;
	add.s32 	%r245, %r245, 512;
	add.s64 	%rd128, %rd128, 4096;
	add.s32 	%r243, %r243, 1;
	setp.ne.s32 	%p21, %r243, 0;
	@%p21 bra 	$L__BB12_6;
$L__BB12_7:
	setp.lt.u32 	%p22, %r8, 1536;
	@%p22 bra 	$L__BB12_10;
	mul.wide.u32 	%rd94, %r2, 28672;
	add.s64 	%rd8, %rd24, %rd94;
$L__BB12_9:
	mul.wide.s32 	%rd103, %r245, 8;
	add.s64 	%rd96, %rd8, %rd103;
	// begin inline asm
	ld.global.nc.u64 %rd95, [%rd96];
	// end inline asm
	mov.b64 	%fd108, %rd95;
	add.f64 	%fd109, %fd220, %fd108;
	add.s64 	%rd98, %rd96, 4096;
	// begin inline asm
	ld.global.nc.u64 %rd97, [%rd98];
	// end inline asm
	mov.b64 	%fd110, %rd97;
	add.f64 	%fd111, %fd109, %fd110;
	add.s64 	%rd100, %rd96, 8192;
	// begin inline asm
	ld.global.nc.u64 %rd99, [%rd100];
	// end inline asm
	mov.b64 	%fd112, %rd99;
	add.f64 	%fd113, %fd111, %fd112;
	add.s64 	%rd102, %rd96, 12288;
	// begin inline asm
	ld.global.nc.u64 %rd101, [%rd102];
	// end inline asm
	mov.b64 	%fd114, %rd101;
	add.f64 	%fd220, %fd113, %fd114;
	add.s32 	%r245, %r245, 2048;
	setp.lt.s32 	%p23, %r245, %r4;
	@%p23 bra 	$L__BB12_9;
$L__BB12_10:
	setp.lt.s32 	%p24, %r4, 512;
	@%p24 bra 	$L__BB12_15;
	// begin inline asm
	mov.u32 %r186, %laneid;
	// end inline asm
	mov.b64 	%rd114, %fd220;
	mov.b64 	{%r188, %r193}, %rd114;
	mov.b32 	%r194, 1;
	mov.b32 	%r235, 31;
	mov.b32 	%r236, -1;
	// begin inline asm
	shfl.sync.down.b32 %r187, %r188, %r194, %r235, %r236;
	// end inline asm
	// begin inline asm
	shfl.sync.down.b32 %r192, %r193, %r194, %r235, %r236;
	// end inline asm
	mov.b64 	%rd115, {%r187, %r192};
	mov.b64 	%fd173, %rd115;
	setp.gt.s32 	%p48, %r186, 30;
	add.f64 	%fd174, %fd220, %fd173;
	selp.f64 	%fd175, %fd220, %fd174, %p48;
	mov.b64 	%rd116, %fd175;
	mov.b64 	{%r198, %r203}, %rd116;
	mov.b32 	%r204, 2;
	// begin inline asm
	shfl.sync.down.b32 %r197, %r198, %r204, %r235, %r236;
	// end inline asm
	// begin inline asm
	shfl.sync.down.b32 %r202, %r203, %r204, %r235, %r236;
	// end inline asm
	mov.b64 	%rd117, {%r197, %r202};
	mov.b64 	%fd176, %rd117;
	setp.gt.s32 	%p49, %r186, 29;
	add.f64 	%fd177, %fd175, %fd176;
	selp.f64 	%fd178, %fd175, %fd177, %p49;
	mov.b64 	%rd118, %fd178;
	mov.b64 	{%r208, %r213}, %rd118;
	mov.b32 	%r214, 4;
	// begin inline asm
	shfl.sync.down.b32 %r207, %r208, %r214, %r235, %r236;
	// end inline asm
	// begin inline asm
	shfl.sync.down.b32 %r212, %r213, %r214, %r235, %r236;
	// end inline asm
	mov.b64 	%rd119, {%r207, %r212};
	mov.b64 	%fd179, %rd119;
	setp.gt.s32 	%p50, %r186, 27;
	add.f64 	%fd180, %fd178, %fd179;
	selp.f64 	%fd181, %fd178, %fd180, %p50;
	mov.b64 	%rd120, %fd181;
	mov.b64 	{%r218, %r223}, %rd120;
	mov.b32 	%r224, 8;
	// begin inline asm
	shfl.sync.down.b32 %r217, %r218, %r224, %r235, %r236;
	// end inline asm
	// begin inline asm
	shfl.sync.down.b32 %r222, %r223, %r224, %r235, %r236;
	// end inline asm
	mov.b64 	%rd121, {%r217, %r222};
	mov.b64 	%fd182, %rd121;
	setp.gt.s32 	%p51, %r186, 23;
	add.f64 	%fd183, %fd181, %fd182;
	selp.f64 	%fd184, %fd181, %fd183, %p51;
	mov.b64 	%rd122, %fd184;
	mov.b64 	{%r228, %r233}, %rd122;
	mov.b32 	%r234, 16;
	// begin inline asm
	shfl.sync.down.b32 %r227, %r228, %r234, %r235, %r236;
	// end inline asm
	// begin inline asm
	shfl.sync.down.b32 %r232, %r233, %r234, %r235, %r236;
	// end inline asm
	mov.b64 	%rd123, {%r227, %r232};
	mov.b64 	%fd185, %rd123;
	setp.gt.s32 	%p52, %r186, 15;
	add.f64 	%fd10, %fd184, %fd185;
	selp.f64 	%fd227, %fd184, %fd10, %p52;
	setp.ne.s32 	%p53, %r186, 0;
	@%p53 bra 	$L__BB12_13;
	shr.u32 	%r237, %r5, 2;
	and.b32  	%r238, %r237, 248;
	mov.u32 	%r239, _ZZN3cub18CUB_300001_SM_10006detail6reduce18DeviceReduceKernelINS2_10policy_hubIdyN4cuda3std3__44plusIdEEE10Policy1000EPdyS9_dNS7_10__identityEEEvT0_PT3_T1_NS0_13GridEvenShareISH_EET2_T4_E12temp_storage;
	add.s32 	%r240, %r239, %r238;
	st.shared.f64 	[%r240+16], %fd10;
$L__BB12_13:
	bar.sync 	0;
	setp.ne.s32 	%p54, %r5, 0;
	@%p54 bra 	$L__BB12_35;
	ld.shared.f64 	%fd186, [_ZZN3cub18CUB_300001_SM_10006detail6reduce18DeviceReduceKernelINS2_10policy_hubIdyN4cuda3std3__44plusIdEEE10Policy1000EPdyS9_dNS7_10__identityEEEvT0_PT3_T1_NS0_13GridEvenShareISH_EET2_T4_E12temp_storage+24];
	add.f64 	%fd187, %fd227, %fd186;
	ld.shared.f64 	%fd188, [_ZZN3cub18CUB_300001_SM_10006detail6reduce18DeviceReduceKernelINS2_10policy_hubIdyN4cuda3std3__44plusIdEEE10Policy1000EPdyS9_dNS7_10__identityEEEvT0_PT3_T1_NS0_13GridEvenShareISH_EET2_T4_E12temp_storage+32];
	add.f64 	%fd189, %fd187, %fd188;
	ld.shared.f64 	%fd190, [_ZZN3cub18CUB_300001_SM_10006detail6reduce18DeviceReduceKernelINS2_10policy_hubIdyN4cuda3std3__44plusIdEEE10Policy1000EPdyS9_dNS7_10__identityEEEvT0_PT3_T1_NS0_13GridEvenShareISH_EET2_T4_E12temp_storage+40];
	add.f64 	%fd191, %fd189, %fd190;
	ld.shared.f64 	%fd192, [_ZZN3cub18CUB_300001_SM_10006detail6reduce18DeviceReduceKernelINS2_10policy_hubIdyN4cuda3std3__44plusIdEEE10Policy1000EPdyS9_dNS7_10__identityEEEvT0_PT3_T1_NS0_13GridEvenShareISH_EET2_T4_E12temp_storage+48];
	add.f64 	%fd193, %fd191, %fd192;
	ld.shared.f64 	%fd194, [_ZZN3cub18CUB_300001_SM_10006detail6reduce18DeviceReduceKernelINS2_10policy_hubIdyN4cuda3std3__44plusIdEEE10Policy1000EPdyS9_dNS7_10__identityEEEvT0_PT3_T1_NS0_13GridEvenShareISH_EET2_T4_E12temp_storage+56];
	add.f64 	%fd195, %fd193, %fd194;
	ld.shared.f64 	%fd196, [_ZZN3cub18CUB_300001_SM_10006detail6reduce18DeviceReduceKernelINS2_10policy_hubIdyN4cuda3std3__44plusIdEEE10Policy1000EPdyS9_dNS7_10__identityEEEvT0_PT3_T1_NS0_13GridEvenShareISH_EET2_T4_E12temp_storage+64];
	add.f64 	%fd197, %fd195, %fd196;
	ld.shared.f64 	%fd198, [_ZZN3cub18CUB_300001_SM_10006detail6reduce18DeviceReduceKernelINS2_10policy_hubIdyN4cuda3std3__44plusIdEEE10Policy1000EPdyS9_dNS7_10__identityEEEvT0_PT3_T1_NS0_13GridEvenShareISH_EET2_T4_E12temp_storage+72];
	add.f64 	%fd199, %fd197, %fd198;
	ld.shared.f64 	%fd200, [_ZZN3cub18CUB_300001_SM_10006detail6reduce18DeviceReduceKernelINS2_10policy_hubIdyN4cuda3std3__44plusIdEEE10Policy1000EPdyS9_dNS7_10__identityEEEvT0_PT3_T1_NS0_13GridEvenShareISH_EET2_T4_E12temp_storage+80];
	add.f64 	%fd201, %fd199, %fd200;
	ld.shared.f64 	%fd202, [_ZZN3cub18CUB_300001_SM_10006detail6reduce18DeviceReduceKernelINS2_10policy_hubIdyN4cuda3std3__44plusIdEEE10Policy1000EPdyS9_dNS7_10__identityEEEvT0_PT3_T1_NS0_13GridEvenShareISH_EET2_T4_E12temp_storage+88];
	add.f64 	%fd203, %fd201, %fd202;
	ld.shared.f64 	%fd204, [_ZZN3cub18CUB_300001_SM_10006detail6reduce18DeviceReduceKernelINS2_10policy_hubIdyN4cuda3std3__44plusIdEEE10Policy1000EPdyS9_dNS7_10__identityEEEvT0_PT3_T1_NS0_13GridEvenShareISH_EET2_T4_E12temp_storage+96];
	add.f64 	%fd205, %fd203, %fd204;
	ld.shared.f64 	%fd206, [_ZZN3cub18CUB_300001_SM_10006detail6reduce18DeviceReduceKernelINS2_10policy_hubIdyN4cuda3std3__44plusIdEEE10Policy1000EPdyS9_dNS7_10__identityEEEvT0_PT3_T1_NS0_13GridEvenShareISH_EET2_T4_E12temp_storage+104];
	add.f64 	%fd207, %fd205, %fd206;
	ld.shared.f64 	%fd208, [_ZZN3cub18CUB_300001_SM_10006detail6reduce18DeviceReduceKernelINS2_10policy_hubIdyN4cuda3std3__44plusIdEEE10Policy1000EPdyS9_dNS7_10__identityEEEvT0_PT3_T1_NS0_13GridEvenShareISH_EET2_T4_E12temp_storage+112];
	add.f64 	%fd209, %fd207, %fd208;
	ld.shared.f64 	%fd210, [_ZZN3cub18CUB_300001_SM_10006detail6reduce18DeviceReduceKernelINS2_10policy_hubIdyN4cuda3std3__44plusIdEEE10Policy1000EPdyS9_dNS7_10__identityEEEvT0_PT3_T1_NS0_13GridEvenShareISH_EET2_T4_E12temp_storage+120];
	add.f64 	%fd211, %fd209, %fd210;
	ld.shared.f64 	%fd212, [_ZZN3cub18CUB_300001_SM_10006detail6reduce18DeviceReduceKernelINS2_10policy_hubIdyN4cuda3std3__44plusIdEEE10Policy1000EPdyS9_dNS7_10__identityEEEvT0_PT3_T1_NS0_13GridEvenShareISH_EET2_T4_E12temp_storage+128];
	add.f64 	%fd213, %fd211, %fd212;
	ld.shared.f64 	%fd214, [_ZZN3cub18CUB_300001_SM_10006detail6reduce18DeviceReduceKernelINS2_10policy_hubIdyN4cuda3std3__44plusIdEEE10Policy1000EPdyS9_dNS7_10__identityEEEvT0_PT3_T1_NS0_13GridEvenShareISH_EET2_T4_E12temp_storage+136];
	add.f64 	%fd227, %fd213, %fd214;
	bra.uni 	$L__BB12_35;
$L__BB12_15:
	// begin inline asm
	mov.u32 %r123, %laneid;
	// end inline asm
	and.b32  	%r174, %r5, 992;
	add.s32 	%r175, %r174, 32;
	setp.gt.s32 	%p25, %r175, %r4;
	not.b32 	%r176, %r174;
	add.s32 	%r177, %r4, %r176;
	selp.b32 	%r172, %r177, 31, %p25;
	mov.b64 	%rd104, %fd220;
	mov.b64 	{%r125, %r130}, %rd104;
	mov.b32 	%r131, 1;
	mov.b32 	%r173, -1;
	// begin inline asm
	shfl.sync.down.b32 %r124, %r125, %r131, %r172, %r173;
	// end inline asm
	// begin inline asm
	shfl.sync.down.b32 %r129, %r130, %r131, %r172, %r173;
	// end inline asm
	mov.b64 	%rd105, {%r124, %r129};
	mov.b64 	%fd115, %rd105;
	setp.lt.s32 	%p26, %r123, %r172;
	add.f64 	%fd116, %fd220, %fd115;
	selp.f64 	%fd117, %fd116, %fd220, %p26;
	mov.b64 	%rd106, %fd117;
	mov.b64 	{%r135, %r140}, %rd106;
	mov.b32 	%r141, 2;
	// begin inline asm
	shfl.sync.down.b32 %r134, %r135, %r141, %r172, %r173;
	// end inline asm
	// begin inline asm
	shfl.sync.down.b32 %r139, %r140, %r141, %r172, %r173;
	// end inline asm
	mov.b64 	%rd107, {%r134, %r139};
	mov.b64 	%fd118, %rd107;
	add.s32 	%r178, %r123, 2;
	setp.gt.s32 	%p27, %r178, %r172;
	add.f64 	%fd119, %fd117, %fd118;
	selp.f64 	%fd120, %fd117, %fd119, %p27;
	mov.b64 	%rd108, %fd120;
	mov.b64 	{%r145, %r150}, %rd108;
	mov.b32 	%r151, 4;
	// begin inline asm
	shfl.sync.down.b32 %r144, %r145, %r151, %r172, %r173;
	// end inline asm
	// begin inline asm
	shfl.sync.down.b32 %r149, %r150, %r151, %r172, %r173;
	// end inline asm
	mov.b64 	%rd109, {%r144, %r149};
	mov.b64 	%fd121, %rd109;
	add.s32 	%r179, %r123, 4;
	setp.gt.s32 	%p28, %r179, %r172;
	add.f64 	%fd122, %fd120, %fd121;
	selp.f64 	%fd123, %fd120, %fd122, %p28;
	mov.b64 	%rd110, %fd123;
	mov.b64 	{%r155, %r160}, %rd110;
	mov.b32 	%r161, 8;
	// begin inline asm
	shfl.sync.down.b32 %r154, %r155, %r161, %r172, %r173;
	// end inline asm
	// begin inline asm
	shfl.sync.down.b32 %r159, %r160, %r161, %r172, %r173;
	// end inline asm
	mov.b64 	%rd111, {%r154, %r159};
	mov.b64 	%fd124, %rd111;
	add.s32 	%r180, %r123, 8;
	setp.gt.s32 	%p29, %r180, %r172;
	add.f64 	%fd125, %fd123, %fd124;
	selp.f64 	%fd126, %fd123, %fd125, %p29;
	mov.b64 	%rd112, %fd126;
	mov.b64 	{%r165, %r170}, %rd112;
	mov.b32 	%r171, 16;
	// begin inline asm
	shfl.sync.down.b32 %r164, %r165, %r171, %r172, %r173;
	// end inline asm
	// begin inline asm
	shfl.sync.down.b32 %r169, %r170, %r171, %r172, %r173;
	// end inline asm
	mov.b64 	%rd113, {%r164, %r169};
	mov.b64 	%fd127, %rd113;
	add.s32 	%r181, %r123, 16;
	setp.gt.s32 	%p30, %r181, %r172;
	add.f64 	%fd128, %fd126, %fd127;
	selp.f64 	%fd227, %fd126, %fd128, %p30;
	setp.ne.s32 	%p31, %r123, 0;
	@%p31 bra 	$L__BB12_17;
	shr.u32 	%r182, %r5, 2;
	and.b32  	%r183, %r182, 248;
	mov.u32 	%r184, _ZZN3cub18CUB_300001_SM_10006detail6reduce18DeviceReduceKernelINS2_10policy_hubIdyN4cuda3std3__44plusIdEEE10Policy1000EPdyS9_dNS7_10__identityEEEvT0_PT3_T1_NS0_13GridEvenShareISH_EET2_T4_E12temp_storage;
	add.s32 	%r185, %r184, %r183;
	st.shared.f64 	[%r185+16], %fd227;
$L__BB12_17:
	bar.sync 	0;
	setp.ne.s32 	%p32, %r5, 0;
	@%p32 bra 	$L__BB12_35;
	setp.gt.s32 	%p33, %r4, 32;
	ld.shared.f64 	%fd129, [_ZZN3cub18CUB_300001_SM_10006detail6reduce18DeviceReduceKernelINS2_10policy_hubIdyN4cuda3std3__44plusIdEEE10Policy1000EPdyS9_dNS7_10__identityEEEvT0_PT3_T1_NS0_13GridEvenShareISH_EET2_T4_E12temp_storage+24];
	add.f64 	%fd130, %fd227, %fd129;
	selp.f64 	%fd131, %fd130, %fd227, %p33;
	setp.gt.s32 	%p34, %r4, 64;
	ld.shared.f64 	%fd132, [_ZZN3cub18CUB_300001_SM_10006detail6reduce18DeviceReduceKernelINS2_10policy_hubIdyN4cuda3std3__44plusIdEEE10Policy1000EPdyS9_dNS7_10__identityEEEvT0_PT3_T1_NS0_13GridEvenShareISH_EET2_T4_E12temp_storage+32];
	add.f64 	%fd133, %fd132, %fd131;
	selp.f64 	%fd134, %fd133, %fd131, %p34;
	setp.gt.s32 	%p35, %r4, 96;
	ld.shared.f64 	%fd135, [_ZZN3cub18CUB_300001_SM_10006detail6reduce18DeviceReduceKernelINS2_10policy_hubIdyN4cuda3std3__44plusIdEEE10Policy1000EPdyS9_dNS7_10__identityEEEvT0_PT3_T1_NS0_13GridEvenShareISH_EET2_T4_E12temp_storage+40];
	add.f64 	%fd136, %fd135, %fd134;
	selp.f64 	%fd137, %fd136, %fd134, %p35;
	setp.gt.s32 	%p36, %r4, 128;
	ld.shared.f64 	%fd138, [_ZZN3cub18CUB_300001_SM_10006detail6reduce18DeviceReduceKernelINS2_10policy_hubIdyN4cuda3std3__44plusIdEEE10Policy1000EPdyS9_dNS7_10__identityEEEvT0_PT3_T1_NS0_13GridEvenShareISH_EET2_T4_E12temp_storage+48];
	add.f64 	%fd139, %fd138, %fd137;
	selp.f64 	%fd140, %fd139, %fd137, %p36;
	setp.gt.s32 	%p37, %r4, 160;
	ld.shared.f64 	%fd141, [_ZZN3cub18CUB_300001_SM_10006detail6reduce18DeviceReduceKernelINS2_10policy_hubIdyN4cuda3std3__44plusIdEEE10Policy1000EPdyS9_dNS7_10__identityEEEvT0_PT3_T1_NS0_13GridEvenShareISH_EET2_T4_E12temp_storage+56];
	add.f64 	%fd142, %fd141, %fd140;
	selp.f64 	%fd143, %fd142, %fd140, %p37;
	setp.gt.s32 	%p38, %r4, 192;
	ld.shared.f64 	%fd144, [_ZZN3cub18CUB_300001_SM_10006detail6reduce18DeviceReduceKernelINS2_10policy_hubIdyN4cuda3std3__44plusIdEEE10Policy1000EPdyS9_dNS7_10__identityEEEvT0_PT3_T1_NS0_13GridEvenShareISH_EET2_T4_E12temp_storage+64];
	add.f64 	%fd145, %fd144, %fd143;
	selp.f64 	%fd146, %fd145, %fd143, %p38;
	setp.gt.s32 	%p39, %r4, 224;
	ld.shared.f64 	%fd147, [_ZZN3cub18CUB_300001_SM_10006detail6reduce18DeviceReduceKernelINS2_10policy_hubIdyN4cuda3std3__44plusIdEEE10Policy1000EPdyS9_dNS7_10__identityEEEvT0_PT3_T1_NS0_13GridEvenShareISH_EET2_T4_E12temp_storage+72];
	add.f64 	%fd148, %fd147, %fd146;
	selp.f64 	%fd149, %fd148, %fd146, %p39;
	setp.gt.s32 	%p40, %r4, 256;
	ld.shared.f64 	%fd150, [_ZZN3cub18CUB_300001_SM_10006detail6reduce18DeviceReduceKernelINS2_10policy_hubIdyN4cuda3std3__44plusIdEEE10Policy1000EPdyS9_dNS7_10__identityEEEvT0_PT3_T1_NS0_13GridEvenShareISH_EET2_T4_E12temp_storage+80];
	add.f64 	%fd151, %fd150, %fd149;
	selp.f64 	%fd152, %fd151, %fd149, %p40;
	setp.gt.s32 	%p41, %r4, 288;
	ld.shared.f64 	%fd153, [_ZZN3cub18CUB_300001_SM_10006detail6reduce18DeviceReduceKernelINS2_10policy_hubIdyN4cuda3std3__44plusIdEEE10Policy1000EPdyS9_dNS7_10__identityEEEvT0_PT3_T1_NS0_13GridEvenShareISH_EET2_T4_E12temp_storage+88];
	add.f64 	%fd154, %fd153, %fd152;
	selp.f64 	%fd155, %fd154, %fd152, %p41;
	setp.gt.s32 	%p42, %r4, 320;
	ld.shared.f64 	%fd156, [_ZZN3cub18CUB_300001_SM_10006detail6reduce18DeviceReduceKernelINS2_10policy_hubIdyN4cuda3std3__44plusIdEEE10Policy1000EPdyS9_dNS7_10__identityEEEvT0_PT3_T1_NS0_13GridEvenShareISH_EET2_T4_E12temp_storage+96];
	add.f64 	%fd157, %fd156, %fd155;
	selp.f64 	%fd158, %fd157, %fd155, %p42;
	setp.gt.s32 	%p43, %r4, 352;
	ld.shared.f64 	%fd159, [_ZZN3cub18CUB_300001_SM_10006detail6reduce18DeviceReduceKernelINS2_10policy_hubIdyN4cuda3std3__44plusIdEEE10Policy1000EPdyS9_dNS7_10__identityEEEvT0_PT3_T1_NS0_13GridEvenShareISH_EET2_T4_E12temp_storage+104];
	add.f64 	%fd160, %fd159, %fd158;
	selp.f64 	%fd161, %fd160, %fd158, %p43;
	setp.gt.s32 	%p44, %r4, 384;
	ld.shared.f64 	%fd162, [_ZZN3cub18CUB_300001_SM_10006detail6reduce18DeviceReduceKernelINS2_10policy_hubIdyN4cuda3std3__44plusIdEEE10Policy1000EPdyS9_dNS7_10__identityEEEvT0_PT3_T1_NS0_13GridEvenShareISH_EET2_T4_E12temp_storage+112];
	add.f64 	%fd163, %fd162, %fd161;
	selp.f64 	%fd164, %fd163, %fd161, %p44;
	setp.gt.s32 	%p45, %r4, 416;
	ld.shared.f64 	%fd165, [_ZZN3cub18CUB_300001_SM_10006detail6reduce18DeviceReduceKernelINS2_10policy_hubIdyN4cuda3std3__44plusIdEEE10Policy1000EPdyS9_dNS7_10__identityEEEvT0_PT3_T1_NS0_13GridEvenShareISH_EET2_T4_E12temp_storage+120];
	add.f64 	%fd166, %fd165, %fd164;
	selp.f64 	%fd167, %fd166, %fd164, %p45;
	setp.gt.s32 	%p46, %r4, 448;
	ld.shared.f64 	%fd168, [_ZZN3cub18CUB_300001_SM_10006detail6reduce18DeviceReduceKernelINS2_10policy_hubIdyN4cuda3std3__44plusIdEEE10Policy1000EPdyS9_dNS7_10__identityEEEvT0_PT3_T1_NS0_13GridEvenShareISH_EET2_T4_E12temp_storage+128];
	add.f64 	%fd169, %fd168, %fd167;
	selp.f64 	%fd170, %fd169, %fd167, %p46;
	setp.gt.s32 	%p47, %r4, 480;
	ld.shared.f64 	%fd171, [_ZZN3cub18CUB_300001_SM_10006detail6reduce18DeviceReduceKernelINS2_10policy_hubIdyN4cuda3std3__44plusIdEEE10Policy1000EPdyS9_dNS7_10__identityEEEvT0_PT3_T1_NS0_13GridEvenShareISH_EET2_T4_E12temp_storage+136];
	add.f64 	%fd172, %fd171, %fd170;
	selp.f64 	%fd227, %fd172, %fd170, %p47;
	bra.uni 	$L__BB12_35;
$L__BB12_19:
	cvt.u32.u64 	%r36, %rd3;
	mov.u32 	%r17, %tid.x;
	add.s32 	%r37, %r36, %r17;
	mul.wide.u32 	%rd40, %r37, 8;
	add.s64 	%rd27, %rd24, %rd40;
	// begin inline asm
	ld.global.nc.u64 %rd26, [%rd27];
	// end inline asm
	mov.b64 	%fd29, %rd26;
	add.s64 	%rd29, %rd27, 4096;
	// begin inline asm
	ld.global.nc.u64 %rd28, [%rd29];
	// end inline asm
	mov.b64 	%fd30, %rd28;
	add.s64 	%rd31, %rd27, 8192;
	// begin inline asm
	ld.global.nc.u64 %rd30, [%rd31];
	// end inline asm
	mov.b64 	%fd31, %rd30;
	add.s64 	%rd33, %rd27, 12288;
	// begin inline asm
	ld.global.nc.u64 %rd32, [%rd33];
	// end inline asm
	mov.b64 	%fd32, %rd32;
	add.s64 	%rd35, %rd27, 16384;
	// begin inline asm
	ld.global.nc.u64 %rd34, [%rd35];
	// end inline asm
	mov.b64 	%fd33, %rd34;
	add.s64 	%rd37, %rd27, 20480;
	// begin inline asm
	ld.global.nc.u64 %rd36, [%rd37];
	// end inline asm
	mov.b64 	%fd34, %rd36;
	add.s64 	%rd39, %rd27, 24576;
	// begin inline asm
	ld.global.nc.u64 %rd38, [%rd39];
	// end inline asm
	mov.b64 	%fd35, %rd38;
	add.f64 	%fd36, %fd29, %fd30;
	add.f64 	%fd37, %fd36, %fd31;
	add.f64 	%fd38, %fd37, %fd32;
	add.f64 	%fd39, %fd38, %fd33;
	add.f64 	%fd40, %fd39, %fd34;
	add.f64 	%fd226, %fd40, %fd35;
	setp.lt.u64 	%p2, %rd4, %rd2;
	@%p2 bra 	$L__BB12_31;
	cvt.u32.u64 	%r39, %rd2;
	cvt.u64.u32 	%rd9, %r17;
	add.s64 	%rd130, %rd3, %rd2;
	add.s64 	%rd41, %rd130, %rd9;
	shl.b64 	%rd42, %rd41, 3;
	add.s64 	%rd129, %rd24, %rd42;
	cvt.u32.u64 	%r18, %rd1;
	not.b32 	%r41, %r17;
	add.s32 	%r42, %r41, %r18;
	sub.s32 	%r43, %r42, %r39;
	sub.s32 	%r247, %r43, %r36;
	mov.b32 	%r248, 0;
	mov.u64 	%rd131, %rd3;
$L__BB12_21:
	add.s64 	%rd131, %rd131, %rd2;
	add.s64 	%rd43, %rd1, -3584;
	setp.gt.u64 	%p3, %rd131, %rd43;
	@%p3 bra 	$L__BB12_23;
	add.s64 	%rd59, %rd131, %rd9;
	shl.b64 	%rd60, %rd59, 3;
	add.s64 	%rd45, %rd24, %rd60;
	// begin inline asm
	ld.global.nc.u64 %rd44, [%rd45];
	// end inline asm
	mov.b64 	%fd41, %rd44;
	add.s64 	%rd47, %rd45, 4096;
	// begin inline asm
	ld.global.nc.u64 %rd46, [%rd47];
	// end inline asm
	mov.b64 	%fd42, %rd46;
	add.s64 	%rd49, %rd45, 8192;
	// begin inline asm
	ld.global.nc.u64 %rd48, [%rd49];
	// end inline asm
	mov.b64 	%fd43, %rd48;
	add.s64 	%rd51, %rd45, 12288;
	// begin inline asm
	ld.global.nc.u64 %rd50, [%rd51];
	// end inline asm
	mov.b64 	%fd44, %rd50;
	add.s64 	%rd53, %rd45, 16384;
	// begin inline asm
	ld.global.nc.u64 %rd52, [%rd53];
	// end inline asm
	mov.b64 	%fd45, %rd52;
	add.s64 	%rd55, %rd45, 20480;
	// begin inline asm
	ld.global.nc.u64 %rd54, [%rd55];
	// end inline asm
	mov.b64 	%fd46, %rd54;
	add.s64 	%rd57, %rd45, 24576;
	// begin inline asm
	ld.global.nc.u64 %rd56, [%rd57];
	// end inline asm
	mov.b64 	%fd47, %rd56;
	add.f64 	%fd48, %fd226, %fd41;
	add.f64 	%fd49, %fd48, %fd42;
	add.f64 	%fd50, %fd49, %fd43;
	add.f64 	%fd51, %fd50, %fd44;
	add.f64 	%fd52, %fd51, %fd45;
	add.f64 	%fd53, %fd52, %fd46;
	add.f64 	%fd226, %fd53, %fd47;
	sub.s64 	%rd61, %rd1, %rd131;
	setp.lt.u64 	%p4, %rd61, %rd2;
	add.s32 	%r248, %r248, 1;
	add.s64 	%rd130, %rd130, %rd2;
	mul.wide.s32 	%rd62, %r34, 8;
	add.s64 	%rd129, %rd129, %rd62;
	sub.s32 	%r247, %r247, %r34;
	@%p4 bra 	$L__BB12_31;
	bra.uni 	$L__BB12_21;
$L__BB12_23:
	setp.le.u64 	%p5, %rd1, %rd131;
	@%p5 bra 	$L__BB12_31;
	cvt.u32.u64 	%r46, %rd131;
	sub.s32 	%r24, %r18, %r46;
	setp.ge.s32 	%p6, %r17, %r24;
	@%p6 bra 	$L__BB12_31;
	cvt.u32.u64 	%r48, %rd2;
	cvt.u32.u64 	%r49, %rd3;
	not.b32 	%r50, %r17;
	add.s32 	%r51, %r50, %r18;
	add.s32 	%r52, %r48, %r49;
	sub.s32 	%r53, %r51, %r52;
	mul.lo.s32 	%r54, %r1, %r248;
	mad.lo.s32 	%r25, %r54, -3584, %r53;
	and.b32  	%r55, %r25, 1536;
	setp.eq.s32 	%p7, %r55, 1536;
	mov.u32 	%r251, %r17;
	@%p7 bra 	$L__BB12_28;
	cvt.u16.u32 	%rs1, %r247;
	shr.u16 	%rs2, %rs1, 9;
	add.s16 	%rs3, %rs2, 1;
	cvt.u32.u16 	%r56, %rs3;
	and.b32  	%r57, %r56, 3;
	neg.s32 	%r249, %r57;
	mov.u32 	%r251, %r17;
$L__BB12_27:
	.pragma "nounroll";
	// begin inline asm
	ld.global.nc.u64 %rd63, [%rd129];
	// end inline asm
	mov.b64 	%fd55, %rd63;
	add.f64 	%fd226, %fd226, %fd55;
	add.s32 	%r251, %r251, 512;
	add.s64 	%rd129, %rd129, 4096;
	add.s32 	%r249, %r249, 1;
	setp.ne.s32 	%p8, %r249, 0;
	@%p8 bra 	$L__BB12_27;
$L__BB12_28:
	setp.lt.u32 	%p9, %r25, 1536;
	@%p9 bra 	$L__BB12_31;
	cvt.u64.u32 	%rd65, %r251;
	add.s64 	%rd66, %rd65, %rd130;
	shl.b64 	%rd67, %rd66, 3;
	add.s64 	%rd133, %rd24, %rd67;
$L__BB12_30:
	// begin inline asm
	ld.global.nc.u64 %rd68, [%rd133];
	// end inline asm
	mov.b64 	%fd56, %rd68;
	add.f64 	%fd57, %fd226, %fd56;
	add.s64 	%rd71, %rd133, 4096;
	// begin inline asm
	ld.global.nc.u64 %rd70, [%rd71];
	// end inline asm
	mov.b64 	%fd58, %rd70;
	add.f64 	%fd59, %fd57, %fd58;
	add.s64 	%rd73, %rd133, 8192;
	// begin inline asm
	ld.global.nc.u64 %rd72, [%rd73];
	// end inline asm
	mov.b64 	%fd60, %rd72;
	add.f64 	%fd61, %fd59, %fd60;
	add.s64 	%rd75, %rd133, 12288;
	// begin inline asm
	ld.global.nc.u64 %rd74, [%rd75];
	// end inline asm
	mov.b64 	%fd62, %rd74;
	add.f64 	%fd226, %fd61, %fd62;
	add.s32 	%r251, %r251, 2048;
	add.s64 	%rd133, %rd133, 16384;
	setp.lt.s32 	%p10, %r251, %r24;
	@%p10 bra 	$L__BB12_30;
$L__BB12_31:
	// begin inline asm
	mov.u32 %r58, %laneid;
	// end inline asm
	mov.b64 	%rd76, %fd226;
	mov.b64 	{%r60, %r65}, %rd76;
	mov.b32 	%r66, 1;
	mov.b32 	%r107, 31;
	mov.b32 	%r108, -1;
	// begin inline asm
	shfl.sync.down.b32 %r59, %r60, %r66, %r107, %r108;
	// end inline asm
	// begin inline asm
	shfl.sync.down.b32 %r64, %r65, %r66, %r107, %r108;
	// end inline asm
	mov.b64 	%rd77, {%r59, %r64};
	mov.b64 	%fd63, %rd77;
	setp.gt.s32 	%p11, %r58, 30;
	add.f64 	%fd64, %fd226, %fd63;
	selp.f64 	%fd65, %fd226, %fd64, %p11;
	mov.b64 	%rd78, %fd65;
	mov.b64 	{%r70, %r75}, %rd78;
	mov.b32 	%r76, 2;
	// begin inline asm
	shfl.sync.down.b32 %r69, %r70, %r76, %r107, %r108;
	// end inline asm
	// begin inline asm
	shfl.sync.down.b32 %r74, %r75, %r76, %r107, %r108;
	// end inline asm
	mov.b64 	%rd79, {%r69, %r74};
	mov.b64 	%fd66, %rd79;
	setp.gt.s32 	%p12, %r58, 29;
	add.f64 	%fd67, %fd65, %fd66;
	selp.f64 	%fd68, %fd65, %fd67, %p12;
	mov.b64 	%rd80, %fd68;
	mov.b64 	{%r80, %r85}, %rd80;
	mov.b32 	%r86, 4;
	// begin inline asm
	shfl.sync.down.b32 %r79, %r80, %r86, %r107, %r108;
	// end inline asm
	// begin inline asm
	shfl.sync.down.b32 %r84, %r85, %r86, %r107, %r108;
	// end inline asm
	mov.b64 	%rd81, {%r79, %r84};
	mov.b64 	%fd69, %rd81;
	setp.gt.s32 	%p13, %r58, 27;
	add.f64 	%fd70, %fd68, %fd69;
	selp.f64 	%fd71, %fd68, %fd70, %p13;
	mov.b64 	%rd82, %fd71;
	mov.b64 	{%r90, %r95}, %rd82;
	mov.b32 	%r96, 8;
	// begin inline asm
	shfl.sync.down.b32 %r89, %r90, %r96, %r107, %r108;
	// end inline asm
	// begin inline asm
	shfl.sync.down.b32 %r94, %r95, %r96, %r107, %r108;
	// end inline asm
	mov.b64 	%rd83, {%r89, %r94};
	mov.b64 	%fd72, %rd83;
	setp.gt.s32 	%p14, %r58, 23;
	add.f64 	%fd73, %fd71, %fd72;
	selp.f64 	%fd74, %fd71, %fd73, %p14;
	mov.b64 	%rd84, %fd74;
	mov.b64 	{%r100, %r105}, %rd84;
	mov.b32 	%r106, 16;
	// begin inline asm
	shfl.sync.down.b32 %r99, %r100, %r106, %r107, %r108;
	// end inline asm
	// begin inline asm
	shfl.sync.down.b32 %r104, %r105, %r106, %r107, %r108;
	// end inline asm
	mov.b64 	%rd85, {%r99, %r104};
	mov.b64 	%fd75, %rd85;
	setp.gt.s32 	%p15, %r58, 15;
	add.f64 	%fd25, %fd74, %fd75;
	selp.f64 	%fd227, %fd74, %fd25, %p15;
	setp.ne.s32 	%p16, %r58, 0;
	@%p16 bra 	$L__BB12_33;
	shr.u32 	%r109, %r17, 2;
	and.b32  	%r110, %r109, 248;
	mov.u32 	%r111, _ZZN3cub18CUB_300001_SM_10006detail6reduce18DeviceReduceKernelINS2_10policy_hubIdyN4cuda3std3__44plusIdEEE10Policy1000EPdyS9_dNS7_10__identityEEEvT0_PT3_T1_NS0_13GridEvenShareISH_EET2_T4_E12temp_storage;
	add.s32 	%r112, %r111, %r110;
	st.shared.f64 	[%r112+16], %fd25;
$L__BB12_33:
	bar.sync 	0;
	setp.ne.s32 	%p17, %r17, 0;
	@%p17 bra 	$L__BB12_35;
	ld.shared.f64 	%fd76, [_ZZN3cub18CUB_300001_SM_10006detail6reduce18DeviceReduceKernelINS2_10policy_hubIdyN4cuda3std3__44plusIdEEE10Policy1000EPdyS9_dNS7_10__identityEEEvT0_PT3_T1_NS0_13GridEvenShareISH_EET2_T4_E12temp_storage+24];
	add.f64 	%fd77, %fd227, %fd76;
	ld.shared.f64 	%fd78, [_ZZN3cub18CUB_300001_SM_10006detail6reduce18DeviceReduceKernelINS2_10policy_hubIdyN4cuda3std3__44plusIdEEE10Policy1000EPdyS9_dNS7_10__identityEEEvT0_PT3_T1_NS0_13GridEvenShareISH_EET2_T4_E12temp_storage+32];
	add.f64 	%fd79, %fd77, %fd78;
	ld.shared.f64 	%fd80, [_ZZN3cub18CUB_300001_SM_10006detail6reduce18DeviceReduceKernelINS2_10policy_hubIdyN4cuda3std3__44plusIdEEE10Policy1000EPdyS9_dNS7_10__identityEEEvT0_PT3_T1_NS0_13GridEvenShareISH_EET2_T4_E12temp_storage+40];
	add.f64 	%fd81, %fd79, %fd80;
	ld.shared.f64 	%fd82, [_ZZN3cub18CUB_300001_SM_10006detail6reduce18DeviceReduceKernelINS2_10policy_hubIdyN4cuda3std3__44plusIdEEE10Policy1000EPdyS9_dNS7_10__identityEEEvT0_PT3_T1_NS0_13GridEvenShareISH_EET2_T4_E12temp_storage+48];
	add.f64 	%fd83, %fd81, %fd82;
	ld.shared.f64 	%fd84, [_ZZN3cub18CUB_300001_SM_10006detail6reduce18DeviceReduceKernelINS2_10policy_hubIdyN4cuda3std3__44plusIdEEE10Policy1000EPdyS9_dNS7_10__identityEEEvT0_PT3_T1_NS0_13GridEvenShareISH_EET2_T4_E12temp_storage+56];
	add.f64 	%fd85, %fd83, %fd84;
	ld.shared.f64 	%fd86, [_ZZN3cub18CUB_300001_SM_10006detail6reduce18DeviceReduceKernelINS2_10policy_hubIdyN4cuda3std3__44plusIdEEE10Policy1000EPdyS9_dNS7_10__identityEEEvT0_PT3_T1_NS0_13GridEvenShareISH_EET2_T4_E12temp_storage+64];
	add.f64 	%fd87, %fd85, %fd86;
	ld.shared.f64 	%fd88, [_ZZN3cub18CUB_300001_SM_10006detail6reduce18DeviceReduceKernelINS2_10policy_hubIdyN4cuda3std3__44plusIdEEE10Policy1000EPdyS9_dNS7_10__identityEEEvT0_PT3_T1_NS0_13GridEvenShareISH_EET2_T4_E12temp_storage+72];
	add.f64 	%fd89, %fd87, %fd88;
	ld.shared.f64 	%fd90, [_ZZN3cub18CUB_300001_SM_10006detail6reduce18DeviceReduceKernelINS2_10policy_hubIdyN4cuda3std3__44plusIdEEE10Policy1000EPdyS9_dNS7_10__identityEEEvT0_PT3_T1_NS0_13GridEvenShareISH_EET2_T4_E12temp_storage+80];
	add.f64 	%fd91, %fd89, %fd90;
	ld.shared.f64 	%fd92, [_ZZN3cub18CUB_300001_SM_10006detail6reduce18DeviceReduceKernelINS2_10policy_hubIdyN4cuda3std3__44plusIdEEE10Policy1000EPdyS9_dNS7_10__identityEEEvT0_PT3_T1_NS0_13GridEvenShareISH_EET2_T4_E12temp_storage+88];
	add.f64 	%fd93, %fd91, %fd92;
	ld.shared.f64 	%fd94, [_ZZN3cub18CUB_300001_SM_10006detail6reduce18DeviceReduceKernelINS2_10policy_hubIdyN4cuda3std3__44plusIdEEE10Policy1000EPdyS9_dNS7_10__identityEEEvT0_PT3_T1_NS0_13GridEvenShareISH_EET2_T4_E12temp_storage+96];
	add.f64 	%fd95, %fd93, %fd94;
	ld.shared.f64 	%fd96, [_ZZN3cub18CUB_300001_SM_10006detail6reduce18DeviceReduceKernelINS2_10policy_hubIdyN4cuda3std3__44plusIdEEE10Policy1000EPdyS9_dNS7_10__identityEEEvT0_PT3_T1_NS0_13GridEvenShareISH_EET2_T4_E12temp_storage+104];
	add.f64 	%fd97, %fd95, %fd96;
	ld.shared.f64 	%fd98, [_ZZN3cub18CUB_300001_SM_10006detail6reduce18DeviceReduceKernelINS2_10policy_hubIdyN4cuda3std3__44plusIdEEE10Policy1000EPdyS9_dNS7_10__identityEEEvT0_PT3_T1_NS0_13GridEvenShareISH_EET2_T4_E12temp_storage+112];
	add.f64 	%fd99, %fd97, %fd98;
	ld.shared.f64 	%fd100, [_ZZN3cub18CUB_300001_SM_10006detail6reduce18DeviceReduceKernelINS2_10policy_hubIdyN4cuda3std3__44plusIdEEE10Policy1000EPdyS9_dNS7_10__identityEEEvT0_PT3_T1_NS0_13GridEvenShareISH_EET2_T4_E12temp_storage+120];
	add.f64 	%fd101, %fd99, %fd100;
	ld.shared.f64 	%fd102, [_ZZN3cub18CUB_300001_SM_10006detail6reduce18DeviceReduceKernelINS2_10policy_hubIdyN4cuda3std3__44plusIdEEE10Policy1000EPdyS9_dNS7_10__identityEEEvT0_PT3_T1_NS0_13GridEvenShareISH_EET2_T4_E12temp_storage+128];
	add.f64 	%fd103, %fd101, %fd102;
	ld.shared.f64 	%fd104, [_ZZN3cub18CUB_300001_SM_10006detail6reduce18DeviceReduceKernelINS2_10policy_hubIdyN4cuda3std3__44plusIdEEE10Policy1000EPdyS9_dNS7_10__identityEEEvT0_PT3_T1_NS0_13GridEvenShareISH_EET2_T4_E12temp_storage+136];
	add.f64 	%fd227, %fd103, %fd104;
$L__BB12_35:
	mov.u32 	%r241, %tid.x;
	setp.ne.s32 	%p55, %r241, 0;
	@%p55 bra 	$L__BB12_37;
	ld.param.u64 	%rd127, [_ZN3cub18CUB_300001_SM_10006detail6reduce18DeviceReduceKernelINS2_10policy_hubIdyN4cuda3std3__44plusIdEEE10Policy1000EPdyS9_dNS7_10__identityEEEvT0_PT3_T1_NS0_13GridEvenShareISH_EET2_T4__param_1];
	cvta.to.global.u64 	%rd124, %rd127;
	mul.wide.u32 	%rd125, %r2, 8;
	add.s64 	%rd126, %rd124, %rd125;
	st.global.f64 	[%rd126], %fd227;
$L__BB12_37:
	ret;

}
	// .globl	_ZN3cub18CUB_300001_SM_10006detail6reduce28DeviceReduceSingleTileKernelINS2_10policy_hubIdyN4cuda3std3__44plusIdEEE10Policy1000EPdSC_iS9_ddNS7_10__identityEEEvT0_T1_T2_T3_T4_T6_
.visible .entry _ZN3cub18CUB_300001_SM_10006detail6reduce28DeviceReduceSingleTileKernelINS2_10policy_hubIdyN4cuda3std3__44plusIdEEE10Policy1000EPdSC_iS9_ddNS7_10__identityEEEvT0_T1_T2_T3_T4_T6_(
	.param .u64 .ptr .align 1 _ZN3cub18CUB_300001_SM_10006detail6reduce28DeviceReduceSingleTileKernelINS2_10policy_hubIdyN4cuda3std3__44plusIdEEE10Policy1000EPdSC_iS9_ddNS7_10__identityEEEvT0_T1_T2_T3_T4_T6__param_0,
	.param .u64 .ptr .align 1 _ZN3cub18CUB_300001_SM_10006detail6reduce28DeviceReduceSingleTileKernelINS2_10policy_hubIdyN4cuda3std3__44plusIdEEE10Policy1000EPdSC_iS9_ddNS7_10__identityEEEvT0_T1_T2_T3_T4_T6__param_1,
	.param .u32 _ZN3cub18CUB_300001_SM_10006detail6reduce28DeviceReduceSingleTileKernelINS2_10policy_hubIdyN4cuda3std3__44plusIdEEE10Policy1000EPdSC_iS9_ddNS7_10__identityEEEvT0_T1_T2_T3_T4_T6__param_2,
	.param .align 1 .b8 _ZN3cub18CUB_300001_SM_10006detail6reduce28DeviceReduceSingleTileKernelINS2_10policy_hubIdyN4cuda3std3__44plusIdEEE10Policy1000EPdSC_iS9_ddNS7_10__identityEEEvT0_T1_T2_T3_T4_T6__param_3[1],
	.param .f64 _ZN3cub18CUB_300001_SM_10006detail6reduce28DeviceReduceSingleTileKernelINS2_10policy_hubIdyN4cuda3std3__44plusIdEEE10Policy1000EPdSC_iS9_ddNS7_10__identityEEEvT0_T1_T2_T3_T4_T6__param_4,
	.param .align 1 .b8 _ZN3cub18CUB_300001_SM_10006detail6reduce28DeviceReduceSingleTileKernelINS2_10policy_hubIdyN4cuda3std3__44plusIdEEE10Policy1000EPdSC_iS9_ddNS7_10__identityEEEvT0_T1_T2_T3_T4_T6__param_5[1]
)
.maxntid 512
.minnctapersm 1
{
	.reg .pred 	%p<58>;
	.reg .b32 	%r<238>;
	.reg .b64 	%rd<104>;
	.reg .b64 	%fd<232>;
	// demoted variable
	.shared .align 8 .b8 _ZZN3cub18CUB_300001_SM_10006detail6reduce28DeviceReduceSingleTileKernelINS2_10policy_hubIdyN4cuda3std3__44plusIdEEE10Policy1000EPdSC_iS9_ddNS7_10__identityEEEvT0_T1_T2_T3_T4_T6_E12temp_storage[152];
	ld.param.u64 	%rd8, [_ZN3cub18CUB_300001_SM_10006detail6reduce28DeviceReduceSingleTileKernelINS2_10policy_hubIdyN4cuda3std3__44plusIdEEE10Policy1000EPdSC_iS9_ddNS7_10__identityEEEvT0_T1_T2_T3_T4_T6__param_0];
	ld.param.u64 	%rd9, [_ZN3cub18CUB_300001_SM_10006detail6reduce28DeviceReduceSingleTileKernelINS2_10policy_hubIdyN4cuda3std3__44plusIdEEE10Policy1000EPdSC_iS9_ddNS7_10__identityEEEvT0_T1_T2_T3_T4_T6__param_1];
	ld.param.u32 	%r34, [_ZN3cub18CUB_300001_SM_10006detail6reduce28DeviceReduceSingleTileKernelINS2_10policy_hubIdyN4cuda3std3__44plusIdEEE10Policy1000EPdSC_iS9_ddNS7_10__identityEEEvT0_T1_T2_T3_T4_T6__param_2];
	ld.param.f64 	%fd30, [_ZN3cub18CUB_300001_SM_10006detail6reduce28DeviceReduceSingleTileKernelINS2_10policy_hubIdyN4cuda3std3__44plusIdEEE10Policy1000EPdSC_iS9_ddNS7_10__identityEEEvT0_T1_T2_T3_T4_T6__param_4];
	cvta.to.global.u64 	%rd1, %rd9;
	setp.ne.s32 	%p1, %r34, 0;
	@%p1 bra 	$L__BB13_3;
	mov.u32 	%r224, %tid.x;
	setp.ne.s32 	%p57, %r224, 0;
	@%p57 bra 	$L__BB13_39;
	st.global.f64 	[%rd1], %fd30;
	bra.uni 	$L__BB13_39;
$L__BB13_3:
	setp.gt.s32 	%p2, %r34, 3583;
	@%p2 bra 	$L__BB13_21;
	mov.u32 	%r1, %tid.x;
	setp.ge.s32 	%p19, %r1, %r34;
	mov.f64 	%fd223, 0d0000000000000000;
	mov.u32 	%r228, %r1;
	@%p19 bra 	$L__BB13_6;
	mul.wide.u32 	%rd69, %r1, 8;
	add.s64 	%rd68, %rd8, %rd69;
	// begin inline asm
	ld.global.nc.u64 %rd67, [%rd68];
	// end inline asm
	mov.b64 	%fd223, %rd67;
	add.s32 	%r228, %r1, 512;
$L__BB13_6:
	setp.ge.s32 	%p20, %r228, %r34;
	@%p20 bra 	$L__BB13_12;
	not.b32 	%r100, %r228;
	add.s32 	%r4, %r34, %r100;
	and.b32  	%r101, %r4, 1536;
	setp.eq.s32 	%p21, %r101, 1536;
	@%p21 bra 	$L__BB13_10;
	mul.wide.u32 	%rd70, %r228, 8;
	add.s64 	%rd102, %rd8, %rd70;
	shr.u32 	%r102, %r4, 9;
	add.s32 	%r103, %r102, 1;
	and.b32  	%r104, %r103, 3;
	neg.s32 	%r226, %r104;
$L__BB13_9:
	.pragma "nounroll";
	// begin inline asm
	ld.global.nc.u64 %rd71, [%rd102];
	// end inline asm
	mov.b64 	%fd109, %rd71;
	add.f64 	%fd223, %fd223, %fd109;
	add.s32 	%r228, %r228, 512;
	add.s64 	%rd102, %rd102, 4096;
	add.s32 	%r226, %r226, 1;
	setp.ne.s32 	%p22, %r226, 0;
	@%p22 bra 	$L__BB13_9;
$L__BB13_10:
	setp.lt.u32 	%p23, %r4, 1536;
	@%p23 bra 	$L__BB13_12;
$L__BB13_11:
	mul.wide.s32 	%rd81, %r228, 8;
	add.s64 	%rd74, %rd8, %rd81;
	// begin inline asm
	ld.global.nc.u64 %rd73, [%rd74];
	// end inline asm
	mov.b64 	%fd110, %rd73;
	add.f64 	%fd111, %fd223, %fd110;
	add.s64 	%rd76, %rd74, 4096;
	// begin inline asm
	ld.global.nc.u64 %rd75, [%rd76];
	// end inline asm
	mov.b64 	%fd112, %rd75;
	add.f64 	%fd113, %fd111, %fd112;
	add.s64 	%rd78, %rd74, 8192;
	// begin inline asm
	ld.global.nc.u64 %rd77, [%rd78];
	// end inline asm
	mov.b64 	%fd114, %rd77;
	add.f64 	%fd115, %fd113, %fd114;
	add.s64 	%rd80, %rd74, 12288;
	// begin inline asm
	ld.global.nc.u64 %rd79, [%rd80];
	// end inline asm
	mov.b64 	%fd116, %rd79;
	add.f64 	%fd223, %fd115, %fd116;
	add.s32 	%r228, %r228, 2048;
	setp.lt.s32 	%p24, %r228, %r34;
	@%p24 bra 	$L__BB13_11;
$L__BB13_12:
	setp.lt.s32 	%p25, %r34, 512;
	@%p25 bra 	$L__BB13_17;
	// begin inline asm
	mov.u32 %r168, %laneid;
	// end inline asm
	mov.b64 	%rd92, %fd223;
	mov.b64 	{%r170, %r175}, %rd92;
	mov.b32 	%r176, 1;
	mov.b32 	%r217, 31;
	mov.b32 	%r218, -1;
	// begin inline asm
	shfl.sync.down.b32 %r169, %r170, %r176, %r217, %r218;
	// end inline asm
	// begin inline asm
	shfl.sync.down.b32 %r174, %r175, %r176, %r217, %r218;
	// end inline asm
	mov.b64 	%rd93, {%r169, %r174};
	mov.b64 	%fd175, %rd93;
	setp.gt.s32 	%p49, %r168, 30;
	add.f64 	%fd176, %fd223, %fd175;
	selp.f64 	%fd177, %fd223, %fd176, %p49;
	mov.b64 	%rd94, %fd177;
	mov.b64 	{%r180, %r185}, %rd94;
	mov.b32 	%r186, 2;
	// begin inline asm
	shfl.sync.down.b32 %r179, %r180, %r186, %r217, %r218;
	// end inline asm
	// begin inline asm
	shfl.sync.down.b32 %r184, %r185, %r186, %r217, %r218;
	// end inline asm
	mov.b64 	%rd95, {%r179, %r184};
	mov.b64 	%fd178, %rd95;
	setp.gt.s32 	%p50, %r168, 29;
	add.f64 	%fd179, %fd177, %fd178;
	selp.f64 	%fd180, %fd177, %fd179, %p50;
	mov.b64 	%rd96, %fd180;
	mov.b64 	{%r190, %r195}, %rd96;
	mov.b32 	%r196, 4;
	// begin inline asm
	shfl.sync.down.b32 %r189, %r190, %r196, %r217, %r218;
	// end inline asm
	// begin inline asm
	shfl.sync.down.b32 %r194, %r195, %r196, %r217, %r218;
	// end inline asm
	mov.b64 	%rd97, {%r189, %r194};
	mov.b64 	%fd181, %rd97;
	setp.gt.s32 	%p51, %r168, 27;
	add.f64 	%fd182, %fd180, %fd181;
	selp.f64 	%fd183, %fd180, %fd182, %p51;
	mov.b64 	%rd98, %fd183;
	mov.b64 	{%r200, %r205}, %rd98;
	mov.b32 	%r206, 8;
	// begin inline asm
	shfl.sync.down.b32 %r199, %r200, %r206, %r217, %r218;
	// end inline asm
	// begin inline asm
	shfl.sync.down.b32 %r204, %r205, %r206, %r217, %r218;
	// end inline asm
	mov.b64 	%rd99, {%r199, %r204};
	mov.b64 	%fd184, %rd99;
	setp.gt.s32 	%p52, %r168, 23;
	add.f64 	%fd185, %fd183, %fd184;
	selp.f64 	%fd186, %fd183, %fd185, %p52;
	mov.b64 	%rd100, %fd186;
	mov.b64 	{%r210, %r215}, %rd100;
	mov.b32 	%r216, 16;
	// begin inline asm
	shfl.sync.down.b32 %r209, %r210, %r216, %r217, %r218;
	// end inline asm
	// begin inline asm
	shfl.sync.down.b32 %r214, %r215, %r216, %r217, %r218;
	// end inline asm
	mov.b64 	%rd101, {%r209, %r214};
	mov.b64 	%fd187, %rd101;
	setp.gt.s32 	%p53, %r168, 15;
	add.f64 	%fd10, %fd186, %fd187;
	selp.f64 	%fd231, %fd186, %fd10, %p53;
	setp.ne.s32 	%p54, %r168, 0;
	@%p54 bra 	$L__BB13_15;
	shr.u32 	%r219, %r1, 2;
	and.b32  	%r220, %r219, 248;
	mov.u32 	%r221, _ZZN3cub18CUB_300001_SM_10006detail6reduce28DeviceReduceSingleTileKernelINS2_10policy_hubIdyN4cuda3std3__44plusIdEEE10Policy1000EPdSC_iS9_ddNS7_10__identityEEEvT0_T1_T2_T3_T4_T6_E12temp_storage;
	add.s32 	%r222, %r221, %r220;
	st.shared.f64 	[%r222+16], %fd10;
$L__BB13_15:
	bar.sync 	0;
	setp.ne.s32 	%p55, %r1, 0;
	@%p55 bra 	$L__BB13_37;
	ld.shared.f64 	%fd188, [_ZZN3cub18CUB_300001_SM_10006detail6reduce28DeviceReduceSingleTileKernelINS2_10policy_hubIdyN4cuda3std3__44plusIdEEE10Policy1000EPdSC_iS9_ddNS7_10__identityEEEvT0_T1_T2_T3_T4_T6_E12temp_storage+24];
	add.f64 	%fd189, %fd231, %fd188;
	ld.shared.f64 	%fd190, [_ZZN3cub18CUB_300001_SM_10006detail6reduce28DeviceReduceSingleTileKernelINS2_10policy_hubIdyN4cuda3std3__44plusIdEEE10Policy1000EPdSC_iS9_ddNS7_10__identityEEEvT0_T1_T2_T3_T4_T6_E12temp_storage+32];
	add.f64 	%fd191, %fd189, %fd190;
	ld.shared.f64 	%fd192, [_ZZN3cub18CUB_300001_SM_10006detail6reduce28DeviceReduceSingleTileKernelINS2_10policy_hubIdyN4cuda3std3__44plusIdEEE10Policy1000EPdSC_iS9_ddNS7_10__identityEEEvT0_T1_T2_T3_T4_T6_E12temp_storage+40];
	add.f64 	%fd193, %fd191, %fd192;
	ld.shared.f64 	%fd194, [_ZZN3cub18CUB_300001_SM_10006detail6reduce28DeviceReduceSingleTileKernelINS2_10policy_hubIdyN4cuda3std3__44plusIdEEE10Policy1000EPdSC_iS9_ddNS7_10__identityEEEvT0_T1_T2_T3_T4_T6_E12temp_storage+48];
	add.f64 	%fd195, %fd193, %fd194;
	ld.shared.f64 	%fd196, [_ZZN3cub18CUB_300001_SM_10006detail6reduce28DeviceReduceSingleTileKernelINS2_10policy_hubIdyN4cuda3std3__44plusIdEEE10Policy1000EPdSC_iS9_ddNS7_10__identityEEEvT0_T1_T2_T3_T4_T6_E12temp_storage+56];
	add.f64 	%fd197, %fd195, %fd196;
	ld.shared.f64 	%fd198, [_ZZN3cub18CUB_300001_SM_10006detail6reduce28DeviceReduceSingleTileKernelINS2_10policy_hubIdyN4cuda3std3__44plusIdEEE10Policy1000EPdSC_iS9_ddNS7_10__identityEEEvT0_T1_T2_T3_T4_T6_E12temp_storage+64];
	add.f64 	%fd199, %fd197, %fd198;
	ld.shared.f64 	%fd200, [_ZZN3cub18CUB_300001_SM_10006detail6reduce28DeviceReduceSingleTileKernelINS2_10policy_hubIdyN4cuda3std3__44plusIdEEE10Policy1000EPdSC_iS9_ddNS7_10__identityEEEvT0_T1_T2_T3_T4_T6_E12temp_storage+72];
	add.f64 	%fd201, %fd199, %fd200;
	ld.shared.f64 	%fd202, [_ZZN3cub18CUB_300001_SM_10006detail6reduce28DeviceReduceSingleTileKernelINS2_10policy_hubIdyN4cuda3std3__44plusIdEEE10Policy1000EPdSC_iS9_ddNS7_10__identityEEEvT0_T1_T2_T3_T4_T6_E12temp_storage+80];
	add.f64 	%fd203, %fd201, %fd202;
	ld.shared.f64 	%fd204, [_ZZN3cub18CUB_300001_SM_10006detail6reduce28DeviceReduceSingleTileKernelINS2_10policy_hubIdyN4cuda3std3__44plusIdEEE10Policy1000EPdSC_iS9_ddNS7_10__identityEEEvT0_T1_T2_T3_T4_T6_E12temp_storage+88];
	add.f64 	%fd205, %fd203, %fd204;
	ld.shared.f64 	%fd206, [_ZZN3cub18CUB_300001_SM_10006detail6reduce28DeviceReduceSingleTileKernelINS2_10policy_hubIdyN4cuda3std3__44plusIdEEE10Policy1000EPdSC_iS9_ddNS7_10__identityEEEvT0_T1_T2_T3_T4_T6_E12temp_storage+96];
	add.f64 	%fd207, %fd205, %fd206;
	ld.shared.f64 	%fd208, [_ZZN3cub18CUB_300001_SM_10006detail6reduce28DeviceReduceSingleTileKernelINS2_10policy_hubIdyN4cuda3std3__44plusIdEEE10Policy1000EPdSC_iS9_ddNS7_10__identityEEEvT0_T1_T2_T3_T4_T6_E12temp_storage+104];
	add.f64 	%fd209, %fd207, %fd208;
	ld.shared.f64 	%fd210, [_ZZN3cub18CUB_300001_SM_10006detail6reduce28DeviceReduceSingleTileKernelINS2_10policy_hubIdyN4cuda3std3__44plusIdEEE10Policy1000EPdSC_iS9_ddNS7_10__identityEEEvT0_T1_T2_T3_T4_T6_E12temp_storage+112];
	add.f64 	%fd211, %fd209, %fd210;
	ld.shared.f64 	%fd212, [_ZZN3cub18CUB_300001_SM_10006detail6reduce28DeviceReduceSingleTileKernelINS2_10policy_hubIdyN4cuda3std3__44plusIdEEE10Policy1000EPdSC_iS9_ddNS7_10__identityEEEvT0_T1_T2_T3_T4_T6_E12temp_storage+120];
	add.f64 	%fd213, %fd211, %fd212;
	ld.shared.f64 	%fd214, [_ZZN3cub18CUB_300001_SM_10006detail6reduce28DeviceReduceSingleTileKernelINS2_10policy_hubIdyN4cuda3std3__44plusIdEEE10Policy1000EPdSC_iS9_ddNS7_10__identityEEEvT0_T1_T2_T3_T4_T6_E12temp_storage+128];
	add.f64 	%fd215, %fd213, %fd214;
	ld.shared.f64 	%fd216, [_ZZN3cub18CUB_300001_SM_10006detail6reduce28DeviceReduceSingleTileKernelINS2_10policy_hubIdyN4cuda3std3__44plusIdEEE10Policy1000EPdSC_iS9_ddNS7_10__identityEEEvT0_T1_T2_T3_T4_T6_E12temp_storage+136];
	add.f64 	%fd231, %fd215, %fd216;
	bra.uni 	$L__BB13_37;
$L__BB13_17:
	// begin inline asm
	mov.u32 %r105, %laneid;
	// end inline asm
	and.b32  	%r156, %r1, 992;
	add.s32 	%r157, %r156, 32;
	setp.gt.s32 	%p26, %r157, %r34;
	not.b32 	%r158, %r156;
	add.s32 	%r159, %r34, %r158;
	selp.b32 	%r154, %r159, 31, %p26;
	mov.b64 	%rd82, %fd223;
	mov.b64 	{%r107, %r112}, %rd82;
	mov.b32 	%r113, 1;
	mov.b32 	%r155, -1;
	// begin inline asm
	shfl.sync.down.b32 %r106, %r107, %r113, %r154, %r155;
	// end inline asm
	// begin inline asm
	shfl.sync.down.b32 %r111, %r112, %r113, %r154, %r155;
	// end inline asm
	mov.b64 	%rd83, {%r106, %r111};
	mov.b64 	%fd117, %rd83;
	setp.lt.s32 	%p27, %r105, %r154;
	add.f64 	%fd118, %fd223, %fd117;
	selp.f64 	%fd119, %fd118, %fd223, %p27;
	mov.b64 	%rd84, %fd119;
	mov.b64 	{%r117, %r122}, %rd84;
	mov.b32 	%r123, 2;
	// begin inline asm
	shfl.sync.down.b32 %r116, %r117, %r123, %r154, %r155;
	// end inline asm
	// begin inline asm
	shfl.sync.down.b32 %r121, %r122, %r123, %r154, %r155;
	// end inline asm
	mov.b64 	%rd85, {%r116, %r121};
	mov.b64 	%fd120, %rd85;
	add.s32 	%r160, %r105, 2;
	setp.gt.s32 	%p28, %r160, %r154;
	add.f64 	%fd121, %fd119, %fd120;
	selp.f64 	%fd122, %fd119, %fd121, %p28;
	mov.b64 	%rd86, %fd122;
	mov.b64 	{%r127, %r132}, %rd86;
	mov.b32 	%r133, 4;
	// begin inline asm
	shfl.sync.down.b32 %r126, %r127, %r133, %r154, %r155;
	// end inline asm
	// begin inline asm
	shfl.sync.down.b32 %r131, %r132, %r133, %r154, %r155;
	// end inline asm
	mov.b64 	%rd87, {%r126, %r131};
	mov.b64 	%fd123, %rd87;
	add.s32 	%r161, %r105, 4;
	setp.gt.s32 	%p29, %r161, %r154;
	add.f64 	%fd124, %fd122, %fd123;
	selp.f64 	%fd125, %fd122, %fd124, %p29;
	mov.b64 	%rd88, %fd125;
	mov.b64 	{%r137, %r142}, %rd88;
	mov.b32 	%r143, 8;
	// begin inline asm
	shfl.sync.down.b32 %r136, %r137, %r143, %r154, %r155;
	// end inline asm
	// begin inline asm
	shfl.sync.down.b32 %r141, %r142, %r143, %r154, %r155;
	// end inline asm
	mov.b64 	%rd89, {%r136, %r141};
	mov.b64 	%fd126, %rd89;
	add.s32 	%r162, %r105, 8;
	setp.gt.s32 	%p30, %r162, %r154;
	add.f64 	%fd127, %fd125, %fd126;
	selp.f64 	%fd128, %fd125, %fd127, %p30;
	mov.b64 	%rd90, %fd128;
	mov.b64 	{%r147, %r152}, %rd90;
	mov.b32 	%r153, 16;
	// begin inline asm
	shfl.sync.down.b32 %r146, %r147, %r153, %r154, %r155;
	// end inline asm
	// begin inline asm
	shfl.sync.down.b32 %r151, %r152, %r153, %r154, %r155;
	// end inline asm
	mov.b64 	%rd91, {%r146, %r151};
	mov.b64 	%fd129, %rd91;
	add.s32 	%r163, %r105, 16;
	setp.gt.s32 	%p31, %r163, %r154;
	add.f64 	%fd130, %fd128, %fd129;
	selp.f64 	%fd231, %fd128, %fd130, %p31;
	setp.ne.s32 	%p32, %r105, 0;
	@%p32 bra 	$L__BB13_19;
	shr.u32 	%r164, %r1, 2;
	and.b32  	%r165, %r164, 248;
	mov.u32 	%r166, _ZZN3cub18CUB_300001_SM_10006detail6reduce28DeviceReduceSingleTileKernelINS2_10policy_hubIdyN4cuda3std3__44plusIdEEE10Policy1000EPdSC_iS9_ddNS7_10__identityEEEvT0_T1_T2_T3_T4_T6_E12temp_storage;
	add.s32 	%r167, %r166, %r165;
	st.shared.f64 	[%r167+16], %fd231;
$L__BB13_19:
	bar.sync 	0;
	setp.ne.s32 	%p33, %r1, 0;
	@%p33 bra 	$L__BB13_37;
	setp.gt.s32 	%p34, %r34, 32;
	ld.shared.f64 	%fd131, [_ZZN3cub18CUB_300001_SM_10006detail6reduce28DeviceReduceSingleTileKernelINS2_10policy_hubIdyN4cuda3std3__44plusIdEEE10Policy1000EPdSC_iS9_ddNS7_10__identityEEEvT0_T1_T2_T3_T4_T6_E12temp_storage+24];
	add.f64 	%fd132, %fd231, %fd131;
	selp.f64 	%fd133, %fd132, %fd231, %p34;
	setp.gt.s32 	%p35, %r34, 64;
	ld.shared.f64 	%fd134, [_ZZN3cub18CUB_300001_SM_10006detail6reduce28DeviceReduceSingleTileKernelINS2_10policy_hubIdyN4cuda3std3__44plusIdEEE10Policy1000EPdSC_iS9_ddNS7_10__identityEEEvT0_T1_T2_T3_T4_T6_E12temp_storage+32];
	add.f64 	%fd135, %fd134, %fd133;
	selp.f64 	%fd136, %fd135, %fd133, %p35;
	setp.gt.s32 	%p36, %r34, 96;
	ld.shared.f64 	%fd137, [_ZZN3cub18CUB_300001_SM_10006detail6reduce28DeviceReduceSingleTileKernelINS2_10policy_hubIdyN4cuda3std3__44plusIdEEE10Policy1000EPdSC_iS9_ddNS7_10__identityEEEvT0_T1_T2_T3_T4_T6_E12temp_storage+40];
	add.f64 	%fd138, %fd137, %fd136;
	selp.f64 	%fd139, %fd138, %fd136, %p36;
	setp.gt.s32 	%p37, %r34, 128;
	ld.shared.f64 	%fd140, [_ZZN3cub18CUB_300001_SM_10006detail6reduce28DeviceReduceSingleTileKernelINS2_10policy_hubIdyN4cuda3std3__44plusIdEEE10Policy1000EPdSC_iS9_ddNS7_10__identityEEEvT0_T1_T2_T3_T4_T6_E12temp_storage+48];
	add.f64 	%fd141, %fd140, %fd139;
	selp.f64 	%fd142, %fd141, %fd139, %p37;
	setp.gt.s32 	%p38, %r34, 160;
	ld.shared.f64 	%fd143, [_ZZN3cub18CUB_300001_SM_10006detail6reduce28DeviceReduceSingleTileKernelINS2_10policy_hubIdyN4cuda3std3__44plusIdEEE10Policy1000EPdSC_iS9_ddNS7_10__identityEEEvT0_T1_T2_T3_T4_T6_E12temp_storage+56];
	add.f64 	%fd144, %fd143, %fd142;
	selp.f64 	%fd145, %fd144, %fd142, %p38;
	setp.gt.s32 	%p39, %r34, 192;
	ld.shared.f64 	%fd146, [_ZZN3cub18CUB_300001_SM_10006detail6reduce28DeviceReduceSingleTileKernelINS2_10policy_hubIdyN4cuda3std3__44plusIdEEE10Policy1000EPdSC_iS9_ddNS7_10__identityEEEvT0_T1_T2_T3_T4_T6_E12temp_storage+64];
	add.f64 	%fd147, %fd146, %fd145;
	selp.f64 	%fd148, %fd147, %fd145, %p39;
	setp.gt.s32 	%p40, %r34, 224;
	ld.shared.f64 	%fd149, [_ZZN3cub18CUB_300001_SM_10006detail6reduce28DeviceReduceSingleTileKernelINS2_10policy_hubIdyN4cuda3std3__44plusIdEEE10Policy1000EPdSC_iS9_ddNS7_10__identityEEEvT0_T1_T2_T3_T4_T6_E12temp_storage+72];
	add.f64 	%fd150, %fd149, %fd148;
	selp.f64 	%fd151, %fd150, %fd148, %p40;
	setp.gt.s32 	%p41, %r34, 256;
	ld.shared.f64 	%fd152, [_ZZN3cub18CUB_300001_SM_10006detail6reduce28DeviceReduceSingleTileKernelINS2_10policy_hubIdyN4cuda3std3__44plusIdEEE10Policy1000EPdSC_iS9_ddNS7_10__identityEEEvT0_T1_T2_T3_T4_T6_E12temp_storage+80];
	add.f64 	%fd153, %fd152, %fd151;
	selp.f64 	%fd154, %fd153, %fd151, %p41;
	setp.gt.s32 	%p42, %r34, 288;
	ld.shared.f64 	%fd155, [_ZZN3cub18CUB_300001_SM_10006detail6reduce28DeviceReduceSingleTileKernelINS2_10policy_hubIdyN4cuda3std3__44plusIdEEE10Policy1000EPdSC_iS9_ddNS7_10__identityEEEvT0_T1_T2_T3_T4_T6_E12temp_storage+88];
	add.f64 	%fd156, %fd155, %fd154;
	selp.f64 	%fd157, %fd156, %fd154, %p42;
	setp.gt.s32 	%p43, %r34, 320;
	ld.shared.f64 	%fd158, [_ZZN3cub18CUB_300001_SM_10006detail6reduce28DeviceReduceSingleTileKernelINS2_10policy_hubIdyN4cuda3std3__44plusIdEEE10Policy1000EPdSC_iS9_ddNS7_10__identityEEEvT0_T1_T2_T3_T4_T6_E12temp_storage+96];
	add.f64 	%fd159, %fd158, %fd157;
	selp.f64 	%fd160, %fd159, %fd157, %p43;
	setp.gt.s32 	%p44, %r34, 352;
	ld.shared.f64 	%fd161, [_ZZN3cub18CUB_300001_SM_10006detail6reduce28DeviceReduceSingleTileKernelINS2_10policy_hubIdyN4cuda3std3__44plusIdEEE10Policy1000EPdSC_iS9_ddNS7_10__identityEEEvT0_T1_T2_T3_T4_T6_E12temp_storage+104];
	add.f64 	%fd162, %fd161, %fd160;
	selp.f64 	%fd163, %fd162, %fd160, %p44;
	setp.gt.s32 	%p45, %r34, 384;
	ld.shared.f64 	%fd164, [_ZZN3cub18CUB_300001_SM_10006detail6reduce28DeviceReduceSingleTileKernelINS2_10policy_hubIdyN4cuda3std3__44plusIdEEE10Policy1000EPdSC_iS9_ddNS7_10__identityEEEvT0_T1_T2_T3_T4_T6_E12temp_storage+112];
	add.f64 	%fd165, %fd164, %fd163;
	selp.f64 	%fd166, %fd165, %fd163, %p45;
	setp.gt.s32 	%p46, %r34, 416;
	ld.shared.f64 	%fd167, [_ZZN3cub18CUB_300001_SM_10006detail6reduce28DeviceReduceSingleTileKernelINS2_10policy_hubIdyN4cuda3std3__44plusIdEEE10Policy1000EPdSC_iS9_ddNS7_10__identityEEEvT0_T1_T2_T3_T4_T6_E12temp_storage+120];
	add.f64 	%fd168, %fd167, %fd166;
	selp.f64 	%fd169, %fd168, %fd166, %p46;
	setp.gt.s32 	%p47, %r34, 448;
	ld.shared.f64 	%fd170, [_ZZN3cub18CUB_300001_SM_10006detail6reduce28DeviceReduceSingleTileKernelINS2_10policy_hubIdyN4cuda3std3__44plusIdEEE10Policy1000EPdSC_iS9_ddNS7_10__identityEEEvT0_T1_T2_T3_T4_T6_E12temp_storage+128];
	add.f64 	%fd171, %fd170, %fd169;
	selp.f64 	%fd172, %fd171, %fd169, %p47;
	setp.gt.s32 	%p48, %r34, 480;
	ld.shared.f64 	%fd173, [_ZZN3cub18CUB_300001_SM_10006detail6reduce28DeviceReduceSingleTileKernelINS2_10policy_hubIdyN4cuda3std3__44plusIdEEE10Policy1000EPdSC_iS9_ddNS7_10__identityEEEvT0_T1_T2_T3_T4_T6_E12temp_storage+136];
	add.f64 	%fd174, %fd173, %fd172;
	selp.f64 	%fd231, %fd174, %fd172, %p48;
	bra.uni 	$L__BB13_37;
$L__BB13_21:
	mov.u32 	%r13, %tid.x;
	mul.wide.u32 	%rd24, %r13, 8;
	add.s64 	%rd11, %rd8, %rd24;
	// begin inline asm
	ld.global.nc.u64 %rd10, [%rd11];
	// end inline asm
	mov.b64 	%fd31, %rd10;
	add.s64 	%rd13, %rd11, 4096;
	// begin inline asm
	ld.global.nc.u64 %rd12, [%rd13];
	// end inline asm
	mov.b64 	%fd32, %rd12;
	add.s64 	%rd15, %rd11, 8192;
	// begin inline asm
	ld.global.nc.u64 %rd14, [%rd15];
	// end inline asm
	mov.b64 	%fd33, %rd14;
	add.s64 	%rd17, %rd11, 12288;
	// begin inline asm
	ld.global.nc.u64 %rd16, [%rd17];
	// end inline asm
	mov.b64 	%fd34, %rd16;
	add.s64 	%rd19, %rd11, 16384;
	// begin inline asm
	ld.global.nc.u64 %rd18, [%rd19];
	// end inline asm
	mov.b64 	%fd35, %rd18;
	add.s64 	%rd21, %rd11, 20480;
	// begin inline asm
	ld.global.nc.u64 %rd20, [%rd21];
	// end inline asm
	mov.b64 	%fd36, %rd20;
	add.s64 	%rd23, %rd11, 24576;
	// begin inline asm
	ld.global.nc.u64 %rd22, [%rd23];
	// end inline asm
	mov.b64 	%fd37, %rd22;
	add.f64 	%fd38, %fd31, %fd32;
	add.f64 	%fd39, %fd38, %fd33;
	add.f64 	%fd40, %fd39, %fd34;
	add.f64 	%fd41, %fd40, %fd35;
	add.f64 	%fd42, %fd41, %fd36;
	add.f64 	%fd230, %fd42, %fd37;
	setp.lt.u32 	%p3, %r34, 7168;
	mov.b32 	%r231, 3584;
	@%p3 bra 	$L__BB13_25;
	add.s32 	%r14, %r34, -3584;
	mov.b32 	%r231, 3584;
$L__BB13_23:
	add.s32 	%r37, %r231, %r13;
	mul.wide.u32 	%rd39, %r37, 8;
	add.s64 	%rd26, %rd8, %rd39;
	// begin inline asm
	ld.global.nc.u64 %rd25, [%rd26];
	// end inline asm
	mov.b64 	%fd43, %rd25;
	add.s64 	%rd28, %rd26, 4096;
	// begin inline asm
	ld.global.nc.u64 %rd27, [%rd28];
	// end inline asm
	mov.b64 	%fd44, %rd27;
	add.s64 	%rd30, %rd26, 8192;
	// begin inline asm
	ld.global.nc.u64 %rd29, [%rd30];
	// end inline asm
	mov.b64 	%fd45, %rd29;
	add.s64 	%rd32, %rd26, 12288;
	// begin inline asm
	ld.global.nc.u64 %rd31, [%rd32];
	// end inline asm
	mov.b64 	%fd46, %rd31;
	add.s64 	%rd34, %rd26, 16384;
	// begin inline asm
	ld.global.nc.u64 %rd33, [%rd34];
	// end inline asm
	mov.b64 	%fd47, %rd33;
	add.s64 	%rd36, %rd26, 20480;
	// begin inline asm
	ld.global.nc.u64 %rd35, [%rd36];
	// end inline asm
	mov.b64 	%fd48, %rd35;
	add.s64 	%rd38, %rd26, 24576;
	// begin inline asm
	ld.global.nc.u64 %rd37, [%rd38];
	// end inline asm
	mov.b64 	%fd49, %rd37;
	add.f64 	%fd50, %fd230, %fd43;
	add.f64 	%fd51, %fd50, %fd44;
	add.f64 	%fd52, %fd51, %fd45;
	add.f64 	%fd53, %fd52, %fd46;
	add.f64 	%fd54, %fd53, %fd47;
	add.f64 	%fd55, %fd54, %fd48;
	add.f64 	%fd230, %fd55, %fd49;
	sub.s32 	%r38, %r34, %r231;
	setp.lt.s32 	%p4, %r38, 3584;
	@%p4 bra 	$L__BB13_33;
	add.s32 	%r231, %r231, 3584;
	setp.le.s32 	%p5, %r231, %r14;
	@%p5 bra 	$L__BB13_23;
$L__BB13_25:
	setp.le.s32 	%p6, %r34, %r231;
	@%p6 bra 	$L__BB13_33;
	sub.s32 	%r18, %r34, %r231;
	setp.ge.s32 	%p7, %r13, %r18;
	@%p7 bra 	$L__BB13_33;
	not.b32 	%r39, %r13;
	add.s32 	%r40, %r34, %r39;
	sub.s32 	%r19, %r40, %r231;
	and.b32  	%r41, %r19, 1536;
	setp.eq.s32 	%p8, %r41, 1536;
	mov.u32 	%r235, %r13;
	@%p8 bra 	$L__BB13_30;
	add.s32 	%r233, %r13, %r231;
	shr.u32 	%r42, %r19, 9;
	add.s32 	%r43, %r42, 1;
	and.b32  	%r44, %r43, 3;
	neg.s32 	%r232, %r44;
	mov.u32 	%r235, %r13;
$L__BB13_29:
	.pragma "nounroll";
	mul.wide.u32 	%rd42, %r233, 8;
	add.s64 	%rd41, %rd8, %rd42;
	// begin inline asm
	ld.global.nc.u64 %rd40, [%rd41];
	// end inline asm
	mov.b64 	%fd57, %rd40;
	add.f64 	%fd230, %fd230, %fd57;
	add.s32 	%r235, %r235, 512;
	add.s32 	%r233, %r233, 512;
	add.s32 	%r232, %r232, 1;
	setp.ne.s32 	%p9, %r232, 0;
	@%p9 bra 	$L__BB13_29;
$L__BB13_30:
	setp.lt.u32 	%p10, %r19, 1536;
	@%p10 bra 	$L__BB13_33;
	cvt.u64.u32 	%rd43, %r235;
	cvt.u64.u32 	%rd44, %r231;
	add.s64 	%rd45, %rd43, %rd44;
	shl.b64 	%rd46, %rd45, 3;
	add.s64 	%rd47, %rd46, %rd8;
	add.s64 	%rd103, %rd47, 8192;
	add.s32 	%r236, %r235, %r231;
$L__BB13_32:
	mul.wide.u32 	%rd56, %r236, 8;
	add.s64 	%rd49, %rd8, %rd56;
	// begin inline asm
	ld.global.nc.u64 %rd48, [%rd49];
	// end inline asm
	mov.b64 	%fd58, %rd48;
	add.f64 	%fd59, %fd230, %fd58;
	add.s64 	%rd51, %rd103, -4096;
	// begin inline asm
	ld.global.nc.u64 %rd50, [%rd51];
	// end inline asm
	mov.b64 	%fd60, %rd50;
	add.f64 	%fd61, %fd59, %fd60;
	// begin inline asm
	ld.global.nc.u64 %rd52, [%rd103];
	// end inline asm
	mov.b64 	%fd62, %rd52;
	add.f64 	%fd63, %fd61, %fd62;
	add.s64 	%rd55, %rd103, 4096;
	// begin inline asm
	ld.global.nc.u64 %rd54, [%rd55];
	// end inline asm
	mov.b64 	%fd64, %rd54;
	add.f64 	%fd230, %fd63, %fd64;
	add.s32 	%r235, %r235, 2048;
	add.s64 	%rd103, %rd103, 16384;
	add.s32 	%r236, %r236, 2048;
	setp.lt.s32 	%p11, %r235, %r18;
	@%p11 bra 	$L__BB13_32;
$L__BB13_33:
	// begin inline asm
	mov.u32 %r45, %laneid;
	// end inline asm
	mov.b64 	%rd57, %fd230;
	mov.b64 	{%r47, %r52}, %rd57;
	mov.b32 	%r53, 1;
	mov.b32 	%r94, 31;
	mov.b32 	%r95, -1;
	// begin inline asm
	shfl.sync.down.b32 %r46, %r47, %r53, %r94, %r95;
	// end inline asm
	// begin inline asm
	shfl.sync.down.b32 %r51, %r52, %r53, %r94, %r95;
	// end inline asm
	mov.b64 	%rd58, {%r46, %r51};
	mov.b64 	%fd65, %rd58;
	setp.gt.s32 	%p12, %r45, 30;
	add.f64 	%fd66, %fd230, %fd65;
	selp.f64 	%fd67, %fd230, %fd66, %p12;
	mov.b64 	%rd59, %fd67;
	mov.b64 	{%r57, %r62}, %rd59;
	mov.b32 	%r63, 2;
	// begin inline asm
	shfl.sync.down.b32 %r56, %r57, %r63, %r94, %r95;
	// end inline asm
	// begin inline asm
	shfl.sync.down.b32 %r61, %r62, %r63, %r94, %r95;
	// end inline asm
	mov.b64 	%rd60, {%r56, %r61};
	mov.b64 	%fd68, %rd60;
	setp.gt.s32 	%p13, %r45, 29;
	add.f64 	%fd69, %fd67, %fd68;
	selp.f64 	%fd70, %fd67, %fd69, %p13;
	mov.b64 	%rd61, %fd70;
	mov.b64 	{%r67, %r72}, %rd61;
	mov.b32 	%r73, 4;
	// begin inline asm
	shfl.sync.down.b32 %r66, %r67, %r73, %r94, %r95;
	// end inline asm
	// begin inline asm
	shfl.sync.down.b32 %r71, %r72, %r73, %r94, %r95;
	// end inline asm
	mov.b64 	%rd62, {%r66, %r71};
	mov.b64 	%fd71, %rd62;
	setp.gt.s32 	%p14, %r45, 27;
	add.f64 	%fd72, %fd70, %fd71;
	selp.f64 	%fd73, %fd70, %fd72, %p14;
	mov.b64 	%rd63, %fd73;
	mov.b64 	{%r77, %r82}, %rd63;
	mov.b32 	%r83, 8;
	// begin inline asm
	shfl.sync.down.b32 %r76, %r77, %r83, %r94, %r95;
	// end inline asm
	// begin inline asm
	shfl.sync.down.b32 %r81, %r82, %r83, %r94, %r95;
	// end inline asm
	mov.b64 	%rd64, {%r76, %r81};
	mov.b64 	%fd74, %rd64;
	setp.gt.s32 	%p15, %r45, 23;
	add.f64 	%fd75, %fd73, %fd74;
	selp.f64 	%fd76, %fd73, %fd75, %p15;
	mov.b64 	%rd65, %fd76;
	mov.b64 	{%r87, %r92}, %rd65;
	mov.b32 	%r93, 16;
	// begin inline asm
	shfl.sync.down.b32 %r86, %r87, %r93, %r94, %r95;
	// end inline asm
	// begin inline asm
	shfl.sync.down.b32 %r91, %r92, %r93, %r94, %r95;
	// end inline asm
	mov.b64 	%rd66, {%r86, %r91};
	mov.b64 	%fd77, %rd66;
	setp.gt.s32 	%p16, %r45, 15;
	add.f64 	%fd26, %fd76, %fd77;
	selp.f64 	%fd231, %fd76, %fd26, %p16;
	setp.ne.s32 	%p17, %r45, 0;
	@%p17 bra 	$L__BB13_35;
	shr.u32 	%r96, %r13, 2;
	and.b32  	%r97, %r96, 248;
	mov.u32 	%r98, _ZZN3cub18CUB_300001_SM_10006detail6reduce28DeviceReduceSingleTileKernelINS2_10policy_hubIdyN4cuda3std3__44plusIdEEE10Policy1000EPdSC_iS9_ddNS7_10__identityEEEvT0_T1_T2_T3_T4_T6_E12temp_storage;
	add.s32 	%r99, %r98, %r97;
	st.shared.f64 	[%r99+16], %fd26;
$L__BB13_35:
	bar.sync 	0;
	setp.ne.s32 	%p18, %r13, 0;
	@%p18 bra 	$L__BB13_37;
	ld.shared.f64 	%fd78, [_ZZN3cub18CUB_300001_SM_10006detail6reduce28DeviceReduceSingleTileKernelINS2_10policy_hubIdyN4cuda3std3__44plusIdEEE10Policy1000EPdSC_iS9_ddNS7_10__identityEEEvT0_T1_T2_T3_T4_T6_E12temp_storage+24];
	add.f64 	%fd79, %fd231, %fd78;
	ld.shared.f64 	%fd80, [_ZZN3cub18CUB_300001_SM_10006detail6reduce28DeviceReduceSingleTileKernelINS2_10policy_hubIdyN4cuda3std3__44plusIdEEE10Policy1000EPdSC_iS9_ddNS7_10__identityEEEvT0_T1_T2_T3_T4_T6_E12temp_storage+32];
	add.f64 	%fd81, %fd79, %fd80;
	ld.shared.f64 	%fd82, [_ZZN3cub18CUB_300001_SM_10006detail6reduce28DeviceReduceSingleTileKernelINS2_10policy_hubIdyN4cuda3std3__44plusIdEEE10Policy1000EPdSC_iS9_ddNS7_10__identityEEEvT0_T1_T2_T3_T4_T6_E12temp_storage+40];
	add.f64 	%fd83, %fd81, %fd82;
	ld.shared.f64 	%fd84, [_ZZN3cub18CUB_300001_SM_10006detail6reduce28DeviceReduceSingleTileKernelINS2_10policy_hubIdyN4cuda3std3__44plusIdEEE10Policy1000EPdSC_iS9_ddNS7_10__identityEEEvT0_T1_T2_T3_T4_T6_E12temp_storage+48];
	add.f64 	%fd85, %fd83, %fd84;
	ld.shared.f64 	%fd86, [_ZZN3cub18CUB_300001_SM_10006detail6reduce28DeviceReduceSingleTileKernelINS2_10policy_hubIdyN4cuda3std3__44plusIdEEE10Policy1000EPdSC_iS9_ddNS7_10__identityEEEvT0_T1_T2_T3_T4_T6_E12temp_storage+56];
	add.f64 	%fd87, %fd85, %fd86;
	ld.shared.f64 	%fd88, [_ZZN3cub18CUB_300001_SM_10006detail6reduce28DeviceReduceSingleTileKernelINS2_10policy_hubIdyN4cuda3std3__44plusIdEEE10Policy1000EPdSC_iS9_ddNS7_10__identityEEEvT0_T1_T2_T3_T4_T6_E12temp_storage+64];
	add.f64 	%fd89, %fd87, %fd88;
	ld.shared.f64 	%fd90, [_ZZN3cub18CUB_300001_SM_10006detail6reduce28DeviceReduceSingleTileKernelINS2_10policy_hubIdyN4cuda3std3__44plusIdEEE10Policy1000EPdSC_iS9_ddNS7_10__identityEEEvT0_T1_T2_T3_T4_T6_E12temp_storage+72];
	add.f64 	%fd91, %fd89, %fd90;
	ld.shared.f64 	%fd92, [_ZZN3cub18CUB_300001_SM_10006detail6reduce28DeviceReduceSingleTileKernelINS2_10policy_hubIdyN4cuda3std3__44plusIdEEE10Policy1000EPdSC_iS9_ddNS7_10__identityEEEvT0_T1_T2_T3_T4_T6_E12temp_storage+80];
	add.f64 	%fd93, %fd91, %fd92;
	ld.shared.f64 	%fd94, [_ZZN3cub18CUB_300001_SM_10006detail6reduce28DeviceReduceSingleTileKernelINS2_10policy_hubIdyN4cuda3std3__44plusIdEEE10Policy1000EPdSC_iS9_ddNS7_10__identityEEEvT0_T1_T2_T3_T4_T6_E12temp_storage+88];
	add.f64 	%fd95, %fd93, %fd94;
	ld.shared.f64 	%fd96, [_ZZN3cub18CUB_300001_SM_10006detail6reduce28DeviceReduceSingleTileKernelINS2_10policy_hubIdyN4cuda3std3__44plusIdEEE10Policy1000EPdSC_iS9_ddNS7_10__identityEEEvT0_T1_T2_T3_T4_T6_E12temp_storage+96];
	add.f64 	%fd97, %fd95, %fd96;
	ld.shared.f64 	%fd98, [_ZZN3cub18CUB_300001_SM_10006detail6reduce28DeviceReduceSingleTileKernelINS2_10policy_hubIdyN4cuda3std3__44plusIdEEE10Policy1000EPdSC_iS9_ddNS7_10__identityEEEvT0_T1_T2_T3_T4_T6_E12temp_storage+104];
	add.f64 	%fd99, %fd97, %fd98;
	ld.shared.f64 	%fd100, [_ZZN3cub18CUB_300001_SM_10006detail6reduce28DeviceReduceSingleTileKernelINS2_10policy_hubIdyN4cuda3std3__44plusIdEEE10Policy1000EPdSC_iS9_ddNS7_10__identityEEEvT0_T1_T2_T3_T4_T6_E12temp_storage+112];
	add.f64 	%fd101, %fd99, %fd100;
	ld.shared.f64 	%fd102, [_ZZN3cub18CUB_300001_SM_10006detail6reduce28DeviceReduceSingleTileKernelINS2_10policy_hubIdyN4cuda3std3__44plusIdEEE10Policy1000EPdSC_iS9_ddNS7_10__identityEEEvT0_T1_T2_T3_T4_T6_E12temp_storage+120];
	add.f64 	%fd103, %fd101, %fd102;
	ld.shared.f64 	%fd104, [_ZZN3cub18CUB_300001_SM_10006detail6reduce28DeviceReduceSingleTileKernelINS2_10policy_hubIdyN4cuda3std3__44plusIdEEE10Policy1000EPdSC_iS9_ddNS7_10__identityEEEvT0_T1_T2_T3_T4_T6_E12temp_storage+128];
	add.f64 	%fd105, %fd103, %fd104;
	ld.shared.f64 	%fd106, [_ZZN3cub18CUB_300001_SM_10006detail6reduce28DeviceReduceSingleTileKernelINS2_10policy_hubIdyN4cuda3std3__44plusIdEEE10Policy1000EPdSC_iS9_ddNS7_10__identityEEEvT0_T1_T2_T3_T4_T6_E12temp_storage+136];
	add.f64 	%fd231, %fd105, %fd106;
$L__BB13_37:
	mov.u32 	%r223, %tid.x;
	setp.ne.s32 	%p56, %r223, 0;
	@%p56 bra 	$L__BB13_39;
	add.f64 	%fd217, %fd30, %fd231;
	st.global.f64 	[%rd1], %fd217;
$L__BB13_39:
	ret;

}


// ===== COMPILED SASS (sm_100) =====

	.target	sm_100

	.elftype	@"ET_EXEC"


//--------------------- .note.nv.tkinfo           --------------------------
	.section	.note.nv.tkinfo,"",@"SHT_NOTE"
	.sectionflags	@"SHF_NOTE_NV_TKINFO"
	.tkinfo
        /*0018*/ 	.word	0x00000002
        /*0030*/ 	.string	""
        /*0030*/ 	.string	"ptxas"
        /*0030*/ 	.string	"Cuda compilation tools, release 13.0, V13.0.88"
        /*0030*/ 	.string	"Build cuda_13.0.r13.0/compiler.36424714_0"
        /*0030*/ 	.string	"-arch sm_100 -m 64 "



//--------------------- .note.nv.cuinfo           --------------------------
	.section	.note.nv.cuinfo,"",@"SHT_NOTE"
	.sectionflags	@"SHF_NOTE_NV_CUINFO"
        /*0018*/ 	.short	0x0002
        /*001a*/ 	.short	0x0064
        /*001c*/ 	.short	0x0082
	.zero		2


//--------------------- .nv.info                  --------------------------
	.section	.nv.info,"",@"SHT_CUDA_INFO"
	.align	4


	//----- nvinfo : EIATTR_REGCOUNT
	.align		4
        /*0000*/ 	.byte	0x04, 0x2f
        /*0002*/ 	.short	(.L_46 - .L_45)
	.align		4
.L_45:
        /*0004*/ 	.word	index@(_Z9A1_kernelPdS_d)
        /*0008*/ 	.word	0x0000000a


	//----- nvinfo : EIATTR_FRAME_SIZE
	.align		4
.L_46:
        /*000c*/ 	.byte	0x04, 0x11
        /*000e*/ 	.short	(.L_48 - .L_47)
	.align		4
.L_47:
        /*0010*/ 	.word	index@(_Z9A1_kernelPdS_d)
        /*0014*/ 	.word	0x00000000


	//----- nvinfo : EIATTR_REGCOUNT
	.align		4
.L_48:
        /*0018*/ 	.byte	0x04, 0x2f
        /*001a*/ 	.short	(.L_50 - .L_49)
	.align		4
.L_49:
        /*001c*/ 	.word	index@(_Z6reducePdS_ii)
        /*0020*/ 	.word	0x0000001e


	//----- nvinfo : EIATTR_FRAME_SIZE
	.align		4
.L_50:
        /*0024*/ 	.byte	0x04, 0x11
        /*0026*/ 	.short	(.L_52 - .L_51)
	.align		4
.L_51:
        /*0028*/ 	.word	index@(_Z6reducePdS_ii)
        /*002c*/ 	.word	0x00000000


	//----- nvinfo : EIATTR_REGCOUNT
	.align		4
.L_52:
        /*0030*/ 	.byte	0x04, 0x2f
        /*0032*/ 	.short	(.L_54 - .L_53)
	.align		4
.L_53:
        /*0034*/ 	.word	index@(_Z9A2_kernelPdS_S_dS_i)
        /*0038*/ 	.word	0x0000001e


	//----- nvinfo : EIATTR_FRAME_SIZE
	.align		4
.L_54:
        /*003c*/ 	.byte	0x04, 0x11
        /*003e*/ 	.short	(.L_56 - .L_55)
	.align		4
.L_55:
        /*0040*/ 	.word	index@($__internal_8_$__cuda_sm20_drsqrt_f64_slowpath_v2)
        /*0044*/ 	.word	0x00000000


	//----- nvinfo : EIATTR_FRAME_SIZE
	.align		4
.L_56:
        /*0048*/ 	.byte	0x04, 0x11
        /*004a*/ 	.short	(.L_58 - .L_57)
	.align		4
.L_57:
        /*004c*/ 	.word	index@(_Z9A2_kernelPdS_S_dS_i)
        /*0050*/ 	.word	0x00000000


	//----- nvinfo : EIATTR_REGCOUNT
	.align		4
.L_58:
        /*0054*/ 	.byte	0x04, 0x2f
        /*0056*/ 	.short	(.L_60 - .L_59)
	.align		4
.L_59:
        /*0058*/ 	.word	index@(_Z8B_kernelPdS_S_S_diS_d)
        /*005c*/ 	.word	0x00000020


	//----- nvinfo : EIATTR_FRAME_SIZE
	.align		4
.L_60:
        /*0060*/ 	.byte	0x04, 0x11
        /*0062*/ 	.short	(.L_62 - .L_61)
	.align		4
.L_61:
        /*0064*/ 	.word	index@($__internal_7_$__cuda_sm20_drsqrt_f64_slowpath_v2)
        /*0068*/ 	.word	0x00000000


	//----- nvinfo : EIATTR_FRAME_SIZE
	.align		4
.L_62:
        /*006c*/ 	.byte	0x04, 0x11
        /*006e*/ 	.short	(.L_64 - .L_63)
	.align		4
.L_63:
        /*0070*/ 	.word	index@(_Z8B_kernelPdS_S_S_diS_d)
        /*0074*/ 	.word	0x00000000


	//----- nvinfo : EIATTR_REGCOUNT
	.align		4
.L_64:
        /*0078*/ 	.byte	0x04, 0x2f
        /*007a*/ 	.short	(.L_66 - .L_65)
	.align		4
.L_65:
        /*007c*/ 	.word	index@(_Z10mergeEjectPdS_S_S_di)
        /*0080*/ 	.word	0x00000020


	//----- nvinfo : EIATTR_FRAME_SIZE
	.align		4
.L_66:
        /*0084*/ 	.byte	0x04, 0x11
        /*0086*/ 	.short	(.L_68 - .L_67)
	.align		4
.L_67:
        /*0088*/ 	.word	index@($__internal_6_$__cuda_sm20_dsqrt_rn_f64_mediumpath_v1)
        /*008c*/ 	.word	0x00000000


	//----- nvinfo : EIATTR_FRAME_SIZE
	.align		4
.L_68:
        /*0090*/ 	.byte	0x04, 0x11
        /*0092*/ 	.short	(.L_70 - .L_69)
	.align		4
.L_69:
        /*0094*/ 	.word	index@($__internal_5_$__cuda_sm20_dblrcp_rn_slowpath_v3)
        /*0098*/ 	.word	0x00000000


	//----- nvinfo : EIATTR_FRAME_SIZE
	.align		4
.L_70:
        /*009c*/ 	.byte	0x04, 0x11
        /*009e*/ 	.short	(.L_72 - .L_71)
	.align		4
.L_71:
        /*00a0*/ 	.word	index@(_Z10mergeEjectPdS_S_S_di)
        /*00a4*/ 	.word	0x00000000


	//----- nvinfo : EIATTR_REGCOUNT
	.align		4
.L_72:
        /*00a8*/ 	.byte	0x04, 0x2f
        /*00aa*/ 	.short	(.L_74 - .L_73)
	.align		4
.L_73:
        /*00ac*/ 	.word	index@(_Z9collisionPdS_S_S_S_i)
        /*00b0*/ 	.word	0x0000001e


	//----- nvinfo : EIATTR_FRAME_SIZE
	.align		4
.L_74:
        /*00b4*/ 	.byte	0x04, 0x11
        /*00b6*/ 	.short	(.L_76 - .L_75)
	.align		4
.L_75:
        /*00b8*/ 	.word	index@($__internal_4_$__cuda_sm20_dsqrt_rn_f64_mediumpath_v1)
        /*00bc*/ 	.word	0x00000000


	//----- nvinfo : EIATTR_FRAME_SIZE
	.align		4
.L_76:
        /*00c0*/ 	.byte	0x04, 0x11
        /*00c2*/ 	.short	(.L_78 - .L_77)
	.align		4
.L_77:
        /*00c4*/ 	.word	index@($__internal_3_$__cuda_sm20_dblrcp_rn_slowpath_v3)
        /*00c8*/ 	.word	0x00000000


	//----- nvinfo : EIATTR_FRAME_SIZE
	.align		4
.L_78:
        /*00cc*/ 	.byte	0x04, 0x11
        /*00ce*/ 	.short	(.L_80 - .L_79)
	.align		4
.L_79:
        /*00d0*/ 	.word	index@(_Z9collisionPdS_S_S_S_i)
        /*00d4*/ 	.word	0x00000000


	//----- nvinfo : EIATTR_REGCOUNT
	.align		4
.L_80:
        /*00d8*/ 	.byte	0x04, 0x2f
        /*00da*/ 	.short	(.L_82 - .L_81)
	.align		4
.L_81:
        /*00dc*/ 	.word	index@(_Z16calcEccentricityPdS_S_S_i)
        /*00e0*/ 	.word	0x00000024


	//----- nvinfo : EIATTR_FRAME_SIZE
	.align		4
.L_82:
        /*00e4*/ 	.byte	0x04, 0x11
        /*00e6*/ 	.short	(.L_84 - .L_83)
	.align		4
.L_83:
        /*00e8*/ 	.word	index@($__internal_2_$__cuda_sm20_dsqrt_rn_f64_mediumpath_v1)
        /*00ec*/ 	.word	0x00000000


	//----- nvinfo : EIATTR_FRAME_SIZE
	.align		4
.L_84:
        /*00f0*/ 	.byte	0x04, 0x11
        /*00f2*/ 	.short	(.L_86 - .L_85)
	.align		4
.L_85:
        /*00f4*/ 	.word	index@($__internal_1_$__cuda_sm20_drsqrt_f64_slowpath_v2)
        /*00f8*/ 	.word	0x00000000


	//----- nvinfo : EIATTR_FRAME_SIZE
	.align		4
.L_86:
        /*00fc*/ 	.byte	0x04, 0x11
        /*00fe*/ 	.short	(.L_88 - .L_87)
	.align		4
.L_87:
        /*0100*/ 	.word	index@($__internal_0_$__cuda_sm20_dblrcp_rn_slowpath_v3)
        /*0104*/ 	.word	0x00000000


	//----- nvinfo : EIATTR_FRAME_SIZE
	.align		4
.L_88:
        /*0108*/ 	.byte	0x04, 0x11
        /*010a*/ 	.short	(.L_90 - .L_89)
	.align		4
.L_89:
        /*010c*/ 	.word	index@(_Z16calcEccentricityPdS_S_S_i)
        /*0110*/ 	.word	0x00000000


	//----- nvinfo : EIATTR_REGCOUNT
	.align		4
.L_90:
        /*0114*/ 	.byte	0x04, 0x2f
        /*0116*/ 	.short	(.L_92 - .L_91)
	.align		4
.L_91:
        /*0118*/ 	.word	index@(_ZN3cub18CUB_300001_SM_10006detail11EmptyKernelIvEEvv)
        /*011c*/ 	.word	0x00000004


	//----- nvinfo : EIATTR_FRAME_SIZE
	.align		4
.L_92:
        /*0120*/ 	.byte	0x04, 0x11
        /*0122*/ 	.short	(.L_94 - .L_93)
	.align		4
.L_93:
        /*0124*/ 	.word	index@(_ZN3cub18CUB_300001_SM_10006detail11EmptyKernelIvEEvv)
        /*0128*/ 	.word	0x00000000


	//----- nvinfo : EIATTR_REGCOUNT
	.align		4
.L_94:
        /*012c*/ 	.byte	0x04, 0x2f
        /*012e*/ 	.short	(.L_96 - .L_95)
	.align		4
.L_95:
        /*0130*/ 	.word	index@(_ZN3cub18CUB_300001_SM_10006detail6reduce28DeviceReduceSingleTileKernelINS2_10policy_hubIdjN4cuda3std3__44plusIdEEE10Policy1000EPdSC_jS9_ddNS7_10__identityEEEvT0_T1_T2_T3_T4_T6_)
        /*0134*/ 	.word	0x0000002c


	//----- nvinfo : EIATTR_FRAME_SIZE
	.align		4
.L_96:
        /*0138*/ 	.byte	0x04, 0x11
        /*013a*/ 	.short	(.L_98 - .L_97)
	.align		4
.L_97:
        /*013c*/ 	.word	index@(_ZN3cub18CUB_300001_SM_10006detail6reduce28DeviceReduceSingleTileKernelINS2_10policy_hubIdjN4cuda3std3__44plusIdEEE10Policy1000EPdSC_jS9_ddNS7_10__identityEEEvT0_T1_T2_T3_T4_T6_)
        /*0140*/ 	.word	0x00000000


	//----- nvinfo : EIATTR_REGCOUNT
	.align		4
.L_98:
        /*0144*/ 	.byte	0x04, 0x2f
        /*0146*/ 	.short	(.L_100 - .L_99)
	.align		4
.L_99:
        /*0148*/ 	.word	index@(_ZN3cub18CUB_300001_SM_10006detail6reduce18DeviceReduceKernelINS2_10policy_hubIdjN4cuda3std3__44plusIdEEE10Policy1000EPdjS9_dNS7_10__identityEEEvT0_PT3_T1_NS0_13GridEvenShareISH_EET2_T4_)
        /*014c*/ 	.word	0x0000001c


	//----- nvinfo : EIATTR_FRAME_SIZE
	.align		4
.L_100:
        /*0150*/ 	.byte	0x04, 0x11
        /*0152*/ 	.short	(.L_102 - .L_101)
	.align		4
.L_101:
        /*0154*/ 	.word	index@(_ZN3cub18CUB_300001_SM_10006detail6reduce18DeviceReduceKernelINS2_10policy_hubIdjN4cuda3std3__44plusIdEEE10Policy1000EPdjS9_dNS7_10__identityEEEvT0_PT3_T1_NS0_13GridEvenShareISH_EET2_T4_)
        /*0158*/ 	.word	0x00000000


	//----- nvinfo : EIATTR_REGCOUNT
	.align		4
.L_102:
        /*015c*/ 	.byte	0x04, 0x2f
        /*015e*/ 	.short	(.L_104 - .L_103)
	.align		4
.L_103:
        /*0160*/ 	.word	index@(_ZN3cub18CUB_300001_SM_10006detail6reduce28DeviceReduceSingleTileKernelINS2_10policy_hubIdjN4cuda3std3__44plusIdEEE10Policy1000EPdSC_iS9_ddNS7_10__identityEEEvT0_T1_T2_T3_T4_T6_)
        /*0164*/ 	.word	0x00000030


	//----- nvinfo : EIATTR_FRAME_SIZE
	.align		4
.L_104:
        /*0168*/ 	.byte	0x04, 0x11
        /*016a*/ 	.short	(.L_106 - .L_105)
	.align		4
.L_105:
        /*016c*/ 	.word	index@(_ZN3cub18CUB_300001_SM_10006detail6reduce28DeviceReduceSingleTileKernelINS2_10policy_hubIdjN4cuda3std3__44plusIdEEE10Policy1000EPdSC_iS9_ddNS7_10__identityEEEvT0_T1_T2_T3_T4_T6_)
        /*0170*/ 	.word	0x00000000


	//----- nvinfo : EIATTR_REGCOUNT
	.align		4
.L_106:
        /*0174*/ 	.byte	0x04, 0x2f
        /*0176*/ 	.short	(.L_108 - .L_107)
	.align		4
.L_107:
        /*0178*/ 	.word	index@(_ZN3cub18CUB_300001_SM_10006detail6reduce28DeviceReduceSingleTileKernelINS2_10policy_hubIdyN4cuda3std3__44plusIdEEE10Policy1000EPdSC_yS9_ddNS7_10__identityEEEvT0_T1_T2_T3_T4_T6_)
        /*017c*/ 	.word	0x00000030


	//----- nvinfo : EIATTR_FRAME_SIZE
	.align		4
.L_108:
        /*0180*/ 	.byte	0x04, 0x11
        /*0182*/ 	.short	(.L_110 - .L_109)
	.align		4
.L_109:
        /*0184*/ 	.word	index@(_ZN3cub18CUB_300001_SM_10006detail6reduce28DeviceReduceSingleTileKernelINS2_10policy_hubIdyN4cuda3std3__44plusIdEEE10Policy1000EPdSC_yS9_ddNS7_10__identityEEEvT0_T1_T2_T3_T4_T6_)
        /*0188*/ 	.word	0x00000000


	//----- nvinfo : EIATTR_REGCOUNT
	.align		4
.L_110:
        /*018c*/ 	.byte	0x04, 0x2f
        /*018e*/ 	.short	(.L_112 - .L_111)
	.align		4
.L_111:
        /*0190*/ 	.word	index@(_ZN3cub18CUB_300001_SM_10006detail6reduce18DeviceReduceKernelINS2_10policy_hubIdyN4cuda3std3__44plusIdEEE10Policy1000EPdyS9_dNS7_10__identityEEEvT0_PT3_T1_NS0_13GridEvenShareISH_EET2_T4_)
        /*0194*/ 	.word	0x00000020


	//----- nvinfo : EIATTR_FRAME_SIZE
	.align		4
.L_112:
        /*0198*/ 	.byte	0x04, 0x11
        /*019a*/ 	.short	(.L_114 - .L_113)
	.align		4
.L_113:
        /*019c*/ 	.word	index@(_ZN3cub18CUB_300001_SM_10006detail6reduce18DeviceReduceKernelINS2_10policy_hubIdyN4cuda3std3__44plusIdEEE10Policy1000EPdyS9_dNS7_10__identityEEEvT0_PT3_T1_NS0_13GridEvenShareISH_EET2_T4_)
        /*01a0*/ 	.word	0x00000000


	//----- nvinfo : EIATTR_REGCOUNT
	.align		4
.L_114:
        /*01a4*/ 	.byte	0x04, 0x2f
        /*01a6*/ 	.short	(.L_116 - .L_115)
	.align		4
.L_115:
        /*01a8*/ 	.word	index@(_ZN3cub18CUB_300001_SM_10006detail6reduce28DeviceReduceSingleTileKernelINS2_10policy_hubIdyN4cuda3std3__44plusIdEEE10Policy1000EPdSC_iS9_ddNS7_10__identityEEEvT0_T1_T2_T3_T4_T6_)
        /*01ac*/ 	.word	0x00000030


	//----- nvinfo : EIATTR_FRAME_SIZE
	.align		4
.L_116:
        /*01b0*/ 	.byte	0x04, 0x11
        /*01b2*/ 	.short	(.L_118 - .L_117)
	.align		4
.L_117:
        /*01b4*/ 	.word	index@(_ZN3cub18CUB_300001_SM_10006detail6reduce28DeviceReduceSingleTileKernelINS2_10policy_hubIdyN4cuda3std3__44plusIdEEE10Policy1000EPdSC_iS9_ddNS7_10__identityEEEvT0_T1_T2_T3_T4_T6_)
        /*01b8*/ 	.word	0x00000000


	//----- nvinfo : EIATTR_MIN_STACK_SIZE
	.align		4
.L_118:
        /*01bc*/ 	.byte	0x04, 0x12
        /*01be*/ 	.short	(.L_120 - .L_119)
	.align		4
.L_119:
        /*01c0*/ 	.word	index@(_ZN3cub18CUB_300001_SM_10006detail6reduce28DeviceReduceSingleTileKernelINS2_10policy_hubIdyN4cuda3std3__44plusIdEEE10Policy1000EPdSC_iS9_ddNS7_10__identityEEEvT0_T1_T2_T3_T4_T6_)
        /*01c4*/ 	.word	0x00000000


	//----- nvinfo : EIATTR_MIN_STACK_SIZE
	.align		4
.L_120:
        /*01c8*/ 	.byte	0x04, 0x12
        /*01ca*/ 	.short	(.L_122 - .L_121)
	.align		4
.L_121:
        /*01cc*/ 	.word	index@(_ZN3cub18CUB_300001_SM_10006detail6reduce18DeviceReduceKernelINS2_10policy_hubIdyN4cuda3std3__44plusIdEEE10Policy1000EPdyS9_dNS7_10__identityEEEvT0_PT3_T1_NS0_13GridEvenShareISH_EET2_T4_)
        /*01d0*/ 	.word	0x00000000


	//----- nvinfo : EIATTR_MIN_STACK_SIZE
	.align		4
.L_122:
        /*01d4*/ 	.byte	0x04, 0x12
        /*01d6*/ 	.short	(.L_124 - .L_123)
	.align		4
.L_123:
        /*01d8*/ 	.word	index@(_ZN3cub18CUB_300001_SM_10006detail6reduce28DeviceReduceSingleTileKernelINS2_10policy_hubIdyN4cuda3std3__44plusIdEEE10Policy1000EPdSC_yS9_ddNS7_10__identityEEEvT0_T1_T2_T3_T4_T6_)
        /*01dc*/ 	.word	0x00000000


	//----- nvinfo : EIATTR_MIN_STACK_SIZE
	.align		4
.L_124:
        /*01e0*/ 	.byte	0x04, 0x12
        /*01e2*/ 	.short	(.L_126 - .L_125)
	.align		4
.L_125:
        /*01e4*/ 	.word	index@(_ZN3cub18CUB_300001_SM_10006detail6reduce28DeviceReduceSingleTileKernelINS2_10policy_hubIdjN4cuda3std3__44plusIdEEE10Policy1000EPdSC_iS9_ddNS7_10__identityEEEvT0_T1_T2_T3_T4_T6_)
        /*01e8*/ 	.word	0x00000000


	//----- nvinfo : EIATTR_MIN_STACK_SIZE
	.align		4
.L_126:
        /*01ec*/ 	.byte	0x04, 0x12
        /*01ee*/ 	.short	(.L_128 - .L_127)
	.align		4
.L_127:
        /*01f0*/ 	.word	index@(_ZN3cub18CUB_300001_SM_10006detail6reduce18DeviceReduceKernelINS2_10policy_hubIdjN4cuda3std3__44plusIdEEE10Policy1000EPdjS9_dNS7_10__identityEEEvT0_PT3_T1_NS0_13GridEvenShareISH_EET2_T4_)
        /*01f4*/ 	.word	0x00000000


	//----- nvinfo : EIATTR_MIN_STACK_SIZE
	.align		4
.L_128:
        /*01f8*/ 	.byte	0x04, 0x12
        /*01fa*/ 	.short	(.L_130 - .L_129)
	.align		4
.L_129:
        /*01fc*/ 	.word	index@(_ZN3cub18CUB_300001_SM_10006detail6reduce28DeviceReduceSingleTileKernelINS2_10policy_hubIdjN4cuda3std3__44plusIdEEE10Policy1000EPdSC_jS9_ddNS7_10__identityEEEvT0_T1_T2_T3_T4_T6_)
        /*0200*/ 	.word	0x00000000


	//----- nvinfo : EIATTR_MIN_STACK_SIZE
	.align		4
.L_130:
        /*0204*/ 	.byte	0x04, 0x12
        /*0206*/ 	.short	(.L_132 - .L_131)
	.align		4
.L_131:
        /*0208*/ 	.word	index@(_ZN3cub18CUB_300001_SM_10006detail11EmptyKernelIvEEvv)
        /*020c*/ 	.word	0x00000000


	//----- nvinfo : EIATTR_MIN_STACK_SIZE
	.align		4
.L_132:
        /*0210*/ 	.byte	0x04, 0x12
        /*0212*/ 	.short	(.L_134 - .L_133)
	.align		4
.L_133:
        /*0214*/ 	.word	index@(_Z16calcEccentricityPdS_S_S_i)
        /*0218*/ 	.word	0x00000000


	//----- nvinfo : EIATTR_MIN_STACK_SIZE
	.align		4
.L_134:
        /*021c*/ 	.byte	0x04, 0x12
        /*021e*/ 	.short	(.L_136 - .L_135)
	.align		4
.L_135:
        /*0220*/ 	.word	index@(_Z9collisionPdS_S_S_S_i)
        /*0224*/ 	.word	0x00000000


	//----- nvinfo : EIATTR_MIN_STACK_SIZE
	.align		4
.L_136:
        /*0228*/ 	.byte	0x04, 0x12
        /*022a*/ 	.short	(.L_138 - .L_137)
	.align		4
.L_137:
        /*022c*/ 	.word	index@(_Z10mergeEjectPdS_S_S_di)
        /*0230*/ 	.word	0x00000000


	//----- nvinfo : EIATTR_MIN_STACK_SIZE
	.align		4
.L_138:
        /*0234*/ 	.byte	0x04, 0x12
        /*0236*/ 	.short	(.L_140 - .L_139)
	.align		4
.L_139:
        /*0238*/ 	.word	index@(_Z8B_kernelPdS_S_S_diS_d)
        /*023c*/ 	.word	0x00000000


	//----- nvinfo : EIATTR_MIN_STACK_SIZE
	.align		4
.L_140:
        /*0240*/ 	.byte	0x04, 0x12
        /*0242*/ 	.short	(.L_142 - .L_141)
	.align		4
.L_141:
        /*0244*/ 	.word	index@(_Z9A2_kernelPdS_S_dS_i)
        /*0248*/ 	.word	0x00000000


	//----- nvinfo : EIATTR_MIN_STACK_SIZE
	.align		4
.L_142:
        /*024c*/ 	.byte	0x04, 0x12
        /*024e*/ 	.short	(.L_144 - .L_143)
	.align		4
.L_143:
        /*0250*/ 	.word	index@(_Z6reducePdS_ii)
        /*0254*/ 	.word	0x00000000


	//----- nvinfo : EIATTR_MIN_STACK_SIZE
	.align		4
.L_144:
        /*0258*/ 	.byte	0x04, 0x12
        /*025a*/ 	.short	(.L_146 - .L_145)
	.align		4
.L_145:
        /*025c*/ 	.word	index@(_Z9A1_kernelPdS_d)
        /*0260*/ 	.word	0x00000000
.L_146:


//--------------------- .nv.compat                --------------------------
	.section	.nv.compat,"",@"SHT_CUDA_COMPAT_INFO"
	.align	4
        /*0000*/ 	.byte	0x02, 0x09, 0x00, 0x00, 0x02, 0x02, 0x01, 0x00, 0x02, 0x05, 0x05, 0x00, 0x03, 0x07, 0x01, 0x01
        /*0010*/ 	.byte	0x02, 0x03, 0x00, 0x00, 0x02, 0x06, 0x01, 0x00, 0x04, 0x0b, 0x08, 0x00, 0x01, 0x00, 0x00, 0x00
        /*0020*/ 	.byte	0x00, 0x00, 0x00, 0x00


//--------------------- .nv.info._ZN3cub18CUB_300001_SM_10006detail6reduce28DeviceReduceSingleTileKernelINS2_10policy_hubIdyN4cuda3std3__44plusIdEEE10Policy1000EPdSC_iS9_ddNS7_10__identityEEEvT0_T1_T2_T3_T4_T6_ --------------------------
	.section	.nv.info._ZN3cub18CUB_300001_SM_10006detail6reduce28DeviceReduceSingleTileKernelINS2_10policy_hubIdyN4cuda3std3__44plusIdEEE10Policy1000EPdSC_iS9_ddNS7_10__identityEEEvT0_T1_T2_T3_T4_T6_,"",@"SHT_CUDA_INFO"
	.sectionflags	@""
	.align	4


	//----- nvinfo : EIATTR_CUDA_API_VERSION
	.align		4
        /*0000*/ 	.byte	0x04, 0x37
        /*0002*/ 	.short	(.L_148 - .L_147)
.L_147:
        /*0004*/ 	.word	0x00000082


	//----- nvinfo : EIATTR_KPARAM_INFO
	.align		4
.L_148:
        /*0008*/ 	.byte	0x04, 0x17
        /*000a*/ 	.short	(.L_150 - .L_149)
.L_149:
        /*000c*/ 	.word	0x00000000
        /*0010*/ 	.short	0x0005
        /*0012*/ 	.short	0x0020
        /*0014*/ 	.byte	0x00, 0xf0, 0x05, 0x00


	//----- nvinfo : EIATTR_KPARAM_INFO
	.align		4
.L_150:
        /*0018*/ 	.byte	0x04, 0x17
        /*001a*/ 	.short	(.L_152 - .L_151)
.L_151:
        /*001c*/ 	.word	0x00000000
        /*0020*/ 	.short	0x0004
        /*0022*/ 	.short	0x0018
        /*0024*/ 	.byte	0x00, 0xf0, 0x21, 0x00


	//----- nvinfo : EIATTR_KPARAM_INFO
	.align		4
.L_152:
        /*0028*/ 	.byte	0x04, 0x17
        /*002a*/ 	.short	(.L_154 - .L_153)
.L_153:
        /*002c*/ 	.word	0x00000000
        /*0030*/ 	.short	0x0003
        /*0032*/ 	.short	0x0014
        /*0034*/ 	.byte	0x00, 0xf0, 0x05, 0x00


	//----- nvinfo : EIATTR_KPARAM_INFO
	.align		4
.L_154:
        /*0038*/ 	.byte	0x04, 0x17
        /*003a*/ 	.short	(.L_156 - .L_155)
.L_155:
        /*003c*/ 	.word	0x00000000
        /*0040*/ 	.short	0x0002
        /*0042*/ 	.short	0x0010
        /*0044*/ 	.byte	0x00, 0xf0, 0x11, 0x00


	//----- nvinfo : EIATTR_KPARAM_INFO
	.align		4
.L_156:
        /*0048*/ 	.byte	0x04, 0x17
        /*004a*/ 	.short	(.L_158 - .L_157)
.L_157:
        /*004c*/ 	.word	0x00000000
        /*0050*/ 	.short	0x0001
        /*0052*/ 	.short	0x0008
        /*0054*/ 	.byte	0x00, 0xf5, 0x21, 0x00


	//----- nvinfo : EIATTR_KPARAM_INFO
	.align		4
.L_158:
        /*0058*/ 	.byte	0x04, 0x17
        /*005a*/ 	.short	(.L_160 - .L_159)
.L_159:
        /*005c*/ 	.word	0x00000000
        /*0060*/ 	.short	0x0000
        /*0062*/ 	.short	0x0000
        /*0064*/ 	.byte	0x00, 0xf5, 0x21, 0x00


	//----- nvinfo : EIATTR_SPARSE_MMA_MASK
	.align		4
.L_160:
        /*0068*/ 	.byte	0x03, 0x50
        /*006a*/ 	.short	0x0000


	//----- nvinfo : EIATTR_MAXREG_COUNT
	.align		4
        /*006c*/ 	.byte	0x03, 0x1b
        /*006e*/ 	.short	0x0080


	//----- nvinfo : EIATTR_NUM_BARRIERS
	.align		4
        /*0070*/ 	.byte	0x02, 0x4c
        /*0072*/ 	.byte	0x01
	.zero		1


	//----- nvinfo : EIATTR_MERCURY_ISA_VERSION
	.align		4
        /*0074*/ 	.byte	0x03, 0x5f
        /*0076*/ 	.short	0x0101


	//----- nvinfo : EIATTR_COOP_GROUP_MASK_REGIDS
	.align		4
        /*0078*/ 	.byte	0x04, 0x29
        /*007a*/ 	.short	(.L_162 - .L_161)


	//   ....[0]....
.L_161:
        /*007c*/ 	.word	0xffffffff


	//   ....[1]....
        /*0080*/ 	.word	0xffffffff


	//   ....[2]....
        /*0084*/ 	.word	0xffffffff


	//   ....[3]....
        /*0088*/ 	.word	0xffffffff


	//   ....[4]....
        /*008c*/ 	.word	0xffffffff


	//   ....[5]....
        /*0090*/ 	.word	0xffffffff


	//   ....[6]....
        /*0094*/ 	.word	0xffffffff


	//   ....[7]....
        /*0098*/ 	.word	0xffffffff


	//   ....[8]....
        /*009c*/ 	.word	0xffffffff


	//   ....[9]....
        /*00a0*/ 	.word	0xffffffff


	//   ....[10]....
        /*00a4*/ 	.word	0xffffffff


	//   ....[11]....
        /*00a8*/ 	.word	0xffffffff


	//   ....[12]....
        /*00ac*/ 	.word	0xffffffff


	//   ....[13]....
        /*00b0*/ 	.word	0xffffffff


	//   ....[14]....
        /*00b4*/ 	.word	0xffffffff


	//   ....[15]....
        /*00b8*/ 	.word	0xffffffff


	//   ....[16]....
        /*00bc*/ 	.word	0xffffffff


	//   ....[17]....
        /*00c0*/ 	.word	0xffffffff


	//   ....[18]....
        /*00c4*/ 	.word	0xffffffff


	//   ....[19]....
        /*00c8*/ 	.word	0xffffffff


	//   ....[20]....
        /*00cc*/ 	.word	0xffffffff


	//   ....[21]....
        /*00d0*/ 	.word	0xffffffff


	//   ....[22]....
        /*00d4*/ 	.word	0xffffffff


	//   ....[23]....
        /*00d8*/ 	.word	0xffffffff


	//   ....[24]....
        /*00dc*/ 	.word	0xffffffff


	//   ....[25]....
        /*00e0*/ 	.word	0xffffffff


	//   ....[26]....
        /*00e4*/ 	.word	0xffffffff


	//   ....[27]....
        /*00e8*/ 	.word	0xffffffff


	//   ....[28]....
        /*00ec*/ 	.word	0xffffffff


	//   ....[29]....
        /*00f0*/ 	.word	0xffffffff


	//----- nvinfo : EIATTR_COOP_GROUP_INSTR_OFFSETS
	.align		4
.L_162:
        /*00f4*/ 	.byte	0x04, 0x28
        /*00f6*/ 	.short	(.L_164 - .L_163)


	//   ....[0]....
.L_163:
        /*00f8*/ 	.word	0x00000960


	//   ....[1]....
        /*00fc*/ 	.word	0x00000970


	//   ....[2]....
        /*0100*/ 	.word	0x000009e0


	//   ....[3]....
        /*0104*/ 	.word	0x00000a10


	//   ....[4]....
        /*0108*/ 	.word	0x00000a70


	//   ....[5]....
        /*010c*/ 	.word	0x00000a80


	//   ....[6]....
        /*0110*/ 	.word	0x00000ae0


	//   ....[7]....
        /*0114*/ 	.word	0x00000af0


	//   ....[8]....
        /*0118*/ 	.word	0x00000b40


	//   ....[9]....
        /*011c*/ 	.word	0x00000b60


	//   ....[10]....
        /*0120*/ 	.word	0x00000e10


	//   ....[11]....
        /*0124*/ 	.word	0x00000e20


	//   ....[12]....
        /*0128*/ 	.word	0x00000eb0


	//   ....[13]....
        /*012c*/ 	.word	0x00000ed0


	//   ....[14]....
        /*0130*/ 	.word	0x00000f20


	//   ....[15]....
        /*0134*/ 	.word	0x00000f40


	//   ....[16]....
        /*0138*/ 	.word	0x00000f90


	//   ....[17]....
        /*013c*/ 	.word	0x00000fb0


	//   ....[18]....
        /*0140*/ 	.word	0x00001000


	//   ....[19]....
        /*0144*/ 	.word	0x00001030


	//   ....[20]....
        /*0148*/ 	.word	0x000020b0


	//   ....[21]....
        /*014c*/ 	.word	0x000020c0


	//   ....[22]....
        /*0150*/ 	.word	0x00002130


	//   ....[23]....
        /*0154*/ 	.word	0x00002140


	//   ....[24]....
        /*0158*/ 	.word	0x000021a0


	//   ....[25]....
        /*015c*/ 	.word	0x000021b0


	//   ....[26]....
        /*0160*/ 	.word	0x00002200


	//   ....[27]....
        /*0164*/ 	.word	0x00002220


	//   ....[28]....
        /*0168*/ 	.word	0x00002280


	//   ....[29]....
        /*016c*/ 	.word	0x000022b0


	//----- nvinfo : EIATTR_VRC_CTA_INIT_COUNT
	.align		4
.L_164:
        /*0170*/ 	.byte	0x02, 0x4a
	.zero		1
	.zero		1


	//----- nvinfo : EIATTR_EXIT_INSTR_OFFSETS
	.align		4
        /*0174*/ 	.byte	0x04, 0x1c
        /*0176*/ 	.short	(.L_166 - .L_165)


	//   ....[0]....
.L_165:
        /*0178*/ 	.word	0x00000080


	//   ....[1]....
        /*017c*/ 	.word	0x000000c0


	//   ....[2]....
        /*0180*/ 	.word	0x00002510


	//   ....[3]....
        /*0184*/ 	.word	0x00002560


	//----- nvinfo : EIATTR_MAX_THREADS
	.align		4
.L_166:
        /*0188*/ 	.byte	0x04, 0x05
        /*018a*/ 	.short	(.L_168 - .L_167)
.L_167:
        /*018c*/ 	.word	0x00000200
        /*0190*/ 	.word	0x00000001
        /*0194*/ 	.word	0x00000001


	//----- nvinfo : EIATTR_CRS_STACK_SIZE
	.align		4
.L_168:
        /*0198*/ 	.byte	0x04, 0x1e
        /*019a*/ 	.short	(.L_170 - .L_169)
.L_169:
        /*019c*/ 	.word	0x00000000


	//----- nvinfo : EIATTR_CBANK_PARAM_SIZE
	.align		4
.L_170:
        /*01a0*/ 	.byte	0x03, 0x19
        /*01a2*/ 	.short	0x0021


	//----- nvinfo : EIATTR_PARAM_CBANK
	.align		4
        /*01a4*/ 	.byte	0x04, 0x0a
        /*01a6*/ 	.short	(.L_172 - .L_171)
	.align		4
.L_171:
        /*01a8*/ 	.word	index@(.nv.constant0._ZN3cub18CUB_300001_SM_10006detail6reduce28DeviceReduceSingleTileKernelINS2_10policy_hubIdyN4cuda3std3__44plusIdEEE10Policy1000EPdSC_iS9_ddNS7_10__identityEEEvT0_T1_T2_T3_T4_T6_)
        /*01ac*/ 	.short	0x0380
        /*01ae*/ 	.short	0x0021


	//----- nvinfo : EIATTR_SW_WAR
	.align		4
.L_172:
        /*01b0*/ 	.byte	0x04, 0x36
        /*01b2*/ 	.short	(.L_174 - .L_173)
.L_173:
        /*01b4*/ 	.word	0x00000008
.L_174:


//--------------------- .nv.info._ZN3cub18CUB_300001_SM_10006detail6reduce18DeviceReduceKernelINS2_10policy_hubIdyN4cuda3std3__44plusIdEEE10Policy1000EPdyS9_dNS7_10__identityEEEvT0_PT3_T1_NS0_13GridEvenShareISH_EET2_T4_ --------------------------
	.section	.nv.info._ZN3cub18CUB_300001_SM_10006detail6reduce18DeviceReduceKernelINS2_10policy_hubIdyN4cuda3std3__44plusIdEEE10Policy1000EPdyS9_dNS7_10__identityEEEvT0_PT3_T1_NS0_13GridEvenShareISH_EET2_T4_,"",@"SHT_CUDA_INFO"
	.sectionflags	@""
	.align	4


	//----- nvinfo : EIATTR_CUDA_API_VERSION
	.align		4
        /*0000*/ 	.byte	0x04, 0x37
        /*0002*/ 	.short	(.L_176 - .L_175)
.L_175:
        /*0004*/ 	.word	0x00000082


	//----- nvinfo : EIATTR_KPARAM_INFO
	.align		4
.L_176:
        /*0008*/ 	.byte	0x04, 0x17
        /*000a*/ 	.short	(.L_178 - .L_177)
.L_177:
        /*000c*/ 	.word	0x00000000
        /*0010*/ 	.short	0x0005
        /*0012*/ 	.short	0x0061
        /*0014*/ 	.byte	0x00, 0xf0, 0x05, 0x00


	//----- nvinfo : EIATTR_KPARAM_INFO
	.align		4
.L_178:
        /*0018*/ 	.byte	0x04, 0x17
        /*001a*/ 	.short	(.L_180 - .L_179)
.L_179:
        /*001c*/ 	.word	0x00000000
        /*0020*/ 	.short	0x0004
        /*0022*/ 	.short	0x0060
        /*0024*/ 	.byte	0x00, 0xf0, 0x05, 0x00


	//----- nvinfo : EIATTR_KPARAM_INFO
	.align		4
.L_180:
        /*0028*/ 	.byte	0x04, 0x17
        /*002a*/ 	.short	(.L_182 - .L_181)
.L_181:
        /*002c*/ 	.word	0x00000000
        /*0030*/ 	.short	0x0003
        /*0032*/ 	.short	0x0018
        /*0034*/ 	.byte	0x00, 0xf0, 0x21, 0x01


	//----- nvinfo : EIATTR_KPARAM_INFO
	.align		4
.L_182:
        /*0038*/ 	.byte	0x04, 0x17
        /*003a*/ 	.short	(.L_184 - .L_183)
.L_183:
        /*003c*/ 	.word	0x00000000
        /*0040*/ 	.short	0x0002
        /*0042*/ 	.short	0x0010
        /*0044*/ 	.byte	0x00, 0xf0, 0x21, 0x00


	//----- nvinfo : EIATTR_KPARAM_INFO
	.align		4
.L_184:
        /*0048*/ 	.byte	0x04, 0x17
        /*004a*/ 	.short	(.L_186 - .L_185)
.L_185:
        /*004c*/ 	.word	0x00000000
        /*0050*/ 	.short	0x0001
        /*0052*/ 	.short	0x0008
        /*0054*/ 	.byte	0x00, 0xf5, 0x21, 0x00


	//----- nvinfo : EIATTR_KPARAM_INFO
	.align		4
.L_186:
        /*0058*/ 	.byte	0x04, 0x17
        /*005a*/ 	.short	(.L_188 - .L_187)
.L_187:
        /*005c*/ 	.word	0x00000000
        /*0060*/ 	.short	0x0000
        /*0062*/ 	.short	0x0000
        /*0064*/ 	.byte	0x00, 0xf5, 0x21, 0x00


	//----- nvinfo : EIATTR_SPARSE_MMA_MASK
	.align		4
.L_188:
        /*0068*/ 	.byte	0x03, 0x50
        /*006a*/ 	.short	0x0000


	//----- nvinfo : EIATTR_MAXREG_COUNT
	.align		4
        /*006c*/ 	.byte	0x03, 0x1b
        /*006e*/ 	.short	0x0080


	//----- nvinfo : EIATTR_NUM_BARRIERS
	.align		4
        /*0070*/ 	.byte	0x02, 0x4c
        /*0072*/ 	.byte	0x01
	.zero		1


	//----- nvinfo : EIATTR_MERCURY_ISA_VERSION
	.align		4
        /*0074*/ 	.byte	0x03, 0x5f
        /*0076*/ 	.short	0x0101


	//----- nvinfo : EIATTR_COOP_GROUP_MASK_REGIDS
	.align		4
        /*0078*/ 	.byte	0x04, 0x29
        /*007a*/ 	.short	(.L_190 - .L_189)


	//   ....[0]....
.L_189:
        /*007c*/ 	.word	0xffffffff


	//   ....[1]....
        /*0080*/ 	.word	0xffffffff


	//   ....[2]....
        /*0084*/ 	.word	0xffffffff


	//   ....[3]....
        /*0088*/ 	.word	0xffffffff


	//   ....[4]....
        /*008c*/ 	.word	0xffffffff


	//   ....[5]....
        /*0090*/ 	.word	0xffffffff


	//   ....[6]....
        /*0094*/ 	.word	0xffffffff


	//   ....[7]....
        /*0098*/ 	.word	0xffffffff


	//   ....[8]....
        /*009c*/ 	.word	0xffffffff


	//   ....[9]....
        /*00a0*/ 	.word	0xffffffff


	//   ....[10]....
        /*00a4*/ 	.word	0xffffffff


	//   ....[11]....
        /*00a8*/ 	.word	0xffffffff


	//   ....[12]....
        /*00ac*/ 	.word	0xffffffff


	//   ....[13]....
        /*00b0*/ 	.word	0xffffffff


	//   ....[14]....
        /*00b4*/ 	.word	0xffffffff


	//   ....[15]....
        /*00b8*/ 	.word	0xffffffff


	//   ....[16]....
        /*00bc*/ 	.word	0xffffffff


	//   ....[17]....
        /*00c0*/ 	.word	0xffffffff


	//   ....[18]....
        /*00c4*/ 	.word	0xffffffff


	//   ....[19]....
        /*00c8*/ 	.word	0xffffffff


	//   ....[20]....
        /*00cc*/ 	.word	0xffffffff


	//   ....[21]....
        /*00d0*/ 	.word	0xffffffff


	//   ....[22]....
        /*00d4*/ 	.word	0xffffffff


	//   ....[23]....
        /*00d8*/ 	.word	0xffffffff


	//   ....[24]....
        /*00dc*/ 	.word	0xffffffff


	//   ....[25]....
        /*00e0*/ 	.word	0xffffffff


	//   ....[26]....
        /*00e4*/ 	.word	0xffffffff


	//   ....[27]....
        /*00e8*/ 	.word	0xffffffff


	//   ....[28]....
        /*00ec*/ 	.word	0xffffffff


	//   ....[29]....
        /*00f0*/ 	.word	0xffffffff


	//----- nvinfo : EIATTR_COOP_GROUP_INSTR_OFFSETS
	.align		4
.L_190:
        /*00f4*/ 	.byte	0x04, 0x28
        /*00f6*/ 	.short	(.L_192 - .L_191)


	//   ....[0]....
.L_191:
        /*00f8*/ 	.word	0x000009a0


	//   ....[1]....
        /*00fc*/ 	.word	0x000009b0


	//   ....[2]....
        /*0100*/ 	.word	0x00000a20


	//   ....[3]....
        /*0104*/ 	.word	0x00000a40


	//   ....[4]....
        /*0108*/ 	.word	0x00000ab0


	//   ....[5]....
        /*010c*/ 	.word	0x00000ac0


	//   ....[6]....
        /*0110*/ 	.word	0x00000b10


	//   ....[7]....
        /*0114*/ 	.word	0x00000b30


	//   ....[8]....
        /*0118*/ 	.word	0x00000ba0


	//   ....[9]....
        /*011c*/ 	.word	0x00000bb0


	//   ....[10]....
        /*0120*/ 	.word	0x00000e50


	//   ....[11]....
        /*0124*/ 	.word	0x00000e60


	//   ....[12]....
        /*0128*/ 	.word	0x00000ee0


	//   ....[13]....
        /*012c*/ 	.word	0x00000f00


	//   ....[14]....
        /*0130*/ 	.word	0x00000f60


	//   ....[15]....
        /*0134*/ 	.word	0x00000f90


	//   ....[16]....
        /*0138*/ 	.word	0x00000fe0


	//   ....[17]....
        /*013c*/ 	.word	0x00001000


	//   ....[18]....
        /*0140*/ 	.word	0x00001060


	//   ....[19]....
        /*0144*/ 	.word	0x00001090


	//   ....[20]....
        /*0148*/ 	.word	0x00002250


	//   ....[21]....
        /*014c*/ 	.word	0x00002260


	//   ....[22]....
        /*0150*/ 	.word	0x000022d0


	//   ....[23]....
        /*0154*/ 	.word	0x000022f0


	//   ....[24]....
        /*0158*/ 	.word	0x00002360


	//   ....[25]....
        /*015c*/ 	.word	0x00002370


	//   ....[26]....
        /*0160*/ 	.word	0x000023c0


	//   ....[27]....
        /*0164*/ 	.word	0x000023e0


	//   ....[28]....
        /*0168*/ 	.word	0x00002450


	//   ....[29]....
        /*016c*/ 	.word	0x00002460


	//----- nvinfo : EIATTR_VRC_CTA_INIT_COUNT
	.align		4
.L_192:
        /*0170*/ 	.byte	0x02, 0x4a
	.zero		1
	.zero		1


	//----- nvinfo : EIATTR_EXIT_INSTR_OFFSETS
	.align		4
        /*0174*/ 	.byte	0x04, 0x1c
        /*0176*/ 	.short	(.L_194 - .L_193)


	//   ....[0]....
.L_193:
        /*0178*/ 	.word	0x00002690


	//   ....[1]....
        /*017c*/ 	.word	0x000026f0


	//----- nvinfo : EIATTR_MAX_THREADS
	.align		4
.L_194:
        /*0180*/ 	.byte	0x04, 0x05
        /*0182*/ 	.short	(.L_196 - .L_195)
.L_195:
        /*0184*/ 	.word	0x00000200
        /*0188*/ 	.word	0x00000001
        /*018c*/ 	.word	0x00000001


	//----- nvinfo : EIATTR_CRS_STACK_SIZE
	.align		4
.L_196:
        /*0190*/ 	.byte	0x04, 0x1e
        /*0192*/ 	.short	(.L_198 - .L_197)
.L_197:
        /*0194*/ 	.word	0x00000000


	//----- nvinfo : EIATTR_CBANK_PARAM_SIZE
	.align		4
.L_198:
        /*0198*/ 	.byte	0x03, 0x19
        /*019a*/ 	.short	0x0062


	//----- nvinfo : EIATTR_PARAM_CBANK
	.align		4
        /*019c*/ 	.byte	0x04, 0x0a
        /*019e*/ 	.short	(.L_200 - .L_199)
	.align		4
.L_199:
        /*01a0*/ 	.word	index@(.nv.constant0._ZN3cub18CUB_300001_SM_10006detail6reduce18DeviceReduceKernelINS2_10policy_hubIdyN4cuda3std3__44plusIdEEE10Policy1000EPdyS9_dNS7_10__identityEEEvT0_PT3_T1_NS0_13GridEvenShareISH_EET2_T4_)
        /*01a4*/ 	.short	0x0380
        /*01a6*/ 	.short	0x0062


	//----- nvinfo : EIATTR_SW_WAR
	.align		4
.L_200:
        /*01a8*/ 	.byte	0x04, 0x36
        /*01aa*/ 	.short	(.L_202 - .L_201)
.L_201:
        /*01ac*/ 	.word	0x00000008
.L_202:


//--------------------- .nv.info._ZN3cub18CUB_300001_SM_10006detail6reduce28DeviceReduceSingleTileKernelINS2_10policy_hubIdyN4cuda3std3__44plusIdEEE10Policy1000EPdSC_yS9_ddNS7_10__identityEEEvT0_T1_T2_T3_T4_T6_ --------------------------
	.section	.nv.info._ZN3cub18CUB_300001_SM_10006detail6reduce28DeviceReduceSingleTileKernelINS2_10policy_hubIdyN4cuda3std3__44plusIdEEE10Policy1000EPdSC_yS9_ddNS7_10__identityEEEvT0_T1_T2_T3_T4_T6_,"",@"SHT_CUDA_INFO"
	.sectionflags	@""
	.align	4


	//----- nvinfo : EIATTR_CUDA_API_VERSION
	.align		4
        /*0000*/ 	.byte	0x04, 0x37
        /*0002*/ 	.short	(.L_204 - .L_203)
.L_203:
        /*0004*/ 	.word	0x00000082


	//----- nvinfo : EIATTR_KPARAM_INFO
	.align		4
.L_204:
        /*0008*/ 	.byte	0x04, 0x17
        /*000a*/ 	.short	(.L_206 - .L_205)
.L_205:
        /*000c*/ 	.word	0x00000000
        /*0010*/ 	.short	0x0005
        /*0012*/ 	.short	0x0028
        /*0014*/ 	.byte	0x00, 0xf0, 0x05, 0x00


	//----- nvinfo : EIATTR_KPARAM_INFO
	.align		4
.L_206:
        /*0018*/ 	.byte	0x04, 0x17
        /*001a*/ 	.short	(.L_208 - .L_207)
.L_207:
        /*001c*/ 	.word	0x00000000
        /*0020*/ 	.short	0x0004
        /*0022*/ 	.short	0x0020
        /*0024*/ 	.byte	0x00, 0xf0, 0x21, 0x00


	//----- nvinfo : EIATTR_KPARAM_INFO
	.align		4
.L_208:
        /*0028*/ 	.byte	0x04, 0x17
        /*002a*/ 	.short	(.L_210 - .L_209)
.L_209:
        /*002c*/ 	.word	0x00000000
        /*0030*/ 	.short	0x0003
        /*0032*/ 	.short	0x0018
        /*0034*/ 	.byte	0x00, 0xf0, 0x05, 0x00


	//----- nvinfo : EIATTR_KPARAM_INFO
	.align		4
.L_210:
        /*0038*/ 	.byte	0x04, 0x17
        /*003a*/ 	.short	(.L_212 - .L_211)
.L_211:
        /*003c*/ 	.word	0x00000000
        /*0040*/ 	.short	0x0002
        /*0042*/ 	.short	0x0010
        /*0044*/ 	.byte	0x00, 0xf0, 0x21, 0x00


	//----- nvinfo : EIATTR_KPARAM_INFO
	.align		4
.L_212:
        /*0048*/ 	.byte	0x04, 0x17
        /*004a*/ 	.short	(.L_214 - .L_213)
.L_213:
        /*004c*/ 	.word	0x00000000
        /*0050*/ 	.short	0x0001
        /*0052*/ 	.short	0x0008
        /*0054*/ 	.byte	0x00, 0xf5, 0x21, 0x00


	//----- nvinfo : EIATTR_KPARAM_INFO
	.align		4
.L_214:
        /*0058*/ 	.byte	0x04, 0x17
        /*005a*/ 	.short	(.L_216 - .L_215)
.L_215:
        /*005c*/ 	.word	0x00000000
        /*0060*/ 	.short	0x0000
        /*0062*/ 	.short	0x0000
        /*0064*/ 	.byte	0x00, 0xf5, 0x21, 0x00


	//----- nvinfo : EIATTR_SPARSE_MMA_MASK
	.align		4
.L_216:
        /*0068*/ 	.byte	0x03, 0x50
        /*006a*/ 	.short	0x0000


	//----- nvinfo : EIATTR_MAXREG_COUNT
	.align		4
        /*006c*/ 	.byte	0x03, 0x1b
        /*006e*/ 	.short	0x0080


	//----- nvinfo : EIATTR_NUM_BARRIERS
	.align		4
        /*0070*/ 	.byte	0x02, 0x4c
        /*0072*/ 	.byte	0x01
	.zero		1


	//----- nvinfo : EIATTR_MERCURY_ISA_VERSION
	.align		4
        /*0074*/ 	.byte	0x03, 0x5f
        /*0076*/ 	.short	0x0101


	//----- nvinfo : EIATTR_COOP_GROUP_MASK_REGIDS
	.align		4
        /*0078*/ 	.byte	0x04, 0x29
        /*007a*/ 	.short	(.L_218 - .L_217)


	//   ....[0]....
.L_217:
        /*007c*/ 	.word	0xffffffff


	//   ....[1]....
        /*0080*/ 	.word	0xffffffff


	//   ....[2]....
        /*0084*/ 	.word	0xffffffff


	//   ....[3]....
        /*0088*/ 	.word	0xffffffff


	//   ....[4]....
        /*008c*/ 	.word	0xffffffff


	//   ....[5]....
        /*0090*/ 	.word	0xffffffff


	//   ....[6]....
        /*0094*/ 	.word	0xffffffff


	//   ....[7]....
        /*0098*/ 	.word	0xffffffff


	//   ....[8]....
        /*009c*/ 	.word	0xffffffff


	//   ....[9]....
        /*00a0*/ 	.word	0xffffffff


	//   ....[10]....
        /*00a4*/ 	.word	0xffffffff


	//   ....[11]....
        /*00a8*/ 	.word	0xffffffff


	//   ....[12]....
        /*00ac*/ 	.word	0xffffffff


	//   ....[13]....
        /*00b0*/ 	.word	0xffffffff


	//   ....[14]....
        /*00b4*/ 	.word	0xffffffff


	//   ....[15]....
        /*00b8*/ 	.word	0xffffffff


	//   ....[16]....
        /*00bc*/ 	.word	0xffffffff


	//   ....[17]....
        /*00c0*/ 	.word	0xffffffff


	//   ....[18]....
        /*00c4*/ 	.word	0xffffffff


	//   ....[19]....
        /*00c8*/ 	.word	0xffffffff


	//   ....[20]....
        /*00cc*/ 	.word	0xffffffff


	//   ....[21]....
        /*00d0*/ 	.word	0xffffffff


	//   ....[22]....
        /*00d4*/ 	.word	0xffffffff


	//   ....[23]....
        /*00d8*/ 	.word	0xffffffff


	//   ....[24]....
        /*00dc*/ 	.word	0xffffffff


	//   ....[25]....
        /*00e0*/ 	.word	0xffffffff


	//   ....[26]....
        /*00e4*/ 	.word	0xffffffff


	//   ....[27]....
        /*00e8*/ 	.word	0xffffffff


	//   ....[28]....
        /*00ec*/ 	.word	0xffffffff


	//   ....[29]....
        /*00f0*/ 	.word	0xffffffff


	//----- nvinfo : EIATTR_COOP_GROUP_INSTR_OFFSETS
	.align		4
.L_218:
        /*00f4*/ 	.byte	0x04, 0x28
        /*00f6*/ 	.short	(.L_220 - .L_219)


	//   ....[0]....
.L_219:
        /*00f8*/ 	.word	0x000009a0


	//   ....[1]....
        /*00fc*/ 	.word	0x000009b0


	//   ....[2]....
        /*0100*/ 	.word	0x00000a20


	//   ....[3]....
        /*0104*/ 	.word	0x00000a40


	//   ....[4]....
        /*0108*/ 	.word	0x00000aa0


	//   ....[5]....
        /*010c*/ 	.word	0x00000ac0


	//   ....[6]....
        /*0110*/ 	.word	0x00000b20


	//   ....[7]....
        /*0114*/ 	.word	0x00000b30


	//   ....[8]....
        /*0118*/ 	.word	0x00000b80


	//   ....[9]....
        /*011c*/ 	.word	0x00000ba0


	//   ....[10]....
        /*0120*/ 	.word	0x00000e50


	//   ....[11]....
        /*0124*/ 	.word	0x00000e60


	//   ....[12]....
        /*0128*/ 	.word	0x00000ef0


	//   ....[13]....
        /*012c*/ 	.word	0x00000f10


	//   ....[14]....
        /*0130*/ 	.word	0x00000f60


	//   ....[15]....
        /*0134*/ 	.word	0x00000f80


	//   ....[16]....
        /*0138*/ 	.word	0x00000fd0


	//   ....[17]....
        /*013c*/ 	.word	0x00000ff0


	//   ....[18]....
        /*0140*/ 	.word	0x00001040


	//   ....[19]....
        /*0144*/ 	.word	0x00001070


	//   ....[20]....
        /*0148*/ 	.word	0x00002190


	//   ....[21]....
        /*014c*/ 	.word	0x000021a0


	//   ....[22]....
        /*0150*/ 	.word	0x00002210


	//   ....[23]....
        /*0154*/ 	.word	0x00002220


	//   ....[24]....
        /*0158*/ 	.word	0x00002280


	//   ....[25]....
        /*015c*/ 	.word	0x000022b0


	//   ....[26]....
        /*0160*/ 	.word	0x00002330


	//   ....[27]....
        /*0164*/ 	.word	0x00002340


	//   ....[28]....
        /*0168*/ 	.word	0x00002390


	//   ....[29]....
        /*016c*/ 	.word	0x000023a0


	//----- nvinfo : EIATTR_VRC_CTA_INIT_COUNT
	.align		4
.L_220:
        /*0170*/ 	.byte	0x02, 0x4a
	.zero		1
	.zero		1


	//----- nvinfo : EIATTR_EXIT_INSTR_OFFSETS
	.align		4
        /*0174*/ 	.byte	0x04, 0x1c
        /*0176*/ 	.short	(.L_222 - .L_221)


	//   ....[0]....
.L_221:
        /*0178*/ 	.word	0x000000a0


	//   ....[1]....
        /*017c*/ 	.word	0x000000e0


	//   ....[2]....
        /*0180*/ 	.word	0x000025f0


	//   ....[3]....
        /*0184*/ 	.word	0x00002640


	//----- nvinfo : EIATTR_MAX_THREADS
	.align		4
.L_222:
        /*0188*/ 	.byte	0x04, 0x05
        /*018a*/ 	.short	(.L_224 - .L_223)
.L_223:
        /*018c*/ 	.word	0x00000200
        /*0190*/ 	.word	0x00000001
        /*0194*/ 	.word	0x00000001


	//----- nvinfo : EIATTR_CRS_STACK_SIZE
	.align		4
.L_224:
        /*0198*/ 	.byte	0x04, 0x1e
        /*019a*/ 	.short	(.L_226 - .L_225)
.L_225:
        /*019c*/ 	.word	0x00000000


	//----- nvinfo : EIATTR_CBANK_PARAM_SIZE
	.align		4
.L_226:
        /*01a0*/ 	.byte	0x03, 0x19
        /*01a2*/ 	.short	0x0029


	//----- nvinfo : EIATTR_PARAM_CBANK
	.align		4
        /*01a4*/ 	.byte	0x04, 0x0a
        /*01a6*/ 	.short	(.L_228 - .L_227)
	.align		4
.L_227:
        /*01a8*/ 	.word	index@(.nv.constant0._ZN3cub18CUB_300001_SM_10006detail6reduce28DeviceReduceSingleTileKernelINS2_10policy_hubIdyN4cuda3std3__44plusIdEEE10Policy1000EPdSC_yS9_ddNS7_10__identityEEEvT0_T1_T2_T3_T4_T6_)
        /*01ac*/ 	.short	0x0380
        /*01ae*/ 	.short	0x0029


	//----- nvinfo : EIATTR_SW_WAR
	.align		4
.L_228:
        /*01b0*/ 	.byte	0x04, 0x36
        /*01b2*/ 	.short	(.L_230 - .L_229)
.L_229:
        /*01b4*/ 	.word	0x00000008
.L_230:


//--------------------- .nv.info._ZN3cub18CUB_300001_SM_10006detail6reduce28DeviceReduceSingleTileKernelINS2_10policy_hubIdjN4cuda3std3__44plusIdEEE10Policy1000EPdSC_iS9_ddNS7_10__identityEEEvT0_T1_T2_T3_T4_T6_ --------------------------
	.section	.nv.info._ZN3cub18CUB_300001_SM_10006detail6reduce28DeviceReduceSingleTileKernelINS2_10policy_hubIdjN4cuda3std3__44plusIdEEE10Policy1000EPdSC_iS9_ddNS7_10__identityEEEvT0_T1_T2_T3_T4_T6_,"",@"SHT_CUDA_INFO"
	.sectionflags	@""
	.align	4


	//----- nvinfo : EIATTR_CUDA_API_VERSION
	.align		4
        /*0000*/ 	.byte	0x04, 0x37
        /*0002*/ 	.short	(.L_232 - .L_231)
.L_231:
        /*0004*/ 	.word	0x00000082


	//----- nvinfo : EIATTR_KPARAM_INFO
	.align		4
.L_232:
        /*0008*/ 	.byte	0x04, 0x17
        /*000a*/ 	.short	(.L_234 - .L_233)
.L_233:
        /*000c*/ 	.word	0x00000000
        /*0010*/ 	.short	0x0005
        /*0012*/ 	.short	0x0020
        /*0014*/ 	.byte	0x00, 0xf0, 0x05, 0x00


	//----- nvinfo : EIATTR_KPARAM_INFO
	.align		4
.L_234:
        /*0018*/ 	.byte	0x04, 0x17
        /*001a*/ 	.short	(.L_236 - .L_235)
.L_235:
        /*001c*/ 	.word	0x00000000
        /*0020*/ 	.short	0x0004
        /*0022*/ 	.short	0x0018
        /*0024*/ 	.byte	0x00, 0xf0, 0x21, 0x00


	//----- nvinfo : EIATTR_KPARAM_INFO
	.align		4
.L_236:
        /*0028*/ 	.byte	0x04, 0x17
        /*002a*/ 	.short	(.L_238 - .L_237)
.L_237:
        /*002c*/ 	.word	0x00000000
        /*0030*/ 	.short	0x0003
        /*0032*/ 	.short	0x0014
        /*0034*/ 	.byte	0x00, 0xf0, 0x05, 0x00


	//----- nvinfo : EIATTR_KPARAM_INFO
	.align		4
.L_238:
        /*0038*/ 	.byte	0x04, 0x17
        /*003a*/ 	.short	(.L_240 - .L_239)
.L_239:
        /*003c*/ 	.word	0x00000000
        /*0040*/ 	.short	0x0002
        /*0042*/ 	.short	0x0010
        /*0044*/ 	.byte	0x00, 0xf0, 0x11, 0x00


	//----- nvinfo : EIATTR_KPARAM_INFO
	.align		4
.L_240:
        /*0048*/ 	.byte	0x04, 0x17
        /*004a*/ 	.short	(.L_242 - .L_241)
.L_241:
        /*004c*/ 	.word	0x00000000
        /*0050*/ 	.short	0x0001
        /*0052*/ 	.short	0x0008
        /*0054*/ 	.byte	0x00, 0xf5, 0x21, 0x00


	//----- nvinfo : EIATTR_KPARAM_INFO
	.align		4
.L_242:
        /*0058*/ 	.byte	0x04, 0x17
        /*005a*/ 	.short	(.L_244 - .L_243)
.L_243:
        /*005c*/ 	.word	0x00000000
        /*0060*/ 	.short	0x0000
        /*0062*/ 	.short	0x0000
        /*0064*/ 	.byte	0x00, 0xf5, 0x21, 0x00


	//----- nvinfo : EIATTR_SPARSE_MMA_MASK
	.align		4
.L_244:
        /*0068*/ 	.byte	0x03, 0x50
        /*006a*/ 	.short	0x0000


	//----- nvinfo : EIATTR_MAXREG_COUNT
	.align		4
        /*006c*/ 	.byte	0x03, 0x1b
        /*006e*/ 	.short	0x0060


	//----- nvinfo : EIATTR_NUM_BARRIERS
	.align		4
        /*0070*/ 	.byte	0x02, 0x4c
        /*0072*/ 	.byte	0x01
	.zero		1


	//----- nvinfo : EIATTR_MERCURY_ISA_VERSION
	.align		4
        /*0074*/ 	.byte	0x03, 0x5f
        /*0076*/ 	.short	0x0101


	//----- nvinfo : EIATTR_COOP_GROUP_MASK_REGIDS
	.align		4
        /*0078*/ 	.byte	0x04, 0x29
        /*007a*/ 	.short	(.L_246 - .L_245)


	//   ....[0]....
.L_245:
        /*007c*/ 	.word	0xffffffff


	//   ....[1]....
        /*0080*/ 	.word	0xffffffff


	//   ....[2]....
        /*0084*/ 	.word	0xffffffff


	//   ....[3]....
        /*0088*/ 	.word	0xffffffff


	//   ....[4]....
        /*008c*/ 	.word	0xffffffff


	//   ....[5]....
        /*0090*/ 	.word	0xffffffff


	//   ....[6]....
        /*0094*/ 	.word	0xffffffff


	//   ....[7]....
        /*0098*/ 	.word	0xffffffff


	//   ....[8]....
        /*009c*/ 	.word	0xffffffff


	//   ....[9]....
        /*00a0*/ 	.word	0xffffffff


	//   ....[10]....
        /*00a4*/ 	.word	0xffffffff


	//   ....[11]....
        /*00a8*/ 	.word	0xffffffff


	//   ....[12]....
        /*00ac*/ 	.word	0xffffffff


	//   ....[13]....
        /*00b0*/ 	.word	0xffffffff


	//   ....[14]....
        /*00b4*/ 	.word	0xffffffff


	//   ....[15]....
        /*00b8*/ 	.word	0xffffffff


	//   ....[16]....
        /*00bc*/ 	.word	0xffffffff


	//   ....[17]....
        /*00c0*/ 	.word	0xffffffff


	//   ....[18]....
        /*00c4*/ 	.word	0xffffffff


	//   ....[19]....
        /*00c8*/ 	.word	0xffffffff


	//   ....[20]....
        /*00cc*/ 	.word	0xffffffff


	//   ....[21]....
        /*00d0*/ 	.word	0xffffffff


	//   ....[22]....
        /*00d4*/ 	.word	0xffffffff


	//   ....[23]....
        /*00d8*/ 	.word	0xffffffff


	//   ....[24]....
        /*00dc*/ 	.word	0xffffffff


	//   ....[25]....
        /*00e0*/ 	.word	0xffffffff


	//   ....[26]....
        /*00e4*/ 	.word	0xffffffff


	//   ....[27]....
        /*00e8*/ 	.word	0xffffffff


	//   ....[28]....
        /*00ec*/ 	.word	0xffffffff


	//   ....[29]....
        /*00f0*/ 	.word	0xffffffff


	//----- nvinfo : EIATTR_COOP_GROUP_INSTR_OFFSETS
	.align		4
.L_246:
        /*00f4*/ 	.byte	0x04, 0x28
        /*00f6*/ 	.short	(.L_248 - .L_247)


	//   ....[0]....
.L_247:
        /*00f8*/ 	.word	0x00000980


	//   ....[1]....
        /*00fc*/ 	.word	0x00000990


	//   ....[2]....
        /*0100*/ 	.word	0x00000a00


	//   ....[3]....
        /*0104*/ 	.word	0x00000a30


	//   ....[4]....
        /*0108*/ 	.word	0x00000aa0


	//   ....[5]....
        /*010c*/ 	.word	0x00000ab0


	//   ....[6]....
        /*0110*/ 	.word	0x00000b00


	//   ....[7]....
        /*0114*/ 	.word	0x00000b10


	//   ....[8]....
        /*0118*/ 	.word	0x00000b60


	//   ....[9]....
        /*011c*/ 	.word	0x00000b80


	//   ....[10]....
        /*0120*/ 	.word	0x00000e90


	//   ....[11]....
        /*0124*/ 	.word	0x00000ea0


	//   ....[12]....
        /*0128*/ 	.word	0x00000f30


	//   ....[13]....
        /*012c*/ 	.word	0x00000f50


	//   ....[14]....
        /*0130*/ 	.word	0x00000fa0


	//   ....[15]....
        /*0134*/ 	.word	0x00000fc0


	//   ....[16]....
        /*0138*/ 	.word	0x00001010


	//   ....[17]....
        /*013c*/ 	.word	0x00001040


	//   ....[18]....
        /*0140*/ 	.word	0x000010a0


	//   ....[19]....
        /*0144*/ 	.word	0x000010d0


	//   ....[20]....
        /*0148*/ 	.word	0x000022b0


	//   ....[21]....
        /*014c*/ 	.word	0x000022c0


	//   ....[22]....
        /*0150*/ 	.word	0x00002330


	//   ....[23]....
        /*0154*/ 	.word	0x00002340


	//   ....[24]....
        /*0158*/ 	.word	0x000023a0


	//   ....[25]....
        /*015c*/ 	.word	0x000023d0


	//   ....[26]....
        /*0160*/ 	.word	0x00002450


	//   ....[27]....
        /*0164*/ 	.word	0x00002460


	//   ....[28]....
        /*0168*/ 	.word	0x000024b0


	//   ....[29]....
        /*016c*/ 	.word	0x000024c0


	//----- nvinfo : EIATTR_VRC_CTA_INIT_COUNT
	.align		4
.L_248:
        /*0170*/ 	.byte	0x02, 0x4a
	.zero		1
	.zero		1


	//----- nvinfo : EIATTR_EXIT_INSTR_OFFSETS
	.align		4
        /*0174*/ 	.byte	0x04, 0x1c
        /*0176*/ 	.short	(.L_250 - .L_249)


	//   ....[0]....
.L_249:
        /*0178*/ 	.word	0x00000080


	//   ....[1]....
        /*017c*/ 	.word	0x000000c0


	//   ....[2]....
        /*0180*/ 	.word	0x00002750


	//   ....[3]....
        /*0184*/ 	.word	0x000027a0


	//----- nvinfo : EIATTR_MAX_THREADS
	.align		4
.L_250:
        /*0188*/ 	.byte	0x04, 0x05
        /*018a*/ 	.short	(.L_252 - .L_251)
.L_251:
        /*018c*/ 	.word	0x00000280
        /*0190*/ 	.word	0x00000001
        /*0194*/ 	.word	0x00000001


	//----- nvinfo : EIATTR_CRS_STACK_SIZE
	.align		4
.L_252:
        /*0198*/ 	.byte	0x04, 0x1e
        /*019a*/ 	.short	(.L_254 - .L_253)
.L_253:
        /*019c*/ 	.word	0x00000000


	//----- nvinfo : EIATTR_CBANK_PARAM_SIZE
	.align		4
.L_254:
        /*01a0*/ 	.byte	0x03, 0x19
        /*01a2*/ 	.short	0x0021


	//----- nvinfo : EIATTR_PARAM_CBANK
	.align		4
        /*01a4*/ 	.byte	0x04, 0x0a
        /*01a6*/ 	.short	(.L_256 - .L_255)
	.align		4
.L_255:
        /*01a8*/ 	.word	index@(.nv.constant0._ZN3cub18CUB_300001_SM_10006detail6reduce28DeviceReduceSingleTileKernelINS2_10policy_hubIdjN4cuda3std3__44plusIdEEE10Policy1000EPdSC_iS9_ddNS7_10__identityEEEvT0_T1_T2_T3_T4_T6_)
        /*01ac*/ 	.short	0x0380
        /*01ae*/ 	.short	0x0021


	//----- nvinfo : EIATTR_SW_WAR
	.align		4
.L_256:
        /*01b0*/ 	.byte	0x04, 0x36
        /*01b2*/ 	.short	(.L_258 - .L_257)
.L_257:
        /*01b4*/ 	.word	0x00000008
.L_258:


//--------------------- .nv.info._ZN3cub18CUB_300001_SM_10006detail6reduce18DeviceReduceKernelINS2_10policy_hubIdjN4cuda3std3__44plusIdEEE10Policy1000EPdjS9_dNS7_10__identityEEEvT0_PT3_T1_NS0_13GridEvenShareISH_EET2_T4_ --------------------------
	.section	.nv.info._ZN3cub18CUB_300001_SM_10006detail6reduce18DeviceReduceKernelINS2_10policy_hubIdjN4cuda3std3__44plusIdEEE10Policy1000EPdjS9_dNS7_10__identityEEEvT0_PT3_T1_NS0_13GridEvenShareISH_EET2_T4_,"",@"SHT_CUDA_INFO"
	.sectionflags	@""
	.align	4


	//----- nvinfo : EIATTR_CUDA_API_VERSION
	.align		4
        /*0000*/ 	.byte	0x04, 0x37
        /*0002*/ 	.short	(.L_260 - .L_259)
.L_259:
        /*0004*/ 	.word	0x00000082


	//----- nvinfo : EIATTR_KPARAM_INFO
	.align		4
.L_260:
        /*0008*/ 	.byte	0x04, 0x17
        /*000a*/ 	.short	(.L_262 - .L_261)
.L_261:
        /*000c*/ 	.word	0x00000000
        /*0010*/ 	.short	0x0005
        /*0012*/ 	.short	0x003d
        /*0014*/ 	.byte	0x00, 0xf0, 0x05, 0x00


	//----- nvinfo : EIATTR_KPARAM_INFO
	.align		4
.L_262:
        /*0018*/ 	.byte	0x04, 0x17
        /*001a*/ 	.short	(.L_264 - .L_263)
.L_263:
        /*001c*/ 	.word	0x00000000
        /*0020*/ 	.short	0x0004
        /*0022*/ 	.short	0x003c
        /*0024*/ 	.byte	0x00, 0xf0, 0x05, 0x00


	//----- nvinfo : EIATTR_KPARAM_INFO
	.align		4
.L_264:
        /*0028*/ 	.byte	0x04, 0x17
        /*002a*/ 	.short	(.L_266 - .L_265)
.L_265:
        /*002c*/ 	.word	0x00000000
        /*0030*/ 	.short	0x0003
        /*0032*/ 	.short	0x0014
        /*0034*/ 	.byte	0x00, 0xf0, 0xa1, 0x00


	//----- nvinfo : EIATTR_KPARAM_INFO
	.align		4
.L_266:
        /*0038*/ 	.byte	0x04, 0x17
        /*003a*/ 	.short	(.L_268 - .L_267)
.L_267:
        /*003c*/ 	.word	0x00000000
        /*0040*/ 	.short	0x0002
        /*0042*/ 	.short	0x0010
        /*0044*/ 	.byte	0x00, 0xf0, 0x11, 0x00


	//----- nvinfo : EIATTR_KPARAM_INFO
	.align		4
.L_268:
        /*0048*/ 	.byte	0x04, 0x17
        /*004a*/ 	.short	(.L_270 - .L_269)
.L_269:
        /*004c*/ 	.word	0x00000000
        /*0050*/ 	.short	0x0001
        /*0052*/ 	.short	0x0008
        /*0054*/ 	.byte	0x00, 0xf5, 0x21, 0x00


	//----- nvinfo : EIATTR_KPARAM_INFO
	.align		4
.L_270:
        /*0058*/ 	.byte	0x04, 0x17
        /*005a*/ 	.short	(.L_272 - .L_271)
.L_271:
        /*005c*/ 	.word	0x00000000
        /*0060*/ 	.short	0x0000
        /*0062*/ 	.short	0x0000
        /*0064*/ 	.byte	0x00, 0xf5, 0x21, 0x00


	//----- nvinfo : EIATTR_SPARSE_MMA_MASK
	.align		4
.L_272:
        /*0068*/ 	.byte	0x03, 0x50
        /*006a*/ 	.short	0x0000


	//----- nvinfo : EIATTR_MAXREG_COUNT
	.align		4
        /*006c*/ 	.byte	0x03, 0x1b
        /*006e*/ 	.short	0x0060


	//----- nvinfo : EIATTR_NUM_BARRIERS
	.align		4
        /*0070*/ 	.byte	0x02, 0x4c
        /*0072*/ 	.byte	0x01
	.zero		1


	//----- nvinfo : EIATTR_MERCURY_ISA_VERSION
	.align		4
        /*0074*/ 	.byte	0x03, 0x5f
        /*0076*/ 	.short	0x0101


	//----- nvinfo : EIATTR_COOP_GROUP_MASK_REGIDS
	.align		4
        /*0078*/ 	.byte	0x04, 0x29
        /*007a*/ 	.short	(.L_274 - .L_273)


	//   ....[0]....
.L_273:
        /*007c*/ 	.word	0xffffffff


	//   ....[1]....
        /*0080*/ 	.word	0xffffffff


	//   ....[2]....
        /*0084*/ 	.word	0xffffffff


	//   ....[3]....
        /*0088*/ 	.word	0xffffffff


	//   ....[4]....
        /*008c*/ 	.word	0xffffffff


	//   ....[5]....
        /*0090*/ 	.word	0xffffffff


	//   ....[6]....
        /*0094*/ 	.word	0xffffffff


	//   ....[7]....
        /*0098*/ 	.word	0xffffffff


	//   ....[8]....
        /*009c*/ 	.word	0xffffffff


	//   ....[9]....
        /*00a0*/ 	.word	0xffffffff


	//   ....[10]....
        /*00a4*/ 	.word	0xffffffff


	//   ....[11]....
        /*00a8*/ 	.word	0xffffffff


	//   ....[12]....
        /*00ac*/ 	.word	0xffffffff


	//   ....[13]....
        /*00b0*/ 	.word	0xffffffff


	//   ....[14]....
        /*00b4*/ 	.word	0xffffffff


	//   ....[15]....
        /*00b8*/ 	.word	0xffffffff


	//   ....[16]....
        /*00bc*/ 	.word	0xffffffff


	//   ....[17]....
        /*00c0*/ 	.word	0xffffffff


	//   ....[18]....
        /*00c4*/ 	.word	0xffffffff


	//   ....[19]....
        /*00c8*/ 	.word	0xffffffff


	//   ....[20]....
        /*00cc*/ 	.word	0xffffffff


	//   ....[21]....
        /*00d0*/ 	.word	0xffffffff


	//   ....[22]....
        /*00d4*/ 	.word	0xffffffff


	//   ....[23]....
        /*00d8*/ 	.word	0xffffffff


	//   ....[24]....
        /*00dc*/ 	.word	0xffffffff


	//   ....[25]....
        /*00e0*/ 	.word	0xffffffff


	//   ....[26]....
        /*00e4*/ 	.word	0xffffffff


	//   ....[27]....
        /*00e8*/ 	.word	0xffffffff


	//   ....[28]....
        /*00ec*/ 	.word	0xffffffff


	//   ....[29]....
        /*00f0*/ 	.word	0xffffffff


	//----- nvinfo : EIATTR_COOP_GROUP_INSTR_OFFSETS
	.align		4
.L_274:
        /*00f4*/ 	.byte	0x04, 0x28
        /*00f6*/ 	.short	(.L_276 - .L_275)


	//   ....[0]....
.L_275:
        /*00f8*/ 	.word	0x000004d0


	//   ....[1]....
        /*00fc*/ 	.word	0x000004e0


	//   ....[2]....
        /*0100*/ 	.word	0x00000550


	//   ....[3]....
        /*0104*/ 	.word	0x00000570


	//   ....[4]....
        /*0108*/ 	.word	0x000005e0


	//   ....[5]....
        /*010c*/ 	.word	0x000005f0


	//   ....[6]....
        /*0110*/ 	.word	0x00000640


	//   ....[7]....
        /*0114*/ 	.word	0x00000660


	//   ....[8]....
        /*0118*/ 	.word	0x000006d0


	//   ....[9]....
        /*011c*/ 	.word	0x000006e0


	//   ....[10]....
        /*0120*/ 	.word	0x000009e0


	//   ....[11]....
        /*0124*/ 	.word	0x000009f0


	//   ....[12]....
        /*0128*/ 	.word	0x00000a70


	//   ....[13]....
        /*012c*/ 	.word	0x00000a90


	//   ....[14]....
        /*0130*/ 	.word	0x00000af0


	//   ....[15]....
        /*0134*/ 	.word	0x00000b00


	//   ....[16]....
        /*0138*/ 	.word	0x00000b50


	//   ....[17]....
        /*013c*/ 	.word	0x00000b70


	//   ....[18]....
        /*0140*/ 	.word	0x00000bd0


	//   ....[19]....
        /*0144*/ 	.word	0x00000c00


	//   ....[20]....
        /*0148*/ 	.word	0x00001a60


	//   ....[21]....
        /*014c*/ 	.word	0x00001a70


	//   ....[22]....
        /*0150*/ 	.word	0x00001ae0


	//   ....[23]....
        /*0154*/ 	.word	0x00001b00


	//   ....[24]....
        /*0158*/ 	.word	0x00001b70


	//   ....[25]....
        /*015c*/ 	.word	0x00001b80


	//   ....[26]....
        /*0160*/ 	.word	0x00001bd0


	//   ....[27]....
        /*0164*/ 	.word	0x00001bf0


	//   ....[28]....
        /*0168*/ 	.word	0x00001c60


	//   ....[29]....
        /*016c*/ 	.word	0x00001c70


	//----- nvinfo : EIATTR_VRC_CTA_INIT_COUNT
	.align		4
.L_276:
        /*0170*/ 	.byte	0x02, 0x4a
	.zero		1
	.zero		1


	//----- nvinfo : EIATTR_EXIT_INSTR_OFFSETS
	.align		4
        /*0174*/ 	.byte	0x04, 0x1c
        /*0176*/ 	.short	(.L_278 - .L_277)


	//   ....[0]....
.L_277:
        /*0178*/ 	.word	0x00001f20


	//   ....[1]....
        /*017c*/ 	.word	0x00001f80


	//----- nvinfo : EIATTR_MAX_THREADS
	.align		4
.L_278:
        /*0180*/ 	.byte	0x04, 0x05
        /*0182*/ 	.short	(.L_280 - .L_279)
.L_279:
        /*0184*/ 	.word	0x00000280
        /*0188*/ 	.word	0x00000001
        /*018c*/ 	.word	0x00000001


	//----- nvinfo : EIATTR_CRS_STACK_SIZE
	.align		4
.L_280:
        /*0190*/ 	.byte	0x04, 0x1e
        /*0192*/ 	.short	(.L_282 - .L_281)
.L_281:
        /*0194*/ 	.word	0x00000000


	//----- nvinfo : EIATTR_CBANK_PARAM_SIZE
	.align		4
.L_282:
        /*0198*/ 	.byte	0x03, 0x19
        /*019a*/ 	.short	0x003e


	//----- nvinfo : EIATTR_PARAM_CBANK
	.align		4
        /*019c*/ 	.byte	0x04, 0x0a
        /*019e*/ 	.short	(.L_284 - .L_283)
	.align		4
.L_283:
        /*01a0*/ 	.word	index@(.nv.constant0._ZN3cub18CUB_300001_SM_10006detail6reduce18DeviceReduceKernelINS2_10policy_hubIdjN4cuda3std3__44plusIdEEE10Policy1000EPdjS9_dNS7_10__identityEEEvT0_PT3_T1_NS0_13GridEvenShareISH_EET2_T4_)
        /*01a4*/ 	.short	0x0380
        /*01a6*/ 	.short	0x003e


	//----- nvinfo : EIATTR_SW_WAR
	.align		4
.L_284:
        /*01a8*/ 	.byte	0x04, 0x36
        /*01aa*/ 	.short	(.L_286 - .L_285)
.L_285:
        /*01ac*/ 	.word	0x00000008
.L_286:


//--------------------- .nv.info._ZN3cub18CUB_300001_SM_10006detail6reduce28DeviceReduceSingleTileKernelINS2_10policy_hubIdjN4cuda3std3__44plusIdEEE10Policy1000EPdSC_jS9_ddNS7_10__identityEEEvT0_T1_T2_T3_T4_T6_ --------------------------
	.section	.nv.info._ZN3cub18CUB_300001_SM_10006detail6reduce28DeviceReduceSingleTileKernelINS2_10policy_hubIdjN4cuda3std3__44plusIdEEE10Policy1000EPdSC_jS9_ddNS7_10__identityEEEvT0_T1_T2_T3_T4_T6_,"",@"SHT_CUDA_INFO"
	.sectionflags	@""
	.align	4


	//----- nvinfo : EIATTR_CUDA_API_VERSION
	.align		4
        /*0000*/ 	.byte	0x04, 0x37
        /*0002*/ 	.short	(.L_288 - .L_287)
.L_287:
        /*0004*/ 	.word	0x00000082


	//----- nvinfo : EIATTR_KPARAM_INFO
	.align		4
.L_288:
        /*0008*/ 	.byte	0x04, 0x17
        /*000a*/ 	.short	(.L_290 - .L_289)
.L_289:
        /*000c*/ 	.word	0x00000000
        /*0010*/ 	.short	0x0005
        /*0012*/ 	.short	0x0020
        /*0014*/ 	.byte	0x00, 0xf0, 0x05, 0x00


	//----- nvinfo : EIATTR_KPARAM_INFO
	.align		4
.L_290:
        /*0018*/ 	.byte	0x04, 0x17
        /*001a*/ 	.short	(.L_292 - .L_291)
.L_291:
        /*001c*/ 	.word	0x00000000
        /*0020*/ 	.short	0x0004
        /*0022*/ 	.short	0x0018
        /*0024*/ 	.byte	0x00, 0xf0, 0x21, 0x00


	//----- nvinfo : EIATTR_KPARAM_INFO
	.align		4
.L_292:
        /*0028*/ 	.byte	0x04, 0x17
        /*002a*/ 	.short	(.L_294 - .L_293)
.L_293:
        /*002c*/ 	.word	0x00000000
        /*0030*/ 	.short	0x0003
        /*0032*/ 	.short	0x0014
        /*0034*/ 	.byte	0x00, 0xf0, 0x05, 0x00


	//----- nvinfo : EIATTR_KPARAM_INFO
	.align		4
.L_294:
        /*0038*/ 	.byte	0x04, 0x17
        /*003a*/ 	.short	(.L_296 - .L_295)
.L_295:
        /*003c*/ 	.word	0x00000000
        /*0040*/ 	.short	0x0002
        /*0042*/ 	.short	0x0010
        /*0044*/ 	.byte	0x00, 0xf0, 0x11, 0x00


	//----- nvinfo : EIATTR_KPARAM_INFO
	.align		4
.L_296:
        /*0048*/ 	.byte	0x04, 0x17
        /*004a*/ 	.short	(.L_298 - .L_297)
.L_297:
        /*004c*/ 	.word	0x00000000
        /*0050*/ 	.short	0x0001
        /*0052*/ 	.short	0x0008
        /*0054*/ 	.byte	0x00, 0xf5, 0x21, 0x00


	//----- nvinfo : EIATTR_KPARAM_INFO
	.align		4
.L_298:
        /*0058*/ 	.byte	0x04, 0x17
        /*005a*/ 	.short	(.L_300 - .L_299)
.L_299:
        /*005c*/ 	.word	0x00000000
        /*0060*/ 	.short	0x0000
        /*0062*/ 	.short	0x0000
        /*0064*/ 	.byte	0x00, 0xf5, 0x21, 0x00


	//----- nvinfo : EIATTR_SPARSE_MMA_MASK
	.align		4
.L_300:
        /*0068*/ 	.byte	0x03, 0x50
        /*006a*/ 	.short	0x0000


	//----- nvinfo : EIATTR_MAXREG_COUNT
	.align		4
        /*006c*/ 	.byte	0x03, 0x1b
        /*006e*/ 	.short	0x0060


	//----- nvinfo : EIATTR_NUM_BARRIERS
	.align		4
        /*0070*/ 	.byte	0x02, 0x4c
        /*0072*/ 	.byte	0x01
	.zero		1


	//----- nvinfo : EIATTR_MERCURY_ISA_VERSION
	.align		4
        /*0074*/ 	.byte	0x03, 0x5f
        /*0076*/ 	.short	0x0101


	//----- nvinfo : EIATTR_COOP_GROUP_MASK_REGIDS
	.align		4
        /*0078*/ 	.byte	0x04, 0x29
        /*007a*/ 	.short	(.L_302 - .L_301)


	//   ....[0]....
.L_301:
        /*007c*/ 	.word	0xffffffff


	//   ....[1]....
        /*0080*/ 	.word	0xffffffff


	//   ....[2]....
        /*0084*/ 	.word	0xffffffff


	//   ....[3]....
        /*0088*/ 	.word	0xffffffff


	//   ....[4]....
        /*008c*/ 	.word	0xffffffff


	//   ....[5]....
        /*0090*/ 	.word	0xffffffff


	//   ....[6]....
        /*0094*/ 	.word	0xffffffff


	//   ....[7]....
        /*0098*/ 	.word	0xffffffff


	//   ....[8]....
        /*009c*/ 	.word	0xffffffff


	//   ....[9]....
        /*00a0*/ 	.word	0xffffffff


	//   ....[10]....
        /*00a4*/ 	.word	0xffffffff


	//   ....[11]....
        /*00a8*/ 	.word	0xffffffff


	//   ....[12]....
        /*00ac*/ 	.word	0xffffffff


	//   ....[13]....
        /*00b0*/ 	.word	0xffffffff


	//   ....[14]....
        /*00b4*/ 	.word	0xffffffff


	//   ....[15]....
        /*00b8*/ 	.word	0xffffffff


	//   ....[16]....
        /*00bc*/ 	.word	0xffffffff


	//   ....[17]....
        /*00c0*/ 	.word	0xffffffff


	//   ....[18]....
        /*00c4*/ 	.word	0xffffffff


	//   ....[19]....
        /*00c8*/ 	.word	0xffffffff


	//   ....[20]....
        /*00cc*/ 	.word	0xffffffff


	//   ....[21]....
        /*00d0*/ 	.word	0xffffffff


	//   ....[22]....
        /*00d4*/ 	.word	0xffffffff


	//   ....[23]....
        /*00d8*/ 	.word	0xffffffff


	//   ....[24]....
        /*00dc*/ 	.word	0xffffffff


	//   ....[25]....
        /*00e0*/ 	.word	0xffffffff


	//   ....[26]....
        /*00e4*/ 	.word	0xffffffff


	//   ....[27]....
        /*00e8*/ 	.word	0xffffffff


	//   ....[28]....
        /*00ec*/ 	.word	0xffffffff


	//   ....[29]....
        /*00f0*/ 	.word	0xffffffff


	//----- nvinfo : EIATTR_COOP_GROUP_INSTR_OFFSETS
	.align		4
.L_302:
        /*00f4*/ 	.byte	0x04, 0x28
        /*00f6*/ 	.short	(.L_304 - .L_303)


	//   ....[0]....
.L_303:
        /*00f8*/ 	.word	0x00000910


	//   ....[1]....
        /*00fc*/ 	.word	0x00000920


	//   ....[2]....
        /*0100*/ 	.word	0x00000990


	//   ....[3]....
        /*0104*/ 	.word	0x000009c0


	//   ....[4]....
        /*0108*/ 	.word	0x00000a20


	//   ....[5]....
        /*010c*/ 	.word	0x00000a30


	//   ....[6]....
        /*0110*/ 	.word	0x00000a90


	//   ....[7]....
        /*0114*/ 	.word	0x00000ab0


	//   ....[8]....
        /*0118*/ 	.word	0x00000b10


	//   ....[9]....
        /*011c*/ 	.word	0x00000b20


	//   ....[10]....
        /*0120*/ 	.word	0x00000e20


	//   ....[11]....
        /*0124*/ 	.word	0x00000e30


	//   ....[12]....
        /*0128*/ 	.word	0x00000ec0


	//   ....[13]....
        /*012c*/ 	.word	0x00000ee0


	//   ....[14]....
        /*0130*/ 	.word	0x00000f30


	//   ....[15]....
        /*0134*/ 	.word	0x00000f50


	//   ....[16]....
        /*0138*/ 	.word	0x00000fa0


	//   ....[17]....
        /*013c*/ 	.word	0x00000fc0


	//   ....[18]....
        /*0140*/ 	.word	0x00001010


	//   ....[19]....
        /*0144*/ 	.word	0x00001040


	//   ....[20]....
        /*0148*/ 	.word	0x00001d40


	//   ....[21]....
        /*014c*/ 	.word	0x00001d50


	//   ....[22]....
        /*0150*/ 	.word	0x00001dc0


	//   ....[23]....
        /*0154*/ 	.word	0x00001de0


	//   ....[24]....
        /*0158*/ 	.word	0x00001e50


	//   ....[25]....
        /*015c*/ 	.word	0x00001e60


	//   ....[26]....
        /*0160*/ 	.word	0x00001eb0


	//   ....[27]....
        /*0164*/ 	.word	0x00001ed0


	//   ....[28]....
        /*0168*/ 	.word	0x00001f40


	//   ....[29]....
        /*016c*/ 	.word	0x00001f50


	//----- nvinfo : EIATTR_VRC_CTA_INIT_COUNT
	.align		4
.L_304:
        /*0170*/ 	.byte	0x02, 0x4a
	.zero		1
	.zero		1


	//----- nvinfo : EIATTR_EXIT_INSTR_OFFSETS
	.align		4
        /*0174*/ 	.byte	0x04, 0x1c
        /*0176*/ 	.short	(.L_306 - .L_305)


	//   ....[0]....
.L_305:
        /*0178*/ 	.word	0x00000080


	//   ....[1]....
        /*017c*/ 	.word	0x000000c0


	//   ....[2]....
        /*0180*/ 	.word	0x000021e0


	//   ....[3]....
        /*0184*/ 	.word	0x00002230


	//----- nvinfo : EIATTR_MAX_THREADS
	.align		4
.L_306:
        /*0188*/ 	.byte	0x04, 0x05
        /*018a*/ 	.short	(.L_308 - .L_307)
.L_307:
        /*018c*/ 	.word	0x00000280
        /*0190*/ 	.word	0x00000001
        /*0194*/ 	.word	0x00000001


	//----- nvinfo : EIATTR_CRS_STACK_SIZE
	.align		4
.L_308:
        /*0198*/ 	.byte	0x04, 0x1e
        /*019a*/ 	.short	(.L_310 - .L_309)
.L_309:
        /*019c*/ 	.word	0x00000000


	//----- nvinfo : EIATTR_CBANK_PARAM_SIZE
	.align		4
.L_310:
        /*01a0*/ 	.byte	0x03, 0x19
        /*01a2*/ 	.short	0x0021


	//----- nvinfo : EIATTR_PARAM_CBANK
	.align		4
        /*01a4*/ 	.byte	0x04, 0x0a
        /*01a6*/ 	.short	(.L_312 - .L_311)
	.align		4
.L_311:
        /*01a8*/ 	.word	index@(.nv.constant0._ZN3cub18CUB_300001_SM_10006detail6reduce28DeviceReduceSingleTileKernelINS2_10policy_hubIdjN4cuda3std3__44plusIdEEE10Policy1000EPdSC_jS9_ddNS7_10__identityEEEvT0_T1_T2_T3_T4_T6_)
        /*01ac*/ 	.short	0x0380
        /*01ae*/ 	.short	0x0021


	//----- nvinfo : EIATTR_SW_WAR
	.align		4
.L_312:
        /*01b0*/ 	.byte	0x04, 0x36
        /*01b2*/ 	.short	(.L_314 - .L_313)
.L_313:
        /*01b4*/ 	.word	0x00000008
.L_314:


//--------------------- .nv.info._ZN3cub18CUB_300001_SM_10006detail11EmptyKernelIvEEvv --------------------------
	.section	.nv.info._ZN3cub18CUB_300001_SM_10006detail11EmptyKernelIvEEvv,"",@"SHT_CUDA_INFO"
	.sectionflags	@""
	.align	4


	//----- nvinfo : EIATTR_CUDA_API_VERSION
	.align		4
        /*0000*/ 	.byte	0x04, 0x37
        /*0002*/ 	.short	(.L_316 - .L_315)
.L_315:
        /*0004*/ 	.word	0x00000082


	//----- nvinfo : EIATTR_SPARSE_MMA_MASK
	.align		4
.L_316:
        /*0008*/ 	.byte	0x03, 0x50
        /*000a*/ 	.short	0x0000


	//----- nvinfo : EIATTR_MAXREG_COUNT
	.align		4
        /*000c*/ 	.byte	0x03, 0x1b
        /*000e*/ 	.short	0x00ff


	//----- nvinfo : EIATTR_MERCURY_ISA_VERSION
	.align		4
        /*0010*/ 	.byte	0x03, 0x5f
        /*0012*/ 	.short	0x0101


	//----- nvinfo : EIATTR_VRC_CTA_INIT_COUNT
	.align		4
        /*0014*/ 	.byte	0x02, 0x4a
	.zero		1
	.zero		1


	//----- nvinfo : EIATTR_EXIT_INSTR_OFFSETS
	.align		4
        /*0018*/ 	.byte	0x04, 0x1c
        /*001a*/ 	.short	(.L_318 - .L_317)


	//   ....[0]....
.L_317:
        /*001c*/ 	.word	0x00000010


	//----- nvinfo : EIATTR_SW_WAR
	.align		4
.L_318:
        /*0020*/ 	.byte	0x04, 0x36
        /*0022*/ 	.short	(.L_320 - .L_319)
.L_319:
        /*0024*/ 	.word	0x00000008
.L_320:


//--------------------- .nv.info._Z16calcEccentricityPdS_S_S_i --------------------------
	.section	.nv.info._Z16calcEccentricityPdS_S_S_i,"",@"SHT_CUDA_INFO"
	.sectionflags	@""
	.align	4


	//----- nvinfo : EIATTR_CUDA_API_VERSION
	.align		4
        /*0000*/ 	.byte	0x04, 0x37
        /*0002*/ 	.short	(.L_322 - .L_321)
.L_321:
        /*0004*/ 	.word	0x00000082


	//----- nvinfo : EIATTR_KPARAM_INFO
	.align		4
.L_322:
        /*0008*/ 	.byte	0x04, 0x17
        /*000a*/ 	.short	(.L_324 - .L_323)
.L_323:
        /*000c*/ 	.word	0x00000000
        /*0010*/ 	.short	0x0004
        /*0012*/ 	.short	0x0020
        /*0014*/ 	.byte	0x00, 0xf0, 0x11, 0x00


	//----- nvinfo : EIATTR_KPARAM_INFO
	.align		4
.L_324:
        /*0018*/ 	.byte	0x04, 0x17
        /*001a*/ 	.short	(.L_326 - .L_325)
.L_325:
        /*001c*/ 	.word	0x00000000
        /*0020*/ 	.short	0x0003
        /*0022*/ 	.short	0x0018
        /*0024*/ 	.byte	0x00, 0xf5, 0x21, 0x00


	//----- nvinfo : EIATTR_KPARAM_INFO
	.align		4
.L_326:
        /*0028*/ 	.byte	0x04, 0x17
        /*002a*/ 	.short	(.L_328 - .L_327)
.L_327:
        /*002c*/ 	.word	0x00000000
        /*0030*/ 	.short	0x0002
        /*0032*/ 	.short	0x0010
        /*0034*/ 	.byte	0x00, 0xf5, 0x21, 0x00


	//----- nvinfo : EIATTR_KPARAM_INFO
	.align		4
.L_328:
        /*0038*/ 	.byte	0x04, 0x17
        /*003a*/ 	.short	(.L_330 - .L_329)
.L_329:
        /*003c*/ 	.word	0x00000000
        /*0040*/ 	.short	0x0001
        /*0042*/ 	.short	0x0008
        /*0044*/ 	.byte	0x00, 0xf5, 0x21, 0x00


	//----- nvinfo : EIATTR_KPARAM_INFO
	.align		4
.L_330:
        /*0048*/ 	.byte	0x04, 0x17
        /*004a*/ 	.short	(.L_332 - .L_331)
.L_331:
        /*004c*/ 	.word	0x00000000
        /*0050*/ 	.short	0x0000
        /*0052*/ 	.short	0x0000
        /*0054*/ 	.byte	0x00, 0xf5, 0x21, 0x00


	//----- nvinfo : EIATTR_SPARSE_MMA_MASK
	.align		4
.L_332:
        /*0058*/ 	.byte	0x03, 0x50
        /*005a*/ 	.short	0x0000


	//----- nvinfo : EIATTR_MAXREG_COUNT
	.align		4
        /*005c*/ 	.byte	0x03, 0x1b
        /*005e*/ 	.short	0x00ff


	//----- nvinfo : EIATTR_MERCURY_ISA_VERSION
	.align		4
        /*0060*/ 	.byte	0x03, 0x5f
        /*0062*/ 	.short	0x0101


	//----- nvinfo : EIATTR_VRC_CTA_INIT_COUNT
	.align		4
        /*0064*/ 	.byte	0x02, 0x4a
	.zero		1
	.zero		1


	//----- nvinfo : EIATTR_EXIT_INSTR_OFFSETS
	.align		4
        /*0068*/ 	.byte	0x04, 0x1c
        /*006a*/ 	.short	(.L_334 - .L_333)


	//   ....[0]....
.L_333:
        /*006c*/ 	.word	0x000000a0


	//   ....[1]....
        /*0070*/ 	.word	0x000007f0


	//----- nvinfo : EIATTR_CRS_STACK_SIZE
	.align		4
.L_334:
        /*0074*/ 	.byte	0x04, 0x1e
        /*0076*/ 	.short	(.L_336 - .L_335)
.L_335:
        /*0078*/ 	.word	0x00000000


	//----- nvinfo : EIATTR_CBANK_PARAM_SIZE
	.align		4
.L_336:
        /*007c*/ 	.byte	0x03, 0x19
        /*007e*/ 	.short	0x0024


	//----- nvinfo : EIATTR_PARAM_CBANK
	.align		4
        /*0080*/ 	.byte	0x04, 0x0a
        /*0082*/ 	.short	(.L_338 - .L_337)
	.align		4
.L_337:
        /*0084*/ 	.word	index@(.nv.constant0._Z16calcEccentricityPdS_S_S_i)
        /*0088*/ 	.short	0x0380
        /*008a*/ 	.short	0x0024


	//----- nvinfo : EIATTR_SW_WAR
	.align		4
.L_338:
        /*008c*/ 	.byte	0x04, 0x36
        /*008e*/ 	.short	(.L_340 - .L_339)
.L_339:
        /*0090*/ 	.word	0x00000008
.L_340:


//--------------------- .nv.info._Z9collisionPdS_S_S_S_i --------------------------
	.section	.nv.info._Z9collisionPdS_S_S_S_i,"",@"SHT_CUDA_INFO"
	.sectionflags	@""
	.align	4


	//----- nvinfo : EIATTR_CUDA_API_VERSION
	.align		4
        /*0000*/ 	.byte	0x04, 0x37
        /*0002*/ 	.short	(.L_342 - .L_341)
.L_341:
        /*0004*/ 	.word	0x00000082


	//----- nvinfo : EIATTR_KPARAM_INFO
	.align		4
.L_342:
        /*0008*/ 	.byte	0x04, 0x17
        /*000a*/ 	.short	(.L_344 - .L_343)
.L_343:
        /*000c*/ 	.word	0x00000000
        /*0010*/ 	.short	0x0005
        /*0012*/ 	.short	0x0028
        /*0014*/ 	.byte	0x00, 0xf0, 0x11, 0x00


	//----- nvinfo : EIATTR_KPARAM_INFO
	.align		4
.L_344:
        /*0018*/ 	.byte	0x04, 0x17
        /*001a*/ 	.short	(.L_346 - .L_345)
.L_345:
        /*001c*/ 	.word	0x00000000
        /*0020*/ 	.short	0x0004
        /*0022*/ 	.short	0x0020
        /*0024*/ 	.byte	0x00, 0xf5, 0x21, 0x00


	//----- nvinfo : EIATTR_KPARAM_INFO
	.align		4
.L_346:
        /*0028*/ 	.byte	0x04, 0x17
        /*002a*/ 	.short	(.L_348 - .L_347)
.L_347:
        /*002c*/ 	.word	0x00000000
        /*0030*/ 	.short	0x0003
        /*0032*/ 	.short	0x0018
        /*0034*/ 	.byte	0x00, 0xf5, 0x21, 0x00


	//----- nvinfo : EIATTR_KPARAM_INFO
	.align		4
.L_348:
        /*0038*/ 	.byte	0x04, 0x17
        /*003a*/ 	.short	(.L_350 - .L_349)
.L_349:
        /*003c*/ 	.word	0x00000000
        /*0040*/ 	.short	0x0002
        /*0042*/ 	.short	0x0010
        /*0044*/ 	.byte	0x00, 0xf5, 0x21, 0x00


	//----- nvinfo : EIATTR_KPARAM_INFO
	.align		4
.L_350:
        /*0048*/ 	.byte	0x04, 0x17
        /*004a*/ 	.short	(.L_352 - .L_351)
.L_351:
        /*004c*/ 	.word	0x00000000
        /*0050*/ 	.short	0x0001
        /*0052*/ 	.short	0x0008
        /*0054*/ 	.byte	0x00, 0xf5, 0x21, 0x00


	//----- nvinfo : EIATTR_KPARAM_INFO
	.align		4
.L_352:
        /*0058*/ 	.byte	0x04, 0x17
        /*005a*/ 	.short	(.L_354 - .L_353)
.L_353:
        /*005c*/ 	.word	0x00000000
        /*0060*/ 	.short	0x0000
        /*0062*/ 	.short	0x0000
        /*0064*/ 	.byte	0x00, 0xf5, 0x21, 0x00


	//----- nvinfo : EIATTR_SPARSE_MMA_MASK
	.align		4
.L_354:
        /*0068*/ 	.byte	0x03, 0x50
        /*006a*/ 	.short	0x0000


	//----- nvinfo : EIATTR_MAXREG_COUNT
	.align		4
        /*006c*/ 	.byte	0x03, 0x1b
        /*006e*/ 	.short	0x00ff


	//----- nvinfo : EIATTR_MERCURY_ISA_VERSION
	.align		4
        /*0070*/ 	.byte	0x03, 0x5f
        /*0072*/ 	.short	0x0101


	//----- nvinfo : EIATTR_VRC_CTA_INIT_COUNT
	.align		4
        /*0074*/ 	.byte	0x02, 0x4a
	.zero		1
	.zero		1


	//----- nvinfo : EIATTR_EXIT_INSTR_OFFSETS
	.align		4
        /*0078*/ 	.byte	0x04, 0x1c
        /*007a*/ 	.short	(.L_356 - .L_355)


	//   ....[0]....
.L_355:
        /*007c*/ 	.word	0x00000030


	//   ....[1]....
        /*0080*/ 	.word	0x00000c90


	//----- nvinfo : EIATTR_CRS_STACK_SIZE
	.align		4
.L_356:
        /*0084*/ 	.byte	0x04, 0x1e
        /*0086*/ 	.short	(.L_358 - .L_357)
.L_357:
        /*0088*/ 	.word	0x00000000


	//----- nvinfo : EIATTR_CBANK_PARAM_SIZE
	.align		4
.L_358:
        /*008c*/ 	.byte	0x03, 0x19
        /*008e*/ 	.short	0x002c


	//----- nvinfo : EIATTR_PARAM_CBANK
	.align		4
        /*0090*/ 	.byte	0x04, 0x0a
        /*0092*/ 	.short	(.L_360 - .L_359)
	.align		4
.L_359:
        /*0094*/ 	.word	index@(.nv.constant0._Z9collisionPdS_S_S_S_i)
        /*0098*/ 	.short	0x0380
        /*009a*/ 	.short	0x002c


	//----- nvinfo : EIATTR_SW_WAR
	.align		4
.L_360:
        /*009c*/ 	.byte	0x04, 0x36
        /*009e*/ 	.short	(.L_362 - .L_361)
.L_361:
        /*00a0*/ 	.word	0x00000008
.L_362:


//--------------------- .nv.info._Z10mergeEjectPdS_S_S_di --------------------------
	.section	.nv.info._Z10mergeEjectPdS_S_S_di,"",@"SHT_CUDA_INFO"
	.sectionflags	@""
	.align	4


	//----- nvinfo : EIATTR_CUDA_API_VERSION
	.align		4
        /*0000*/ 	.byte	0x04, 0x37
        /*0002*/ 	.short	(.L_364 - .L_363)
.L_363:
        /*0004*/ 	.word	0x00000082


	//----- nvinfo : EIATTR_KPARAM_INFO
	.align		4
.L_364:
        /*0008*/ 	.byte	0x04, 0x17
        /*000a*/ 	.short	(.L_366 - .L_365)
.L_365:
        /*000c*/ 	.word	0x00000000
        /*0010*/ 	.short	0x0005
        /*0012*/ 	.short	0x0028
        /*0014*/ 	.byte	0x00, 0xf0, 0x11, 0x00


	//----- nvinfo : EIATTR_KPARAM_INFO
	.align		4
.L_366:
        /*0018*/ 	.byte	0x04, 0x17
        /*001a*/ 	.short	(.L_368 - .L_367)
.L_367:
        /*001c*/ 	.word	0x00000000
        /*0020*/ 	.short	0x0004
        /*0022*/ 	.short	0x0020
        /*0024*/ 	.byte	0x00, 0xf0, 0x21, 0x00


	//----- nvinfo : EIATTR_KPARAM_INFO
	.align		4
.L_368:
        /*0028*/ 	.byte	0x04, 0x17
        /*002a*/ 	.short	(.L_370 - .L_369)
.L_369:
        /*002c*/ 	.word	0x00000000
        /*0030*/ 	.short	0x0003
        /*0032*/ 	.short	0x0018
        /*0034*/ 	.byte	0x00, 0xf5, 0x21, 0x00


	//----- nvinfo : EIATTR_KPARAM_INFO
	.align		4
.L_370:
        /*0038*/ 	.byte	0x04, 0x17
        /*003a*/ 	.short	(.L_372 - .L_371)
.L_371:
        /*003c*/ 	.word	0x00000000
        /*0040*/ 	.short	0x0002
        /*0042*/ 	.short	0x0010
        /*0044*/ 	.byte	0x00, 0xf5, 0x21, 0x00


	//----- nvinfo : EIATTR_KPARAM_INFO
	.align		4
.L_372:
        /*0048*/ 	.byte	0x04, 0x17
        /*004a*/ 	.short	(.L_374 - .L_373)
.L_373:
        /*004c*/ 	.word	0x00000000
        /*0050*/ 	.short	0x0001
        /*0052*/ 	.short	0x0008
        /*0054*/ 	.byte	0x00, 0xf5, 0x21, 0x00


	//----- nvinfo : EIATTR_KPARAM_INFO
	.align		4
.L_374:
        /*0058*/ 	.byte	0x04, 0x17
        /*005a*/ 	.short	(.L_376 - .L_375)
.L_375:
        /*005c*/ 	.word	0x00000000
        /*0060*/ 	.short	0x0000
        /*0062*/ 	.short	0x0000
        /*0064*/ 	.byte	0x00, 0xf5, 0x21, 0x00


	//----- nvinfo : EIATTR_SPARSE_MMA_MASK
	.align		4
.L_376:
        /*0068*/ 	.byte	0x03, 0x50
        /*006a*/ 	.short	0x0000


	//----- nvinfo : EIATTR_MAXREG_COUNT
	.align		4
        /*006c*/ 	.byte	0x03, 0x1b
        /*006e*/ 	.short	0x00ff


	//----- nvinfo : EIATTR_MERCURY_ISA_VERSION
	.align		4
        /*0070*/ 	.byte	0x03, 0x5f
        /*0072*/ 	.short	0x0101


	//----- nvinfo : EIATTR_VRC_CTA_INIT_COUNT
	.align		4
        /*0074*/ 	.byte	0x02, 0x4a
	.zero		1
	.zero		1


	//----- nvinfo : EIATTR_EXIT_INSTR_OFFSETS
	.align		4
        /*0078*/ 	.byte	0x04, 0x1c
        /*007a*/ 	.short	(.L_378 - .L_377)


	//   ....[0]....
.L_377:
        /*007c*/ 	.word	0x00000030


	//   ....[1]....
        /*0080*/ 	.word	0x00000ea0


	//----- nvinfo : EIATTR_CRS_STACK_SIZE
	.align		4
.L_378:
        /*0084*/ 	.byte	0x04, 0x1e
        /*0086*/ 	.short	(.L_380 - .L_379)
.L_379:
        /*0088*/ 	.word	0x00000000


	//----- nvinfo : EIATTR_CBANK_PARAM_SIZE
	.align		4
.L_380:
        /*008c*/ 	.byte	0x03, 0x19
        /*008e*/ 	.short	0x002c


	//----- nvinfo : EIATTR_PARAM_CBANK
	.align		4
        /*0090*/ 	.byte	0x04, 0x0a
        /*0092*/ 	.short	(.L_382 - .L_381)
	.align		4
.L_381:
        /*0094*/ 	.word	index@(.nv.constant0._Z10mergeEjectPdS_S_S_di)
        /*0098*/ 	.short	0x0380
        /*009a*/ 	.short	0x002c


	//----- nvinfo : EIATTR_SW_WAR
	.align		4
.L_382:
        /*009c*/ 	.byte	0x04, 0x36
        /*009e*/ 	.short	(.L_384 - .L_383)
.L_383:
        /*00a0*/ 	.word	0x00000008
.L_384:


//--------------------- .nv.info._Z8B_kernelPdS_S_S_diS_d --------------------------
	.section	.nv.info._Z8B_kernelPdS_S_S_diS_d,"",@"SHT_CUDA_INFO"
	.sectionflags	@""
	.align	4


	//----- nvinfo : EIATTR_CUDA_API_VERSION
	.align		4
        /*0000*/ 	.byte	0x04, 0x37
        /*0002*/ 	.short	(.L_386 - .L_385)
.L_385:
        /*0004*/ 	.word	0x00000082


	//----- nvinfo : EIATTR_KPARAM_INFO
	.align		4
.L_386:
        /*0008*/ 	.byte	0x04, 0x17
        /*000a*/ 	.short	(.L_388 - .L_387)
.L_387:
        /*000c*/ 	.word	0x00000000
        /*0010*/ 	.short	0x0007
        /*0012*/ 	.short	0x0038
        /*0014*/ 	.byte	0x00, 0xf0, 0x21, 0x00


	//----- nvinfo : EIATTR_KPARAM_INFO
	.align		4
.L_388:
        /*0018*/ 	.byte	0x04, 0x17
        /*001a*/ 	.short	(.L_390 - .L_389)
.L_389:
        /*001c*/ 	.word	0x00000000
        /*0020*/ 	.short	0x0006
        /*0022*/ 	.short	0x0030
        /*0024*/ 	.byte	0x00, 0xf5, 0x21, 0x00


	//----- nvinfo : EIATTR_KPARAM_INFO
	.align		4
.L_390:
        /*0028*/ 	.byte	0x04, 0x17
        /*002a*/ 	.short	(.L_392 - .L_391)
.L_391:
        /*002c*/ 	.word	0x00000000
        /*0030*/ 	.short	0x0005
        /*0032*/ 	.short	0x0028
        /*0034*/ 	.byte	0x00, 0xf0, 0x11, 0x00


	//----- nvinfo : EIATTR_KPARAM_INFO
	.align		4
.L_392:
        /*0038*/ 	.byte	0x04, 0x17
        /*003a*/ 	.short	(.L_394 - .L_393)
.L_393:
        /*003c*/ 	.word	0x00000000
        /*0040*/ 	.short	0x0004
        /*0042*/ 	.short	0x0020
        /*0044*/ 	.byte	0x00, 0xf0, 0x21, 0x00


	//----- nvinfo : EIATTR_KPARAM_INFO
	.align		4
.L_394:
        /*0048*/ 	.byte	0x04, 0x17
        /*004a*/ 	.short	(.L_396 - .L_395)
.L_395:
        /*004c*/ 	.word	0x00000000
        /*0050*/ 	.short	0x0003
        /*0052*/ 	.short	0x0018
        /*0054*/ 	.byte	0x00, 0xf5, 0x21, 0x00


	//----- nvinfo : EIATTR_KPARAM_INFO
	.align		4
.L_396:
        /*0058*/ 	.byte	0x04, 0x17
        /*005a*/ 	.short	(.L_398 - .L_397)
.L_397:
        /*005c*/ 	.word	0x00000000
        /*0060*/ 	.short	0x0002
        /*0062*/ 	.short	0x0010
        /*0064*/ 	.byte	0x00, 0xf5, 0x21, 0x00


	//----- nvinfo : EIATTR_KPARAM_INFO
	.align		4
.L_398:
        /*0068*/ 	.byte	0x04, 0x17
        /*006a*/ 	.short	(.L_400 - .L_399)
.L_399:
        /*006c*/ 	.word	0x00000000
        /*0070*/ 	.short	0x0001
        /*0072*/ 	.short	0x0008
        /*0074*/ 	.byte	0x00, 0xf5, 0x21, 0x00


	//----- nvinfo : EIATTR_KPARAM_INFO
	.align		4
.L_400:
        /*0078*/ 	.byte	0x04, 0x17
        /*007a*/ 	.short	(.L_402 - .L_401)
.L_401:
        /*007c*/ 	.word	0x00000000
        /*0080*/ 	.short	0x0000
        /*0082*/ 	.short	0x0000
        /*0084*/ 	.byte	0x00, 0xf5, 0x21, 0x00


	//----- nvinfo : EIATTR_SPARSE_MMA_MASK
	.align		4
.L_402:
        /*0088*/ 	.byte	0x03, 0x50
        /*008a*/ 	.short	0x0000


	//----- nvinfo : EIATTR_MAXREG_COUNT
	.align		4
        /*008c*/ 	.byte	0x03, 0x1b
        /*008e*/ 	.short	0x00ff


	//----- nvinfo : EIATTR_MERCURY_ISA_VERSION
	.align		4
        /*0090*/ 	.byte	0x03, 0x5f
        /*0092*/ 	.short	0x0101


	//----- nvinfo : EIATTR_VRC_CTA_INIT_COUNT
	.align		4
        /*0094*/ 	.byte	0x02, 0x4a
	.zero		1
	.zero		1


	//----- nvinfo : EIATTR_EXIT_INSTR_OFFSETS
	.align		4
        /*0098*/ 	.byte	0x04, 0x1c
        /*009a*/ 	.short	(.L_404 - .L_403)


	//   ....[0]....
.L_403:
        /*009c*/ 	.word	0x000000a0


	//   ....[1]....
        /*00a0*/ 	.word	0x000007b0


	//----- nvinfo : EIATTR_CRS_STACK_SIZE
	.align		4
.L_404:
        /*00a4*/ 	.byte	0x04, 0x1e
        /*00a6*/ 	.short	(.L_406 - .L_405)
.L_405:
        /*00a8*/ 	.word	0x00000000


	//----- nvinfo : EIATTR_CBANK_PARAM_SIZE
	.align		4
.L_406:
        /*00ac*/ 	.byte	0x03, 0x19
        /*00ae*/ 	.short	0x0040


	//----- nvinfo : EIATTR_PARAM_CBANK
	.align		4
        /*00b0*/ 	.byte	0x04, 0x0a
        /*00b2*/ 	.short	(.L_408 - .L_407)
	.align		4
.L_407:
        /*00b4*/ 	.word	index@(.nv.constant0._Z8B_kernelPdS_S_S_diS_d)
        /*00b8*/ 	.short	0x0380
        /*00ba*/ 	.short	0x0040


	//----- nvinfo : EIATTR_SW_WAR
	.align		4
.L_408:
        /*00bc*/ 	.byte	0x04, 0x36
        /*00be*/ 	.short	(.L_410 - .L_409)
.L_409:
        /*00c0*/ 	.word	0x00000008
.L_410:


//--------------------- .nv.info._Z9A2_kernelPdS_S_dS_i --------------------------
	.section	.nv.info._Z9A2_kernelPdS_S_dS_i,"",@"SHT_CUDA_INFO"
	.sectionflags	@""
	.align	4


	//----- nvinfo : EIATTR_CUDA_API_VERSION
	.align		4
        /*0000*/ 	.byte	0x04, 0x37
        /*0002*/ 	.short	(.L_412 - .L_411)
.L_411:
        /*0004*/ 	.word	0x00000082


	//----- nvinfo : EIATTR_KPARAM_INFO
	.align		4
.L_412:
        /*0008*/ 	.byte	0x04, 0x17
        /*000a*/ 	.short	(.L_414 - .L_413)
.L_413:
        /*000c*/ 	.word	0x00000000
        /*0010*/ 	.short	0x0005
        /*0012*/ 	.short	0x0028
        /*0014*/ 	.byte	0x00, 0xf0, 0x11, 0x00


	//----- nvinfo : EIATTR_KPARAM_INFO
	.align		4
.L_414:
        /*0018*/ 	.byte	0x04, 0x17
        /*001a*/ 	.short	(.L_416 - .L_415)
.L_415:
        /*001c*/ 	.word	0x00000000
        /*0020*/ 	.short	0x0004
        /*0022*/ 	.short	0x0020
        /*0024*/ 	.byte	0x00, 0xf5, 0x21, 0x00


	//----- nvinfo : EIATTR_KPARAM_INFO
	.align		4
.L_416:
        /*0028*/ 	.byte	0x04, 0x17
        /*002a*/ 	.short	(.L_418 - .L_417)
.L_417:
        /*002c*/ 	.word	0x00000000
        /*0030*/ 	.short	0x0003
        /*0032*/ 	.short	0x0018
        /*0034*/ 	.byte	0x00, 0xf0, 0x21, 0x00


	//----- nvinfo : EIATTR_KPARAM_INFO
	.align		4
.L_418:
        /*0038*/ 	.byte	0x04, 0x17
        /*003a*/ 	.short	(.L_420 - .L_419)
.L_419:
        /*003c*/ 	.word	0x00000000
        /*0040*/ 	.short	0x0002
        /*0042*/ 	.short	0x0010
        /*0044*/ 	.byte	0x00, 0xf5, 0x21, 0x00


	//----- nvinfo : EIATTR_KPARAM_INFO
	.align		4
.L_420:
        /*0048*/ 	.byte	0x04, 0x17
        /*004a*/ 	.short	(.L_422 - .L_421)
.L_421:
        /*004c*/ 	.word	0x00000000
        /*0050*/ 	.short	0x0001
        /*0052*/ 	.short	0x0008
        /*0054*/ 	.byte	0x00, 0xf5, 0x21, 0x00


	//----- nvinfo : EIATTR_KPARAM_INFO
	.align		4
.L_422:
        /*0058*/ 	.byte	0x04, 0x17
        /*005a*/ 	.short	(.L_424 - .L_423)
.L_423:
        /*005c*/ 	.word	0x00000000
        /*0060*/ 	.short	0x0000
        /*0062*/ 	.short	0x0000
        /*0064*/ 	.byte	0x00, 0xf5, 0x21, 0x00


	//----- nvinfo : EIATTR_SPARSE_MMA_MASK
	.align		4
.L_424:
        /*0068*/ 	.byte	0x03, 0x50
        /*006a*/ 	.short	0x0000


	//----- nvinfo : EIATTR_MAXREG_COUNT
	.align		4
        /*006c*/ 	.byte	0x03, 0x1b
        /*006e*/ 	.short	0x00ff


	//----- nvinfo : EIATTR_MERCURY_ISA_VERSION
	.align		4
        /*0070*/ 	.byte	0x03, 0x5f
        /*0072*/ 	.short	0x0101


	//----- nvinfo : EIATTR_VRC_CTA_INIT_COUNT
	.align		4
        /*0074*/ 	.byte	0x02, 0x4a
	.zero		1
	.zero		1


	//----- nvinfo : EIATTR_EXIT_INSTR_OFFSETS
	.align		4
        /*0078*/ 	.byte	0x04, 0x1c
        /*007a*/ 	.short	(.L_426 - .L_425)


	//   ....[0]....
.L_425:
        /*007c*/ 	.word	0x000000a0


	//   ....[1]....
        /*0080*/ 	.word	0x000008a0


	//----- nvinfo : EIATTR_CRS_STACK_SIZE
	.align		4
.L_426:
        /*0084*/ 	.byte	0x04, 0x1e
        /*0086*/ 	.short	(.L_428 - .L_427)
.L_427:
        /*0088*/ 	.word	0x00000000


	//----- nvinfo : EIATTR_CBANK_PARAM_SIZE
	.align		4
.L_428:
        /*008c*/ 	.byte	0x03, 0x19
        /*008e*/ 	.short	0x002c


	//----- nvinfo : EIATTR_PARAM_CBANK
	.align		4
        /*0090*/ 	.byte	0x04, 0x0a
        /*0092*/ 	.short	(.L_430 - .L_429)
	.align		4
.L_429:
        /*0094*/ 	.word	index@(.nv.constant0._Z9A2_kernelPdS_S_dS_i)
        /*0098*/ 	.short	0x0380
        /*009a*/ 	.short	0x002c


	//----- nvinfo : EIATTR_SW_WAR
	.align		4
.L_430:
        /*009c*/ 	.byte	0x04, 0x36
        /*009e*/ 	.short	(.L_432 - .L_431)
.L_431:
        /*00a0*/ 	.word	0x00000008
.L_432:


//--------------------- .nv.info._Z6reducePdS_ii  --------------------------
	.section	.nv.info._Z6reducePdS_ii,"",@"SHT_CUDA_INFO"
	.sectionflags	@""
	.align	4


	//----- nvinfo : EIATTR_CUDA_API_VERSION
	.align		4
        /*0000*/ 	.byte	0x04, 0x37
        /*0002*/ 	.short	(.L_434 - .L_433)
.L_433:
        /*0004*/ 	.word	0x00000082


	//----- nvinfo : EIATTR_KPARAM_INFO
	.align		4
.L_434:
        /*0008*/ 	.byte	0x04, 0x17
        /*000a*/ 	.short	(.L_436 - .L_435)
.L_435:
        /*000c*/ 	.word	0x00000000
        /*0010*/ 	.short	0x0003
        /*0012*/ 	.short	0x0014
        /*0014*/ 	.byte	0x00, 0xf0, 0x11, 0x00


	//----- nvinfo : EIATTR_KPARAM_INFO
	.align		4
.L_436:
        /*0018*/ 	.byte	0x04, 0x17
        /*001a*/ 	.short	(.L_438 - .L_437)
.L_437:
        /*001c*/ 	.word	0x00000000
        /*0020*/ 	.short	0x0002
        /*0022*/ 	.short	0x0010
        /*0024*/ 	.byte	0x00, 0xf0, 0x11, 0x00


	//----- nvinfo : EIATTR_KPARAM_INFO
	.align		4
.L_438:
        /*0028*/ 	.byte	0x04, 0x17
        /*002a*/ 	.short	(.L_440 - .L_439)
.L_439:
        /*002c*/ 	.word	0x00000000
        /*0030*/ 	.short	0x0001
        /*0032*/ 	.short	0x0008
        /*0034*/ 	.byte	0x00, 0xf5, 0x21, 0x00


	//----- nvinfo : EIATTR_KPARAM_INFO
	.align		4
.L_440:
        /*0038*/ 	.byte	0x04, 0x17
        /*003a*/ 	.short	(.L_442 - .L_441)
.L_441:
        /*003c*/ 	.word	0x00000000
        /*0040*/ 	.short	0x0000
        /*0042*/ 	.short	0x0000
        /*0044*/ 	.byte	0x00, 0xf5, 0x21, 0x00


	//----- nvinfo : EIATTR_SPARSE_MMA_MASK
	.align		4
.L_442:
        /*0048*/ 	.byte	0x03, 0x50
        /*004a*/ 	.short	0x0000


	//----- nvinfo : EIATTR_MAXREG_COUNT
	.align		4
        /*004c*/ 	.byte	0x03, 0x1b
        /*004e*/ 	.short	0x00ff


	//----- nvinfo : EIATTR_MERCURY_ISA_VERSION
	.align		4
        /*0050*/ 	.byte	0x03, 0x5f
        /*0052*/ 	.short	0x0101


	//----- nvinfo : EIATTR_VRC_CTA_INIT_COUNT
	.align		4
        /*0054*/ 	.byte	0x02, 0x4a
	.zero		1
	.zero		1


	//----- nvinfo : EIATTR_EXIT_INSTR_OFFSETS
	.align		4
        /*0058*/ 	.byte	0x04, 0x1c
        /*005a*/ 	.short	(.L_444 - .L_443)


	//   ....[0]....
.L_443:
        /*005c*/ 	.word	0x00001a80


	//----- nvinfo : EIATTR_CBANK_PARAM_SIZE
	.align		4
.L_444:
        /*0060*/ 	.byte	0x03, 0x19
        /*0062*/ 	.short	0x0018


	//----- nvinfo : EIATTR_PARAM_CBANK
	.align		4
        /*0064*/ 	.byte	0x04, 0x0a
        /*0066*/ 	.short	(.L_446 - .L_445)
	.align		4
.L_445:
        /*0068*/ 	.word	index@(.nv.constant0._Z6reducePdS_ii)
        /*006c*/ 	.short	0x0380
        /*006e*/ 	.short	0x0018


	//----- nvinfo : EIATTR_SW_WAR
	.align		4
.L_446:
        /*0070*/ 	.byte	0x04, 0x36
        /*0072*/ 	.short	(.L_448 - .L_447)
.L_447:
        /*0074*/ 	.word	0x00000008
.L_448:


//--------------------- .nv.info._Z9A1_kernelPdS_d --------------------------
	.section	.nv.info._Z9A1_kernelPdS_d,"",@"SHT_CUDA_INFO"
	.sectionflags	@""
	.align	4


	//----- nvinfo : EIATTR_CUDA_API_VERSION
	.align		4
        /*0000*/ 	.byte	0x04, 0x37
        /*0002*/ 	.short	(.L_450 - .L_449)
.L_449:
        /*0004*/ 	.word	0x00000082


	//----- nvinfo : EIATTR_KPARAM_INFO
	.align		4
.L_450:
        /*0008*/ 	.byte	0x04, 0x17
        /*000a*/ 	.short	(.L_452 - .L_451)
.L_451:
        /*000c*/ 	.word	0x00000000
        /*0010*/ 	.short	0x0002
        /*0012*/ 	.short	0x0010
        /*0014*/ 	.byte	0x00, 0xf0, 0x21, 0x00


	//----- nvinfo : EIATTR_KPARAM_INFO
	.align		4
.L_452:
        /*0018*/ 	.byte	0x04, 0x17
        /*001a*/ 	.short	(.L_454 - .L_453)
.L_453:
        /*001c*/ 	.word	0x00000000
        /*0020*/ 	.short	0x0001
        /*0022*/ 	.short	0x0008
        /*0024*/ 	.byte	0x00, 0xf5, 0x21, 0x00


	//----- nvinfo : EIATTR_KPARAM_INFO
	.align		4
.L_454:
        /*0028*/ 	.byte	0x04, 0x17
        /*002a*/ 	.short	(.L_456 - .L_455)
.L_455:
        /*002c*/ 	.word	0x00000000
        /*0030*/ 	.short	0x0000
        /*0032*/ 	.short	0x0000
        /*0034*/ 	.byte	0x00, 0xf5, 0x21, 0x00


	//----- nvinfo : EIATTR_SPARSE_MMA_MASK
	.align		4
.L_456:
        /*0038*/ 	.byte	0x03, 0x50
        /*003a*/ 	.short	0x0000


	//----- nvinfo : EIATTR_MAXREG_COUNT
	.align		4
        /*003c*/ 	.byte	0x03, 0x1b
        /*003e*/ 	.short	0x00ff


	//----- nvinfo : EIATTR_MERCURY_ISA_VERSION
	.align		4
        /*0040*/ 	.byte	0x03, 0x5f
        /*0042*/ 	.short	0x0101


	//----- nvinfo : EIATTR_VRC_CTA_INIT_COUNT
	.align		4
        /*0044*/ 	.byte	0x02, 0x4a
	.zero		1
	.zero		1


	//----- nvinfo : EIATTR_EXIT_INSTR_OFFSETS
	.align		4
        /*0048*/ 	.byte	0x04, 0x1c
        /*004a*/ 	.short	(.L_458 - .L_457)


	//   ....[0]....
.L_457:
        /*004c*/ 	.word	0x000000f0


	//----- nvinfo : EIATTR_CBANK_PARAM_SIZE
	.align		4
.L_458:
        /*0050*/ 	.byte	0x03, 0x19
        /*0052*/ 	.short	0x0018


	//----- nvinfo : EIATTR_PARAM_CBANK
	.align		4
        /*0054*/ 	.byte	0x04, 0x0a
        /*0056*/ 	.short	(.L_460 - .L_459)
	.align		4
.L_459:
        /*0058*/ 	.word	index@(.nv.constant0._Z9A1_kernelPdS_d)
        /*005c*/ 	.short	0x0380
        /*005e*/ 	.short	0x0018


	//----- nvinfo : EIATTR_SW_WAR
	.align		4
.L_460:
        /*0060*/ 	.byte	0x04, 0x36
        /*0062*/ 	.short	(.L_462 - .L_461)
.L_461:
        /*0064*/ 	.word	0x00000008
.L_462:


//--------------------- .nv.callgraph             --------------------------
	.section	.nv.callgraph,"",@"SHT_CUDA_CALLGRAPH"
	.align	4
	.sectionentsize	8
	.align		4
        /*0000*/ 	.word	0x00000000
	.align		4
        /*0004*/ 	.word	0xffffffff
	.align		4
        /*0008*/ 	.word	0x00000000
	.align		4
        /*000c*/ 	.word	0xfffffffe
	.align		4
        /*0010*/ 	.word	0x00000000
	.align		4
        /*0014*/ 	.word	0xfffffffd
	.align		4
        /*0018*/ 	.word	0x00000000
	.align		4
        /*001c*/ 	.word	0xfffffffc


//--------------------- .nv.constant4             --------------------------
	.section	.nv.constant4,"a",@progbits
	.align	8
	.align		8
.nv.constant4:
        /*0000*/ 	.dword	_ZN34_INTERNAL_45e089be_4_k_cu_e715ed1a4cuda3std3__45__cpo5beginE
	.align		8
        /*0008*/ 	.dword	_ZN34_INTERNAL_45e089be_4_k_cu_e715ed1a4cuda3std3__45__cpo3endE
	.align		8
        /*0010*/ 	.dword	_ZN34_INTERNAL_45e089be_4_k_cu_e715ed1a4cuda3std3__45__cpo6cbeginE
	.align		8
        /*0018*/ 	.dword	_ZN34_INTERNAL_45e089be_4_k_cu_e715ed1a4cuda3std3__45__cpo4cendE
	.align		8
        /*0020*/ 	.dword	_ZN34_INTERNAL_45e089be_4_k_cu_e715ed1a4cuda3std3__45__cpo6rbeginE
	.align		8
        /*0028*/ 	.dword	_ZN34_INTERNAL_45e089be_4_k_cu_e715ed1a4cuda3std3__45__cpo4rendE
	.align		8
        /*0030*/ 	.dword	_ZN34_INTERNAL_45e089be_4_k_cu_e715ed1a4cuda3std3__45__cpo7crbeginE
	.align		8
        /*0038*/ 	.dword	_ZN34_INTERNAL_45e089be_4_k_cu_e715ed1a4cuda3std3__45__cpo5crendE
	.align		8
        /*0040*/ 	.dword	_ZN34_INTERNAL_45e089be_4_k_cu_e715ed1a4cuda3std3__436_GLOBAL__N__45e089be_4_k_cu_e715ed1a6ignoreE
	.align		8
        /*0048*/ 	.dword	_ZN34_INTERNAL_45e089be_4_k_cu_e715ed1a4cuda3std3__419piecewise_constructE
	.align		8
        /*0050*/ 	.dword	_ZN34_INTERNAL_45e089be_4_k_cu_e715ed1a4cuda3std3__48in_placeE
	.align		8
        /*0058*/ 	.dword	_ZN34_INTERNAL_45e089be_4_k_cu_e715ed1a4cuda3std3__420unreachable_sentinelE
	.align		8
        /*0060*/ 	.dword	_ZN34_INTERNAL_45e089be_4_k_cu_e715ed1a4cuda3std3__47nulloptE
	.align		8
        /*0068*/ 	.dword	_ZN34_INTERNAL_45e089be_4_k_cu_e715ed1a4cuda3std3__48unexpectE
	.align		8
        /*0070*/ 	.dword	_ZN34_INTERNAL_45e089be_4_k_cu_e715ed1a4cuda3std6ranges3__45__cpo4swapE
	.align		8
        /*0078*/ 	.dword	_ZN34_INTERNAL_45e089be_4_k_cu_e715ed1a4cuda3std6ranges3__45__cpo9iter_moveE
	.align		8
        /*0080*/ 	.dword	_ZN34_INTERNAL_45e089be_4_k_cu_e715ed1a4cuda3std6ranges3__45__cpo5beginE
	.align		8
        /*0088*/ 	.dword	_ZN34_INTERNAL_45e089be_4_k_cu_e715ed1a4cuda3std6ranges3__45__cpo3endE
	.align		8
        /*0090*/ 	.dword	_ZN34_INTERNAL_45e089be_4_k_cu_e715ed1a4cuda3std6ranges3__45__cpo6cbeginE
	.align		8
        /*0098*/ 	.dword	_ZN34_INTERNAL_45e089be_4_k_cu_e715ed1a4cuda3std6ranges3__45__cpo4cendE
	.align		8
        /*00a0*/ 	.dword	_ZN34_INTERNAL_45e089be_4_k_cu_e715ed1a4cuda3std6ranges3__45__cpo7advanceE
	.align		8
        /*00a8*/ 	.dword	_ZN34_INTERNAL_45e089be_4_k_cu_e715ed1a4cuda3std6ranges3__45__cpo9iter_swapE
	.align		8
        /*00b0*/ 	.dword	_ZN34_INTERNAL_45e089be_4_k_cu_e715ed1a4cuda3std6ranges3__45__cpo4nextE
	.align		8
        /*00b8*/ 	.dword	_ZN34_INTERNAL_45e089be_4_k_cu_e715ed1a4cuda3std6ranges3__45__cpo4prevE
	.align		8
        /*00c0*/ 	.dword	_ZN34_INTERNAL_45e089be_4_k_cu_e715ed1a4cuda3std6ranges3__45__cpo4dataE
	.align		8
        /*00c8*/ 	.dword	_ZN34_INTERNAL_45e089be_4_k_cu_e715ed1a4cuda3std6ranges3__45__cpo5cdataE
	.align		8
        /*00d0*/ 	.dword	_ZN34_INTERNAL_45e089be_4_k_cu_e715ed1a4cuda3std6ranges3__45__cpo4sizeE
	.align		8
        /*00d8*/ 	.dword	_ZN34_INTERNAL_45e089be_4_k_cu_e715ed1a4cuda3std6ranges3__45__cpo5ssizeE
	.align		8
        /*00e0*/ 	.dword	_ZN34_INTERNAL_45e089be_4_k_cu_e715ed1a4cuda3std6ranges3__45__cpo8distanceE
	.align		8
        /*00e8*/ 	.dword	_ZN34_INTERNAL_45e089be_4_k_cu_e715ed1a6thrust24THRUST_300001_SM_1000_NS8cuda_cub3parE
	.align		8
        /*00f0*/ 	.dword	_ZN34_INTERNAL_45e089be_4_k_cu_e715ed1a6thrust24THRUST_300001_SM_1000_NS8cuda_cub10par_nosyncE
	.align		8
        /*00f8*/ 	.dword	_ZN34_INTERNAL_45e089be_4_k_cu_e715ed1a6thrust24THRUST_300001_SM_1000_NS6system6detail10sequential3seqE
	.align		8
        /*0100*/ 	.dword	_ZN34_INTERNAL_45e089be_4_k_cu_e715ed1a6thrust24THRUST_300001_SM_1000_NS6system3cpp3parE
	.align		8
        /*0108*/ 	.dword	_ZN34_INTERNAL_45e089be_4_k_cu_e715ed1a6thrust24THRUST_300001_SM_1000_NS12placeholders2_1E
	.align		8
        /*0110*/ 	.dword	_ZN34_INTERNAL_45e089be_4_k_cu_e715ed1a6thrust24THRUST_300001_SM_1000_NS12placeholders2_2E
	.align		8
        /*0118*/ 	.dword	_ZN34_INTERNAL_45e089be_4_k_cu_e715ed1a6thrust24THRUST_300001_SM_1000_NS12placeholders2_3E
	.align		8
        /*0120*/ 	.dword	_ZN34_INTERNAL_45e089be_4_k_cu_e715ed1a6thrust24THRUST_300001_SM_1000_NS12placeholders2_4E
	.align		8
        /*0128*/ 	.dword	_ZN34_INTERNAL_45e089be_4_k_cu_e715ed1a6thrust24THRUST_300001_SM_1000_NS12placeholders2_5E
	.align		8
        /*0130*/ 	.dword	_ZN34_INTERNAL_45e089be_4_k_cu_e715ed1a6thrust24THRUST_300001_SM_1000_NS12placeholders2_6E
	.align		8
        /*0138*/ 	.dword	_ZN34_INTERNAL_45e089be_4_k_cu_e715ed1a6thrust24THRUST_300001_SM_1000_NS12placeholders2_7E
	.align		8
        /*0140*/ 	.dword	_ZN34_INTERNAL_45e089be_4_k_cu_e715ed1a6thrust24THRUST_300001_SM_1000_NS12placeholders2_8E
	.align		8
        /*0148*/ 	.dword	_ZN34_INTERNAL_45e089be_4_k_cu_e715ed1a6thrust24THRUST_300001_SM_1000_NS12placeholders2_9E
	.align		8
        /*0150*/ 	.dword	_ZN34_INTERNAL_45e089be_4_k_cu_e715ed1a6thrust24THRUST_300001_SM_1000_NS12placeholders3_10E
	.align		8
        /*0158*/ 	.dword	_ZN34_INTERNAL_45e089be_4_k_cu_e715ed1a6thrust24THRUST_300001_SM_1000_NS3seqE
	.align		8
        /*0160*/ 	.dword	_ZN34_INTERNAL_45e089be_4_k_cu_e715ed1a6thrust24THRUST_300001_SM_1000_NS6deviceE


//--------------------- .text._ZN3cub18CUB_300001_SM_10006detail6reduce28DeviceReduceSingleTileKernelINS2_10policy_hubIdyN4cuda3std3__44plusIdEEE10Policy1000EPdSC_iS9_ddNS7_10__identityEEEvT0_T1_T2_T3_T4_T6_ --------------------------
	.section	.text._ZN3cub18CUB_300001_SM_10006detail6reduce28DeviceReduceSingleTileKernelINS2_10policy_hubIdyN4cuda3std3__44plusIdEEE10Policy1000EPdSC_iS9_ddNS7_10__identityEEEvT0_T1_T2_T3_T4_T6_,"ax",@progbits
	.align	128
        .global         _ZN3cub18CUB_300001_SM_10006detail6reduce28DeviceReduceSingleTileKernelINS2_10policy_hubIdyN4cuda3std3__44plusIdEEE10Policy1000EPdSC_iS9_ddNS7_10__identityEEEvT0_T1_T2_T3_T4_T6_
        .type           _ZN3cub18CUB_300001_SM_10006detail6reduce28DeviceReduceSingleTileKernelINS2_10policy_hubIdyN4cuda3std3__44plusIdEEE10Policy1000EPdSC_iS9_ddNS7_10__identityEEEvT0_T1_T2_T3_T4_T6_,@function
        .size           _ZN3cub18CUB_300001_SM_10006detail6reduce28DeviceReduceSingleTileKernelINS2_10policy_hubIdyN4cuda3std3__44plusIdEEE10Policy1000EPdSC_iS9_ddNS7_10__identityEEEvT0_T1_T2_T3_T4_T6_,(.L_x_263 - _ZN3cub18CUB_300001_SM_10006detail6reduce28DeviceReduceSingleTileKernelINS2_10policy_hubIdyN4cuda3std3__44plusIdEEE10Policy1000EPdSC_iS9_ddNS7_10__identityEEEvT0_T1_T2_T3_T4_T6_)
        .other          _ZN3cub18CUB_300001_SM_10006detail6reduce28DeviceReduceSingleTileKernelINS2_10policy_hubIdyN4cuda3std3__44plusIdEEE10Policy1000EPdSC_iS9_ddNS7_10__identityEEEvT0_T1_T2_T3_T4_T6_,@"STO_CUDA_ENTRY STV_DEFAULT"
_ZN3cub18CUB_300001_SM_10006detail6reduce28DeviceReduceSingleTileKernelINS2_10policy_hubIdyN4cuda3std3__44plusIdEEE10Policy1000EPdSC_iS9_ddNS7_10__identityEEEvT0_T1_T2_T3_T4_T6_:
.text._ZN3cub18CUB_300001_SM_10006detail6reduce28DeviceReduceSingleTileKernelINS2_10policy_hubIdyN4cuda3std3__44plusIdEEE10Policy1000EPdSC_iS9_ddNS7_10__identityEEEvT0_T1_T2_T3_T4_T6_:
[----:B------:R-:W-:Y:S01]  /*0000*/  LDC R1, c[0x0][0x37c] ;  /* 0x0000df00ff017b82 */ /* 0x000fe20000000800 */
[----:B------:R-:W0:Y:S01]  /*0010*/  LDCU UR4, c[0x0][0x390] ;  /* 0x00007200ff0477ac */ /* 0x000e220008000800 */
[----:B------:R-:W1:Y:S01]  /*0020*/  LDCU.64 UR6, c[0x0][0x358] ;  /* 0x00006b00ff0677ac */ /* 0x000e620008000a00 */
[----:B0-----:R-:W-:-:S05]  /*0030*/  IMAD.U32 R4, RZ, RZ, UR4 ;  /* 0x00000004ff047e24 */ /* 0x001fca000f8e00ff */
[----:B------:R-:W-:-:S13]  /*0040*/  ISETP.NE.AND P0, PT, R4, RZ, PT ;  /* 0x000000ff0400720c */ /* 0x000fda0003f05270 */
[----:B-1----:R-:W-:Y:S05]  /*0050*/  @P0 BRA `(.L_x_0) ;  /* 0x00000000001c0947 */ /* 0x002fea0003800000 */
[----:B------:R-:W0:Y:S02]  /*0060*/  S2R R0, SR_TID.X ;  /* 0x0000000000007919 */ /* 0x000e240000002100 */
[----:B0-----:R-:W-:-:S13]  /*0070*/  ISETP.NE.AND P0, PT, R0, RZ, PT ;  /* 0x000000ff0000720c */ /* 0x001fda0003f05270 */
[----:B------:R-:W-:Y:S05]  /*0080*/  @P0 EXIT ;  /* 0x000000000000094d */ /* 0x000fea0003800000 */
[----:B------:R-:W0:Y:S08]  /*0090*/  LDC.64 R2, c[0x0][0x388] ;  /* 0x0000e200ff027b82 */ /* 0x000e300000000a00 */
[----:B------:R-:W0:Y:S02]  /*00a0*/  LDC.64 R4, c[0x0][0x398] ;  /* 0x0000e600ff047b82 */ /* 0x000e240000000a00 */
[----:B0-----:R-:W-:Y:S01]  /*00b0*/  STG.E.64 desc[UR6][R2.64], R4 ;  /* 0x0000000402007986 */ /* 0x001fe2000c101b06 */
[----:B------:R-:W-:Y:S05]  /*00c0*/  EXIT ;  /* 0x000000000000794d */ /* 0x000fea0003800000 */
.L_x_0:
[----:B------:R-:W-:Y:S01]  /*00d0*/  ISETP.GT.AND P0, PT, R4, 0xdff, PT ;  /* 0x00000dff0400780c */ /* 0x000fe20003f04270 */
[----:B------:R-:W-:-:S12]  /*00e0*/  BSSY.RECONVERGENT B0, `(.L_x_1) ;  /* 0x0000242000007945 */ /* 0x000fd80003800200 */
[----:B------:R-:W-:Y:S05]  /*00f0*/  @P0 BRA `(.L_x_2) ;  /* 0x0000001400180947 */ /* 0x000fea0003800000 */
[----:B------:R-:W0:Y:S01]  /*0100*/  S2R R5, SR_TID.X ;  /* 0x0000000000057919 */ /* 0x000e220000002100 */
[----:B------:R-:W-:Y:S01]  /*0110*/  BSSY.RECONVERGENT B1, `(.L_x_3) ;  /* 0x0000009000017945 */ /* 0x000fe20003800200 */
[----:B------:R-:W-:Y:S02]  /*0120*/  CS2R R2, SRZ ;  /* 0x0000000000027805 */ /* 0x000fe4000001ff00 */
[----:B0-----:R-:W-:Y:S01]  /*0130*/  ISETP.GE.AND P0, PT, R5, R4, PT ;  /* 0x000000040500720c */ /* 0x001fe20003f06270 */
[----:B------:R-:W-:-:S12]  /*0140*/  IMAD.MOV.U32 R7, RZ, RZ, R5 ;  /* 0x000000ffff077224 */ /* 0x000fd800078e0005 */
[----:B------:R-:W-:Y:S05]  /*0150*/  @P0 BRA `(.L_x_4) ;  /* 0x0000000000100947 */ /* 0x000fea0003800000 */
[----:B------:R-:W0:Y:S02]  /*0160*/  LDC.64 R2, c[0x0][0x380] ;  /* 0x0000e000ff027b82 */ /* 0x000e240000000a00 */
[----:B0-----:R-:W-:-:S06]  /*0170*/  IMAD.WIDE.U32 R2, R5, 0x8, R2 ;  /* 0x0000000805027825 */ /* 0x001fcc00078e0002 */
[----:B------:R-:W5:Y:S01]  /*0180*/  LDG.E.64.CONSTANT R2, desc[UR6][R2.64] ;  /* 0x0000000602027981 */ /* 0x000f62000c1e9b00 */
[----:B------:R-:W-:-:S07]  /*0190*/  VIADD R7, R5, 0x200 ;  /* 0x0000020005077836 */ /* 0x000fce0000000000 */
.L_x_4:
[----:B------:R-:W-:Y:S05]  /*01a0*/  BSYNC.RECONVERGENT B1 ;  /* 0x0000000000017941 */ /* 0x000fea0003800200 */
.L_x_3:
[----:B------:R-:W-:Y:S01]  /*01b0*/  ISETP.GE.AND P0, PT, R7, R4, PT ;  /* 0x000000040700720c */ /* 0x000fe20003f06270 */
[----:B------:R-:W-:-:S12]  /*01c0*/  BSSY.RECONVERGENT B1, `(.L_x_5) ;  /* 0x0000076000017945 */ /* 0x000fd80003800200 */
[----:B------:R-:W-:Y:S05]  /*01d0*/  @P0 BRA `(.L_x_6) ;  /* 0x0000000400d00947 */ /* 0x000fea0003800000 */
[----:B------:R-:W-:Y:S01]  /*01e0*/  LOP3.LUT R9, RZ, R7, RZ, 0x33, !PT ;  /* 0x00000007ff097212 */ /* 0x000fe200078e33ff */
[----:B------:R-:W-:Y:S04]  /*01f0*/  BSSY.RECONVERGENT B2, `(.L_x_7) ;  /* 0x0000017000027945 */ /* 0x000fe80003800200 */
[----:B------:R-:W-:-:S05]  /*0200*/  IMAD.IADD R0, R9, 0x1, R4 ;  /* 0x0000000109007824 */ /* 0x000fca00078e0204 */
[C---:B------:R-:W-:Y:S02]  /*0210*/  LOP3.LUT R6, R0.reuse, 0x600, RZ, 0xc0, !PT ;  /* 0x0000060000067812 */ /* 0x040fe400078ec0ff */
[----:B------:R-:W-:Y:S02]  /*0220*/  ISETP.GE.U32.AND P0, PT, R0, 0x600, PT ;  /* 0x000006000000780c */ /* 0x000fe40003f06070 */
[----:B------:R-:W-:-:S13]  /*0230*/  ISETP.NE.AND P1, PT, R6, 0x600, PT ;  /* 0x000006000600780c */ /* 0x000fda0003f25270 */
[----:B------:R-:W-:Y:S05]  /*0240*/  @!P1 BRA `(.L_x_8) ;  /* 0x0000000000449947 */ /* 0x000fea0003800000 */
[----:B------:R-:W0:Y:S01]  /*0250*/  LDC.64 R8, c[0x0][0x380] ;  /* 0x0000e000ff087b82 */ /* 0x000e220000000a00 */
[----:B------:R-:W-:-:S04]  /*0260*/  LEA.HI R0, R0, 0x1, RZ, 0x17 ;  /* 0x0000000100007811 */ /* 0x000fc800078fb8ff */
[----:B------:R-:W-:-:S05]  /*0270*/  LOP3.LUT R0, R0, 0x3, RZ, 0xc0, !PT ;  /* 0x0000000300007812 */ /* 0x000fca00078ec0ff */
[----:B------:R-:W-:Y:S02]  /*0280*/  IMAD.MOV R0, RZ, RZ, -R0 ;  /* 0x000000ffff007224 */ /* 0x000fe400078e0a00 */
[----:B0-----:R-:W-:-:S04]  /*0290*/  IMAD.WIDE.U32 R8, R7, 0x8, R8 ;  /* 0x0000000807087825 */ /* 0x001fc800078e0008 */
[----:B------:R-:W-:Y:S02]  /*02a0*/  IMAD.MOV.U32 R6, RZ, RZ, R8 ;  /* 0x000000ffff067224 */ /* 0x000fe400078e0008 */
[----:B------:R-:W-:-:S07]  /*02b0*/  IMAD.MOV.U32 R11, RZ, RZ, R9 ;  /* 0x000000ffff0b7224 */ /* 0x000fce00078e0009 */
.L_x_9:
[----:B------:R-:W-:Y:S02]  /*02c0*/  IMAD.MOV.U32 R8, RZ, RZ, R6 ;  /* 0x000000ffff087224 */ /* 0x000fe400078e0006 */
[----:B------:R-:W-:-:S06]  /*02d0*/  IMAD.MOV.U32 R9, RZ, RZ, R11 ;  /* 0x000000ffff097224 */ /* 0x000fcc00078e000b */
[----:B------:R-:W2:Y:S01]  /*02e0*/  LDG.E.64.CONSTANT R8, desc[UR6][R8.64] ;  /* 0x0000000608087981 */ /* 0x000ea2000c1e9b00 */
[----:B------:R-:W-:Y:S01]  /*02f0*/  VIADD R0, R0, 0x1 ;  /* 0x0000000100007836 */ /* 0x000fe20000000000 */
[----:B------:R-:W-:Y:S01]  /*0300*/  IADD3 R6, P2, PT, R6, 0x1000, RZ ;  /* 0x0000100006067810 */ /* 0x000fe20007f5e0ff */
[----:B------:R-:W-:-:S03]  /*0310*/  VIADD R7, R7, 0x200 ;  /* 0x0000020007077836 */ /* 0x000fc60000000000 */
[----:B------:R-:W-:Y:S01]  /*0320*/  ISETP.NE.AND P1, PT, R0, RZ, PT ;  /* 0x000000ff0000720c */ /* 0x000fe20003f25270 */
[----:B------:R-:W-:Y:S01]  /*0330*/  IMAD.X R11, RZ, RZ, R11, P2 ;  /* 0x000000ffff0b7224 */ /* 0x000fe200010e060b */
[----:B--2--5:R-:W-:-:S11]  /*0340*/  DADD R2, R8, R2 ;  /* 0x0000000008027229 */ /* 0x024fd60000000002 */
[----:B------:R-:W-:Y:S05]  /*0350*/  @P1 BRA `(.L_x_9) ;  /* 0xfffffffc00d81947 */ /* 0x000fea000383ffff */
.L_x_8:
[----:B------:R-:W-:Y:S05]  /*0360*/  BSYNC.RECONVERGENT B2 ;  /* 0x0000000000027941 */ /* 0x000fea0003800200 */
.L_x_7:
[----:B------:R-:W-:Y:S05]  /*0370*/  @!P0 BRA `(.L_x_6) ;  /* 0x0000000400688947 */ /* 0x000fea0003800000 */
[----:B------:R-:W-:Y:S01]  /*0380*/  IMAD.IADD R0, R4, 0x1, -R7 ;  /* 0x0000000104007824 */ /* 0x000fe200078e0a07 */
[----:B------:R-:W-:Y:S01]  /*0390*/  BSSY.RECONVERGENT B2, `(.L_x_10) ;  /* 0x0000031000027945 */ /* 0x000fe20003800200 */
[----:B------:R-:W-:-:S03]  /*03a0*/  PLOP3.LUT P0, PT, PT, PT, PT, 0x80, 0x8 ;  /* 0x000000000008781c */ /* 0x000fc60003f0f070 */
[----:B------:R-:W-:-:S13]  /*03b0*/  ISETP.GT.AND P1, PT, R0, 0x1800, PT ;  /* 0x000018000000780c */ /* 0x000fda0003f24270 */
[----:B------:R-:W-:Y:S05]  /*03c0*/  @!P1 BRA `(.L_x_11) ;  /* 0x0000000000b49947 */ /* 0x000fea0003800000 */
[----:B------:R-:W-:Y:S01]  /*03d0*/  PLOP3.LUT P0, PT, PT, PT, PT, 0x8, 0x80 ;  /* 0x000000000080781c */ /* 0x000fe20003f0e170 */
[----:B------:R-:W-:-:S12]  /*03e0*/  VIADD R0, R4, 0xffffe800 ;  /* 0xffffe80004007836 */ /* 0x000fd80000000000 */
.L_x_12:
[----:B------:R-:W0:Y:S02]  /*03f0*/  LDC.64 R32, c[0x0][0x380] ;  /* 0x0000e000ff207b82 */ /* 0x000e240000000a00 */
[----:B0-----:R-:W-:-:S05]  /*0400*/  IMAD.WIDE R14, R7, 0x8, R32 ;  /* 0x00000008070e7825 */ /* 0x001fca00078e0220 */
[----:B------:R-:W2:Y:S04]  /*0410*/  LDG.E.64.CONSTANT R8, desc[UR6][R14.64] ;  /* 0x000000060e087981 */ /* 0x000ea8000c1e9b00 */
[----:B------:R-:W3:Y:S04]  /*0420*/  LDG.E.64.CONSTANT R10, desc[UR6][R14.64+0x1000] ;  /* 0x001000060e0a7981 */ /* 0x000ee8000c1e9b00 */
[----:B------:R-:W4:Y:S01]  /*0430*/  LDG.E.64.CONSTANT R12, desc[UR6][R14.64+0x2000] ;  /* 0x002000060e0c7981 */ /* 0x000f22000c1e9b00 */
[----:B------:R-:W-:-:S03]  /*0440*/  VIADD R41, R7, 0x800 ;  /* 0x0000080007297836 */ /* 0x000fc60000000000 */
[----:B------:R-:W4:Y:S01]  /*0450*/  LDG.E.64.CONSTANT R30, desc[UR6][R14.64+0x3000] ;  /* 0x003000060e1e7981 */ /* 0x000f22000c1e9b00 */
[----:B------:R-:W-:-:S05]  /*0460*/  IMAD.WIDE R40, R41, 0x8, R32 ;  /* 0x0000000829287825 */ /* 0x000fca00078e0220 */
[----:B------:R-:W4:Y:S04]  /*0470*/  LDG.E.64.CONSTANT R28, desc[UR6][R40.64] ;  /* 0x00000006281c7981 */ /* 0x000f28000c1e9b00 */
[----:B------:R-:W4:Y:S04]  /*0480*/  LDG.E.64.CONSTANT R26, desc[UR6][R40.64+0x1000] ;  /* 0x00100006281a7981 */ /* 0x000f28000c1e9b00 */
        /* <DEDUP_REMOVED lines=12> */
[----:B------:R-:W4:Y:S04]  /*0550*/  LDG.E.64.CONSTANT R34, desc[UR6][R44.64+0x2000] ;  /* 0x002000062c227981 */ /* 0x000f28000c1e9b00 */
[----:B------:R-:W4:Y:S01]  /*0560*/  LDG.E.64.CONSTANT R32, desc[UR6][R44.64+0x3000] ;  /* 0x003000062c207981 */ /* 0x000f22000c1e9b00 */
[----:B------:R-:W-:-:S05]  /*0570*/  VIADD R7, R7, 0x2000 ;  /* 0x0000200007077836 */ /* 0x000fca0000000000 */
[----:B------:R-:W-:Y:S01]  /*0580*/  ISETP.GE.AND P1, PT, R7, R0, PT ;  /* 0x000000000700720c */ /* 0x000fe20003f26270 */
[----:B--2--5:R-:W-:-:S08]  /*0590*/  DADD R8, R8, R2 ;  /* 0x0000000008087229 */ /* 0x024fd00000000002 */
[----:B---3--:R-:W-:-:S08]  /*05a0*/  DADD R8, R8, R10 ;  /* 0x0000000008087229 */ /* 0x008fd0000000000a */
[----:B----4-:R-:W-:-:S08]  /*05b0*/  DADD R8, R8, R12 ;  /* 0x0000000008087229 */ /* 0x010fd0000000000c */
[----:B------:R-:W-:-:S08]  /*05c0*/  DADD R8, R8, R30 ;  /* 0x0000000008087229 */ /* 0x000fd0000000001e */
        /* <DEDUP_REMOVED lines=11> */
[----:B------:R-:W-:Y:S01]  /*0680*/  DADD R2, R8, R32 ;  /* 0x0000000008027229 */ /* 0x000fe20000000020 */
[----:B------:R-:W-:Y:S10]  /*0690*/  @!P1 BRA `(.L_x_12) ;  /* 0xfffffffc00549947 */ /* 0x000ff4000383ffff */
.L_x_11:
[----:B------:R-:W-:Y:S05]  /*06a0*/  BSYNC.RECONVERGENT B2 ;  /* 0x0000000000027941 */ /* 0x000fea0003800200 */
.L_x_10:
[----:B------:R-:W-:Y:S01]  /*06b0*/  IMAD.IADD R0, R4, 0x1, -R7 ;  /* 0x0000000104007824 */ /* 0x000fe200078e0a07 */
[----:B------:R-:W-:Y:S04]  /*06c0*/  BSSY.RECONVERGENT B2, `(.L_x_13) ;  /* 0x0000019000027945 */ /* 0x000fe80003800200 */
[----:B------:R-:W-:-:S13]  /*06d0*/  ISETP.GT.AND P1, PT, R0, 0x800, PT ;  /* 0x000008000000780c */ /* 0x000fda0003f24270 */
[----:B------:R-:W-:Y:S05]  /*06e0*/  @!P1 BRA `(.L_x_14) ;  /* 0x0000000000589947 */ /* 0x000fea0003800000 */
        /* <DEDUP_REMOVED lines=12> */
[----:B------:R-:W-:Y:S01]  /*07b0*/  PLOP3.LUT P0, PT, PT, PT, PT, 0x8, 0x80 ;  /* 0x000000000080781c */ /* 0x000fe20003f0e170 */
[----:B------:R-:W-:Y:S01]  /*07c0*/  VIADD R7, R7, 0x1000 ;  /* 0x0000100007077836 */ /* 0x000fe20000000000 */
[----:B--2--5:R-:W-:-:S08]  /*07d0*/  DADD R10, R2, R10 ;  /* 0x00000000020a7229 */ /* 0x024fd0000000000a */
[----:B---3--:R-:W-:-:S08]  /*07e0*/  DADD R10, R10, R12 ;  /* 0x000000000a0a7229 */ /* 0x008fd0000000000c */
[----:B----4-:R-:W-:-:S08]  /*07f0*/  DADD R10, R10, R14 ;  /* 0x000000000a0a7229 */ /* 0x010fd0000000000e */
[----:B------:R-:W-:-:S08]  /*0800*/  DADD R10, R10, R16 ;  /* 0x000000000a0a7229 */ /* 0x000fd00000000010 */
[----:B------:R-:W-:-:S08]  /*0810*/  DADD R10, R10, R20 ;  /* 0x000000000a0a7229 */ /* 0x000fd00000000014 */
[----:B------:R-:W-:-:S08]  /*0820*/  DADD R10, R10, R22 ;  /* 0x000000000a0a7229 */ /* 0x000fd00000000016 */
[----:B------:R-:W-:-:S08]  /*0830*/  DADD R10, R10, R24 ;  /* 0x000000000a0a7229 */ /* 0x000fd00000000018 */
[----:B------:R-:W-:-:S11]  /*0840*/  DADD R2, R10, R26 ;  /* 0x000000000a027229 */ /* 0x000fd6000000001a */
.L_x_14:
[----:B------:R-:W-:Y:S05]  /*0850*/  BSYNC.RECONVERGENT B2 ;  /* 0x0000000000027941 */ /* 0x000fea0003800200 */
.L_x_13:
[----:B------:R-:W-:-:S13]  /*0860*/  ISETP.LT.OR P0, PT, R7, R4, P0 ;  /* 0x000000040700720c */ /* 0x000fda0000701670 */
[----:B------:R-:W-:Y:S05]  /*0870*/  @!P0 BRA `(.L_x_6) ;  /* 0x0000000000288947 */ /* 0x000fea0003800000 */
[----:B------:R-:W0:Y:S02]  /*0880*/  LDC.64 R8, c[0x0][0x380] ;  /* 0x0000e000ff087b82 */ /* 0x000e240000000a00 */
[----:B0-----:R-:W-:-:S05]  /*0890*/  IMAD.WIDE R6, R7, 0x8, R8 ;  /* 0x0000000807067825 */ /* 0x001fca00078e0208 */
[----:B------:R-:W2:Y:S04]  /*08a0*/  LDG.E.64.CONSTANT R8, desc[UR6][R6.64] ;  /* 0x0000000606087981 */ /* 0x000ea8000c1e9b00 */
[----:B------:R-:W3:Y:S04]  /*08b0*/  LDG.E.64.CONSTANT R10, desc[UR6][R6.64+0x1000] ;  /* 0x00100006060a7981 */ /* 0x000ee8000c1e9b00 */
[----:B------:R-:W4:Y:S04]  /*08c0*/  LDG.E.64.CONSTANT R12, desc[UR6][R6.64+0x2000] ;  /* 0x00200006060c7981 */ /* 0x000f28000c1e9b00 */
[----:B------:R-:W4:Y:S01]  /*08d0*/  LDG.E.64.CONSTANT R14, desc[UR6][R6.64+0x3000] ;  /* 0x00300006060e7981 */ /* 0x000f22000c1e9b00 */
[----:B--2--5:R-:W-:-:S08]  /*08e0*/  DADD R8, R2, R8 ;  /* 0x0000000002087229 */ /* 0x024fd00000000008 */
[----:B---3--:R-:W-:-:S08]  /*08f0*/  DADD R8, R8, R10 ;  /* 0x0000000008087229 */ /* 0x008fd0000000000a */
[----:B----4-:R-:W-:-:S08]  /*0900*/  DADD R8, R8, R12 ;  /* 0x0000000008087229 */ /* 0x010fd0000000000c */
[----:B------:R-:W-:-:S11]  /*0910*/  DADD R2, R8, R14 ;  /* 0x0000000008027229 */ /* 0x000fd6000000000e */
.L_x_6:
[----:B------:R-:W-:Y:S05]  /*0920*/  BSYNC.RECONVERGENT B1 ;  /* 0x0000000000017941 */ /* 0x000fea0003800200 */
.L_x_5:
[----:B------:R-:W-:-:S13]  /*0930*/  ISETP.GE.AND P0, PT, R4, 0x200, PT ;  /* 0x000002000400780c */ /* 0x000fda0003f06270 */
[----:B------:R-:W-:Y:S05]  /*0940*/  @!P0 BRA `(.L_x_15) ;  /* 0x0000000400148947 */ /* 0x000fea0003800000 */
[----:B------:R-:W0:Y:S01]  /*0950*/  S2R R12, SR_LANEID ;  /* 0x00000000000c7919 */ /* 0x000e220000000000 */
[----:B-----5:R-:W-:Y:S04]  /*0960*/  SHFL.DOWN PT, R6, R2, 0x1, 0x1f ;  /* 0x08201f0002067f89 */ /* 0x020fe800000e0000 */
[----:B------:R-:W1:Y:S02]  /*0970*/  SHFL.DOWN PT, R7, R3, 0x1, 0x1f ;  /* 0x08201f0003077f89 */ /* 0x000e6400000e0000 */
[----:B-1----:R-:W-:Y:S01]  /*0980*/  DADD R6, R6, R2 ;  /* 0x0000000006067229 */ /* 0x002fe20000000002 */
[C---:B0-----:R-:W-:Y:S02]  /*0990*/  ISETP.GT.AND P0, PT, R12.reuse, 0x1e, PT ;  /* 0x0000001e0c00780c */ /* 0x041fe40003f04270 */
[----:B------:R-:W-:-:S07]  /*09a0*/  ISETP.NE.AND P1, PT, R12, RZ, PT ;  /* 0x000000ff0c00720c */ /* 0x000fce0003f25270 */
[----:B------:R-:W-:Y:S02]  /*09b0*/  FSEL R8, R2, R6, P0 ;  /* 0x0000000602087208 */ /* 0x000fe40000000000 */
[----:B------:R-:W-:Y:S02]  /*09c0*/  FSEL R9, R3, R7, P0 ;  /* 0x0000000703097208 */ /* 0x000fe40000000000 */
[----:B------:R-:W-:Y:S01]  /*09d0*/  ISETP.GT.AND P0, PT, R12, 0x1d, PT ;  /* 0x0000001d0c00780c */ /* 0x000fe20003f04270 */
[----:B------:R-:W-:Y:S01]  /*09e0*/  SHFL.DOWN PT, R6, R8, 0x2, 0x1f ;  /* 0x08401f0008067f89 */ /* 0x000fe200000e0000 */
[----:B------:R-:W-:Y:S02]  /*09f0*/  @!P1 MOV R4, 0x400 ;  /* 0x0000040000049802 */ /* 0x000fe40000000f00 */
[----:B------:R-:W-:Y:S01]  /*0a00*/  @!P1 SHF.R.U32.HI R0, RZ, 0x2, R5 ;  /* 0x00000002ff009819 */ /* 0x000fe20000011605 */
[----:B------:R-:W0:Y:S03]  /*0a10*/  SHFL.DOWN PT, R7, R9, 0x2, 0x1f ;  /* 0x08401f0009077f89 */ /* 0x000e2600000e0000 */
[----:B------:R-:W-:Y:S01]  /*0a20*/  @!P1 LOP3.LUT R0, R0, 0xf8, RZ, 0xc0, !PT ;  /* 0x000000f800009812 */ /* 0x000fe200078ec0ff */
[----:B0-----:R-:W-:-:S10]  /*0a30*/  DADD R6, R6, R8 ;  /* 0x0000000006067229 */ /* 0x001fd40000000008 */
[----:B------:R-:W-:Y:S02]  /*0a40*/  FSEL R6, R8, R6, P0 ;  /* 0x0000000608067208 */ /* 0x000fe40000000000 */
[----:B------:R-:W-:Y:S02]  /*0a50*/  FSEL R7, R9, R7, P0 ;  /* 0x0000000709077208 */ /* 0x000fe40000000000 */
[----:B------:R-:W-:Y:S01]  /*0a60*/  ISETP.GT.AND P0, PT, R12, 0x1b, PT ;  /* 0x0000001b0c00780c */ /* 0x000fe20003f04270 */
[----:B------:R-:W-:Y:S04]  /*0a70*/  SHFL.DOWN PT, R2, R6, 0x4, 0x1f ;  /* 0x08801f0006027f89 */ /* 0x000fe800000e0000 */
[----:B------:R-:W0:Y:S01]  /*0a80*/  SHFL.DOWN PT, R3, R7, 0x4, 0x1f ;  /* 0x08801f0007037f89 */ /* 0x000e2200000e0000 */
[----:B------:R-:W1:Y:S01]  /*0a90*/  @!P1 S2R R9, SR_CgaCtaId ;  /* 0x0000000000099919 */ /* 0x000e620000008800 */
[----:B0-----:R-:W-:-:S10]  /*0aa0*/  DADD R2, R2, R6 ;  /* 0x0000000002027229 */ /* 0x001fd40000000006 */
[----:B------:R-:W-:Y:S02]  /*0ab0*/  FSEL R10, R6, R2, P0 ;  /* 0x00000002060a7208 */ /* 0x000fe40000000000 */
[----:B------:R-:W-:Y:S02]  /*0ac0*/  FSEL R11, R7, R3, P0 ;  /* 0x00000003070b7208 */ /* 0x000fe40000000000 */
[----:B------:R-:W-:Y:S01]  /*0ad0*/  ISETP.GT.AND P0, PT, R12, 0x17, PT ;  /* 0x000000170c00780c */ /* 0x000fe20003f04270 */
[----:B------:R-:W-:Y:S04]  /*0ae0*/  SHFL.DOWN PT, R2, R10, 0x8, 0x1f ;  /* 0x09001f000a027f89 */ /* 0x000fe800000e0000 */
[----:B------:R-:W0:Y:S02]  /*0af0*/  SHFL.DOWN PT, R3, R11, 0x8, 0x1f ;  /* 0x09001f000b037f89 */ /* 0x000e2400000e0000 */
[----:B0-----:R-:W-:-:S10]  /*0b00*/  DADD R2, R2, R10 ;  /* 0x0000000002027229 */ /* 0x001fd4000000000a */
[----:B------:R-:W-:Y:S02]  /*0b10*/  FSEL R6, R10, R2, P0 ;  /* 0x000000020a067208 */ /* 0x000fe40000000000 */
[----:B------:R-:W-:Y:S02]  /*0b20*/  FSEL R7, R11, R3, P0 ;  /* 0x000000030b077208 */ /* 0x000fe40000000000 */
[----:B-1----:R-:W-:Y:S01]  /*0b30*/  @!P1 LEA R11, R9, R4, 0x18 ;  /* 0x00000004090b9211 */ /* 0x002fe200078ec0ff */
[----:B------:R-:W-:Y:S01]  /*0b40*/  SHFL.DOWN PT, R2, R6, 0x10, 0x1f ;  /* 0x0a001f0006027f89 */ /* 0x000fe200000e0000 */
[----:B------:R-:W-:-:S03]  /*0b50*/  ISETP.NE.AND P0, PT, R5, RZ, PT ;  /* 0x000000ff0500720c */ /* 0x000fc60003f05270 */
[----:B------:R-:W0:Y:S01]  /*0b60*/  SHFL.DOWN PT, R3, R7, 0x10, 0x1f ;  /* 0x0a001f0007037f89 */ /* 0x000e2200000e0000 */
[----:B------:R-:W-:Y:S01]  /*0b70*/  @!P1 IMAD.IADD R11, R0, 0x1, R11 ;  /* 0x00000001000b9824 */ /* 0x000fe200078e020b */
[----:B0-----:R-:W-:-:S07]  /*0b80*/  DADD R8, R2, R6 ;  /* 0x0000000002087229 */ /* 0x001fce0000000006 */
[----:B------:R1:W-:Y:S01]  /*0b90*/  @!P1 STS.64 [R11+0x10], R8 ;  /* 0x000010080b009388 */ /* 0x0003e20000000a00 */
[----:B------:R-:W-:Y:S01]  /*0ba0*/  BAR.SYNC.DEFER_BLOCKING 0x0 ;  /* 0x0000000000007b1d */ /* 0x000fe20000010000 */
[----:B------:R-:W-:-:S04]  /*0bb0*/  ISETP.GT.AND P1, PT, R12, 0xf, PT ;  /* 0x0000000f0c00780c */ /* 0x000fc80003f24270 */
[----:B------:R-:W-:Y:S02]  /*0bc0*/  FSEL R2, R6, R8, P1 ;  /* 0x0000000806027208 */ /* 0x000fe40000800000 */
[----:B------:R-:W-:Y:S01]  /*0bd0*/  FSEL R3, R7, R9, P1 ;  /* 0x0000000907037208 */ /* 0x000fe20000800000 */
[----:B------:R-:W-:Y:S06]  /*0be0*/  @P0 BRA `(.L_x_16) ;  /* 0x0000001800440947 */ /* 0x000fec0003800000 */
[----:B------:R-:W0:Y:S01]  /*0bf0*/  S2UR UR5, SR_CgaCtaId ;  /* 0x00000000000579c3 */ /* 0x000e220000008800 */
[----:B------:R-:W-:Y:S02]  /*0c00*/  UMOV UR4, 0x400 ;  /* 0x0000040000047882 */ /* 0x000fe40000000000 */
[----:B0-----:R-:W-:-:S09]  /*0c10*/  ULEA UR4, UR5, UR4, 0x18 ;  /* 0x0000000405047291 */ /* 0x001fd2000f8ec0ff */
[----:B------:R-:W0:Y:S04]  /*0c20*/  LDS.64 R4, [UR4+0x18] ;  /* 0x00001804ff047984 */ /* 0x000e280008000a00 */
[----:B-1----:R-:W1:Y:S04]  /*0c30*/  LDS.128 R8, [UR4+0x20] ;  /* 0x00002004ff087984 */ /* 0x002e680008000c00 */
[----:B------:R-:W2:Y:S01]  /*0c40*/  LDS.128 R12, [UR4+0x30] ;  /* 0x00003004ff0c7984 */ /* 0x000ea20008000c00 */
[----:B0-----:R-:W-:-:S03]  /*0c50*/  DADD R2, R2, R4 ;  /* 0x0000000002027229 */ /* 0x001fc60000000004 */
[----:B------:R-:W0:Y:S05]  /*0c60*/  LDS.128 R4, [UR4+0x40] ;  /* 0x00004004ff047984 */ /* 0x000e2a0008000c00 */
[----:B-1----:R-:W-:-:S08]  /*0c70*/  DADD R2, R2, R8 ;  /* 0x0000000002027229 */ /* 0x002fd00000000008 */
[----:B------:R-:W-:Y:S01]  /*0c80*/  DADD R2, R2, R10 ;  /* 0x0000000002027229 */ /* 0x000fe2000000000a */
[----:B------:R-:W1:Y:S07]  /*0c90*/  LDS.128 R8, [UR4+0x50] ;  /* 0x00005004ff087984 */ /* 0x000e6e0008000c00 */
[----:B--2---:R-:W-:-:S08]  /*0ca0*/  DADD R2, R2, R12 ;  /* 0x0000000002027229 */ /* 0x004fd0000000000c */
[----:B------:R-:W-:Y:S01]  /*0cb0*/  DADD R2, R2, R14 ;  /* 0x0000000002027229 */ /* 0x000fe2000000000e */
[----:B------:R-:W2:Y:S07]  /*0cc0*/  LDS.128 R12, [UR4+0x60] ;  /* 0x00006004ff0c7984 */ /* 0x000eae0008000c00 */
[----:B0-----:R-:W-:-:S08]  /*0cd0*/  DADD R2, R2, R4 ;  /* 0x0000000002027229 */ /* 0x001fd00000000004 */
[----:B------:R-:W-:Y:S01]  /*0ce0*/  DADD R2, R2, R6 ;  /* 0x0000000002027229 */ /* 0x000fe20000000006 */
[----:B------:R-:W0:Y:S07]  /*0cf0*/  LDS.128 R4, [UR4+0x70] ;  /* 0x00007004ff047984 */ /* 0x000e2e0008000c00 */
[----:B-1----:R-:W-:-:S08]  /*0d00*/  DADD R2, R2, R8 ;  /* 0x0000000002027229 */ /* 0x002fd00000000008 */
[----:B------:R-:W-:Y:S01]  /*0d10*/  DADD R2, R2, R10 ;  /* 0x0000000002027229 */ /* 0x000fe2000000000a */
[----:B------:R-:W1:Y:S07]  /*0d20*/  LDS.128 R8, [UR4+0x80] ;  /* 0x00008004ff087984 */ /* 0x000e6e0008000c00 */
[----:B--2---:R-:W-:-:S08]  /*0d30*/  DADD R2, R2, R12 ;  /* 0x0000000002027229 */ /* 0x004fd0000000000c */
[----:B------:R-:W-:-:S08]  /*0d40*/  DADD R2, R2, R14 ;  /* 0x0000000002027229 */ /* 0x000fd0000000000e */
[----:B0-----:R-:W-:-:S08]  /*0d50*/  DADD R2, R2, R4 ;  /* 0x0000000002027229 */ /* 0x001fd00000000004 */
[----:B------:R-:W-:-:S08]  /*0d60*/  DADD R2, R2, R6 ;  /* 0x0000000002027229 */ /* 0x000fd00000000006 */
[----:B-1----:R-:W-:-:S08]  /*0d70*/  DADD R2, R2, R8 ;  /* 0x0000000002027229 */ /* 0x002fd00000000008 */
[----:B------:R-:W-:Y:S01]  /*0d80*/  DADD R2, R2, R10 ;  /* 0x0000000002027229 */ /* 0x000fe2000000000a */
[----:B------:R-:W-:Y:S10]  /*0d90*/  BRA `(.L_x_16) ;  /* 0x0000001400d87947 */ /* 0x000ff40003800000 */
.L_x_15:
[----:B------:R-:W-:Y:S01]  /*0da0*/  LOP3.LUT R0, R5, 0x3e0, RZ, 0xc0, !PT ;  /* 0x000003e005007812 */ /* 0x000fe200078ec0ff */
[----:B------:R-:W0:Y:S03]  /*0db0*/  S2R R10, SR_LANEID ;  /* 0x00000000000a7919 */ /* 0x000e260000000000 */
[----:B------:R-:W-:Y:S01]  /*0dc0*/  LOP3.LUT R9, RZ, R0, RZ, 0x33, !PT ;  /* 0x00000000ff097212 */ /* 0x000fe200078e33ff */
[----:B------:R-:W-:-:S04]  /*0dd0*/  VIADD R7, R0, 0x20 ;  /* 0x0000002000077836 */ /* 0x000fc80000000000 */
[----:B------:R-:W-:Y:S01]  /*0de0*/  IMAD.IADD R9, R9, 0x1, R4 ;  /* 0x0000000109097824 */ /* 0x000fe200078e0204 */
[----:B------:R-:W-:-:S04]  /*0df0*/  ISETP.GT.AND P0, PT, R7, R4, PT ;  /* 0x000000040700720c */ /* 0x000fc80003f04270 */
[----:B------:R-:W-:-:S05]  /*0e00*/  SEL R11, R9, 0x1f, P0 ;  /* 0x0000001f090b7807 */ /* 0x000fca0000000000 */
[----:B-----5:R-:W-:Y:S04]  /*0e10*/  SHFL.DOWN PT, R6, R2, 0x1, R11 ;  /* 0x0820000002067989 */ /* 0x020fe800000e000b */
[----:B------:R-:W1:Y:S01]  /*0e20*/  SHFL.DOWN PT, R7, R3, 0x1, R11 ;  /* 0x0820000003077989 */ /* 0x000e6200000e000b */
[C---:B0-----:R-:W-:Y:S01]  /*0e30*/  ISETP.GE.AND P0, PT, R10.reuse, R11, PT ;  /* 0x0000000b0a00720c */ /* 0x041fe20003f06270 */
[C---:B------:R-:W-:Y:S01]  /*0e40*/  VIADD R0, R10.reuse, 0x2 ;  /* 0x000000020a007836 */ /* 0x040fe20000000000 */
[----:B------:R-:W-:Y:S01]  /*0e50*/  ISETP.NE.AND P1, PT, R10, RZ, PT ;  /* 0x000000ff0a00720c */ /* 0x000fe20003f25270 */
[----:B-1----:R-:W-:-:S12]  /*0e60*/  DADD R6, R6, R2 ;  /* 0x0000000006067229 */ /* 0x002fd80000000002 */
[----:B------:R-:W0:Y:S01]  /*0e70*/  @!P1 S2R R12, SR_CgaCtaId ;  /* 0x00000000000c9919 */ /* 0x000e220000008800 */
[----:B------:R-:W-:Y:S02]  /*0e80*/  FSEL R8, R6, R2, !P0 ;  /* 0x0000000206087208 */ /* 0x000fe40004000000 */
[----:B------:R-:W-:Y:S02]  /*0e90*/  FSEL R9, R7, R3, !P0 ;  /* 0x0000000307097208 */ /* 0x000fe40004000000 */
[----:B------:R-:W-:Y:S01]  /*0ea0*/  ISETP.GT.AND P0, PT, R0, R11, PT ;  /* 0x0000000b0000720c */ /* 0x000fe20003f04270 */
[----:B------:R-:W-:Y:S01]  /*0eb0*/  SHFL.DOWN PT, R6, R8, 0x2, R11 ;  /* 0x0840000008067989 */ /* 0x000fe200000e000b */
[----:B------:R-:W-:-:S03]  /*0ec0*/  VIADD R0, R10, 0x4 ;  /* 0x000000040a007836 */ /* 0x000fc60000000000 */
[----:B------:R-:W1:Y:S02]  /*0ed0*/  SHFL.DOWN PT, R7, R9, 0x2, R11 ;  /* 0x0840000009077989 */ /* 0x000e6400000e000b */
[----:B-1----:R-:W-:-:S10]  /*0ee0*/  DADD R6, R6, R8 ;  /* 0x0000000006067229 */ /* 0x002fd40000000008 */
[----:B------:R-:W-:Y:S02]  /*0ef0*/  FSEL R6, R8, R6, P0 ;  /* 0x0000000608067208 */ /* 0x000fe40000000000 */
[----:B------:R-:W-:Y:S02]  /*0f00*/  FSEL R7, R9, R7, P0 ;  /* 0x0000000709077208 */ /* 0x000fe40000000000 */
        /* <DEDUP_REMOVED lines=16> */
[----:B------:R-:W-:Y:S02]  /*1010*/  @!P1 MOV R9, 0x400 ;  /* 0x0000040000099802 */ /* 0x000fe40000000f00 */
[----:B------:R-:W-:Y:S01]  /*1020*/  @!P1 SHF.R.U32.HI R8, RZ, 0x2, R5 ;  /* 0x00000002ff089819 */ /* 0x000fe20000011605 */
[----:B------:R-:W1:Y:S01]  /*1030*/  SHFL.DOWN PT, R3, R7, 0x10, R11 ;  /* 0x0a00000007037989 */ /* 0x000e6200000e000b */
[----:B0-----:R-:W-:-:S02]  /*1040*/  @!P1 LEA R9, R12, R9, 0x18 ;  /* 0x000000090c099211 */ /* 0x001fc400078ec0ff */
[----:B------:R-:W-:-:S05]  /*1050*/  @!P1 LOP3.LUT R8, R8, 0xf8, RZ, 0xc0, !PT ;  /* 0x000000f808089812 */ /* 0x000fca00078ec0ff */
[----:B------:R-:W-:Y:S01]  /*1060*/  @!P1 IMAD.IADD R9, R8, 0x1, R9 ;  /* 0x0000000108099824 */ /* 0x000fe200078e0209 */
[----:B-1----:R-:W-:-:S10]  /*1070*/  DADD R2, R2, R6 ;  /* 0x0000000002027229 */ /* 0x002fd40000000006 */
[----:B------:R-:W-:Y:S02]  /*1080*/  FSEL R2, R6, R2, P0 ;  /* 0x0000000206027208 */ /* 0x000fe40000000000 */
[----:B------:R-:W-:Y:S02]  /*1090*/  FSEL R3, R7, R3, P0 ;  /* 0x0000000307037208 */ /* 0x000fe40000000000 */
[----:B------:R-:W-:-:S03]  /*10a0*/  ISETP.NE.AND P0, PT, R5, RZ, PT ;  /* 0x000000ff0500720c */ /* 0x000fc60003f05270 */
[----:B------:R0:W-:Y:S01]  /*10b0*/  @!P1 STS.64 [R9+0x10], R2 ;  /* 0x0000100209009388 */ /* 0x0001e20000000a00 */
[----:B------:R-:W-:Y:S09]  /*10c0*/  BAR.SYNC.DEFER_BLOCKING 0x0 ;  /* 0x0000000000007b1d */ /* 0x000ff20000010000 */
[----:B------:R-:W-:Y:S05]  /*10d0*/  @P0 BRA `(.L_x_16) ;  /* 0x0000001400080947 */ /* 0x000fea0003800000 */
[----:B------:R-:W1:Y:S01]  /*10e0*/  S2UR UR5, SR_CgaCtaId ;  /* 0x00000000000579c3 */ /* 0x000e620000008800 */
[----:B------:R-:W-:Y:S01]  /*10f0*/  UMOV UR4, 0x400 ;  /* 0x0000040000047882 */ /* 0x000fe20000000000 */
[----:B------:R-:W-:Y:S01]  /*1100*/  ISETP.GT.AND P1, PT, R4, 0x20, PT ;  /* 0x000000200400780c */ /* 0x000fe20003f24270 */
[----:B-1----:R-:W-:-:S09]  /*1110*/  ULEA UR4, UR5, UR4, 0x18 ;  /* 0x0000000405047291 */ /* 0x002fd2000f8ec0ff */
[----:B------:R-:W1:Y:S04]  /*1120*/  LDS.64 R6, [UR4+0x18] ;  /* 0x00001804ff067984 */ /* 0x000e680008000a00 */
[----:B------:R-:W2:Y:S04]  /*1130*/  LDS.128 R12, [UR4+0x20] ;  /* 0x00002004ff0c7984 */ /* 0x000ea80008000c00 */
[----:B0-----:R-:W0:Y:S01]  /*1140*/  LDS.128 R8, [UR4+0x30] ;  /* 0x00003004ff087984 */ /* 0x001e220008000c00 */
[----:B-1----:R-:W-:-:S10]  /*1150*/  DADD R6, R2, R6 ;  /* 0x0000000002067229 */ /* 0x002fd40000000006 */
[----:B------:R-:W-:Y:S02]  /*1160*/  FSEL R2, R6, R2, P1 ;  /* 0x0000000206027208 */ /* 0x000fe40000800000 */
[----:B------:R-:W-:Y:S02]  /*1170*/  FSEL R3, R7, R3, P1 ;  /* 0x0000000307037208 */ /* 0x000fe40000800000 */
[----:B------:R-:W-:-:S04]  /*1180*/  ISETP.GT.AND P1, PT, R4, 0x40, PT ;  /* 0x000000400400780c */ /* 0x000fc80003f24270 */
[----:B--2---:R-:W-:-:S10]  /*1190*/  DADD R12, R12, R2 ;  /* 0x000000000c0c7229 */ /* 0x004fd40000000002 */
[----:B------:R-:W-:Y:S02]  /*11a0*/  FSEL R2, R12, R2, P1 ;  /* 0x000000020c027208 */ /* 0x000fe40000800000 */
[----:B------:R-:W-:Y:S02]  /*11b0*/  FSEL R3, R13, R3, P1 ;  /* 0x000000030d037208 */ /* 0x000fe40000800000 */
[----:B------:R-:W-:-:S04]  /*11c0*/  ISETP.GT.AND P1, PT, R4, 0x60, PT ;  /* 0x000000600400780c */ /* 0x000fc80003f24270 */
[----:B------:R-:W-:-:S10]  /*11d0*/  DADD R14, R2, R14 ;  /* 0x00000000020e7229 */ /* 0x000fd4000000000e */
[----:B------:R-:W-:Y:S02]  /*11e0*/  FSEL R2, R14, R2, P1 ;  /* 0x000000020e027208 */ /* 0x000fe40000800000 */
[----:B------:R-:W-:Y:S02]  /*11f0*/  FSEL R3, R15, R3, P1 ;  /* 0x000000030f037208 */ /* 0x000fe40000800000 */
[----:B------:R-:W1:Y:S01]  /*1200*/  LDS.128 R12, [UR4+0x40] ;  /* 0x00004004ff0c7984 */ /* 0x000e620008000c00 */
[----:B------:R-:W-:-:S03]  /*1210*/  ISETP.GT.AND P1, PT, R4, 0x80, PT ;  /* 0x000000800400780c */ /* 0x000fc60003f24270 */
[----:B0-----:R-:W-:-:S10]  /*1220*/  DADD R8, R8, R2 ;  /* 0x0000000008087229 */ /* 0x001fd40000000002 */
[----:B------:R-:W-:Y:S02]  /*1230*/  FSEL R2, R8, R2, P1 ;  /* 0x0000000208027208 */ /* 0x000fe40000800000 */
[----:B------:R-:W-:Y:S02]  /*1240*/  FSEL R3, R9, R3, P1 ;  /* 0x0000000309037208 */ /* 0x000fe40000800000 */
[----:B------:R-:W-:-:S04]  /*1250*/  ISETP.GT.AND P1, PT, R4, 0xa0, PT ;  /* 0x000000a00400780c */ /* 0x000fc80003f24270 */
[----:B------:R-:W-:-:S10]  /*1260*/  DADD R10, R2, R10 ;  /* 0x00000000020a7229 */ /* 0x000fd4000000000a */
[----:B------:R-:W-:Y:S02]  /*1270*/  FSEL R2, R10, R2, P1 ;  /* 0x000000020a027208 */ /* 0x000fe40000800000 */
[----:B------:R-:W-:Y:S02]  /*1280*/  FSEL R3, R11, R3, P1 ;  /* 0x000000030b037208 */ /* 0x000fe40000800000 */
[----:B------:R-:W0:Y:S01]  /*1290*/  LDS.128 R8, [UR4+0x50] ;  /* 0x00005004ff087984 */ /* 0x000e220008000c00 */
[----:B------:R-:W-:-:S03]  /*12a0*/  ISETP.GT.AND P1, PT, R4, 0xc0, PT ;  /* 0x000000c00400780c */ /* 0x000fc60003f24270 */
[----:B-1----:R-:W-:-:S10]  /*12b0*/  DADD R12, R12, R2 ;  /* 0x000000000c0c7229 */ /* 0x002fd40000000002 */
        /* <DEDUP_REMOVED lines=33> */
[----:B------:R-:W-:-:S04]  /*14d0*/  ISETP.GT.AND P1, PT, R4, 0x1c0, PT ;  /* 0x000001c00400780c */ /* 0x000fc80003f24270 */
[----:B-1----:R-:W-:-:S10]  /*14e0*/  DADD R12, R12, R2 ;  /* 0x000000000c0c7229 */ /* 0x002fd40000000002 */
[----:B------:R-:W-:Y:S02]  /*14f0*/  FSEL R2, R12, R2, P1 ;  /* 0x000000020c027208 */ /* 0x000fe40000800000 */
[----:B------:R-:W-:Y:S02]  /*1500*/  FSEL R3, R13, R3, P1 ;  /* 0x000000030d037208 */ /* 0x000fe40000800000 */
[----:B------:R-:W-:-:S04]  /*1510*/  ISETP.GT.AND P1, PT, R4, 0x1e0, PT ;  /* 0x000001e00400780c */ /* 0x000fc80003f24270 */
[----:B------:R-:W-:-:S10]  /*1520*/  DADD R14, R2, R14 ;  /* 0x00000000020e7229 */ /* 0x000fd4000000000e */
[----:B------:R-:W-:Y:S02]  /*1530*/  FSEL R2, R14, R2, P1 ;  /* 0x000000020e027208 */ /* 0x000fe40000800000 */
[----:B------:R-:W-:Y:S01]  /*1540*/  FSEL R3, R15, R3, P1 ;  /* 0x000000030f037208 */ /* 0x000fe20000800000 */
[----:B------:R-:W-:Y:S06]  /*1550*/  BRA `(.L_x_16) ;  /* 0x0000000c00e87947 */ /* 0x000fec0003800000 */
.L_x_2:
[----:B------:R-:W0:Y:S01]  /*1560*/  S2R R41, SR_TID.X ;  /* 0x0000000000297919 */ /* 0x000e220000002100 */
[----:B------:R-:W1:Y:S02]  /*1570*/  LDCU.64 UR4, c[0x0][0x380] ;  /* 0x00007000ff0477ac */ /* 0x000e640008000a00 */
[----:B-1----:R-:W-:Y:S02]  /*1580*/  IMAD.U32 R2, RZ, RZ, UR4 ;  /* 0x00000004ff027e24 */ /* 0x002fe4000f8e00ff */
[----:B------:R-:W-:Y:S02]  /*1590*/  IMAD.U32 R3, RZ, RZ, UR5 ;  /* 0x00000005ff037e24 */ /* 0x000fe4000f8e00ff */
[----:B0-----:R-:W-:-:S05]  /*15a0*/  IMAD.WIDE.U32 R18, R41, 0x8, R2 ;  /* 0x0000000829127825 */ /* 0x001fca00078e0002 */
[----:B------:R-:W2:Y:S04]  /*15b0*/  LDG.E.64.CONSTANT R20, desc[UR6][R18.64] ;  /* 0x0000000612147981 */ /* 0x000ea8000c1e9b00 */
[----:B------:R-:W2:Y:S04]  /*15c0*/  LDG.E.64.CONSTANT R6, desc[UR6][R18.64+0x1000] ;  /* 0x0010000612067981 */ /* 0x000ea8000c1e9b00 */
[----:B------:R-:W3:Y:S04]  /*15d0*/  LDG.E.64.CONSTANT R8, desc[UR6][R18.64+0x2000] ;  /* 0x0020000612087981 */ /* 0x000ee8000c1e9b00 */
[----:B------:R-:W4:Y:S04]  /*15e0*/  LDG.E.64.CONSTANT R10, desc[UR6][R18.64+0x3000] ;  /* 0x00300006120a7981 */ /* 0x000f28000c1e9b00 */
[----:B------:R-:W5:Y:S04]  /*15f0*/  LDG.E.64.CONSTANT R12, desc[UR6][R18.64+0x4000] ;  /* 0x00400006120c7981 */ /* 0x000f68000c1e9b00 */
[----:B------:R-:W5:Y:S04]  /*1600*/  LDG.E.64.CONSTANT R14, desc[UR6][R18.64+0x5000] ;  /* 0x00500006120e7981 */ /* 0x000f68000c1e9b00 */
[----:B------:R-:W5:Y:S01]  /*1610*/  LDG.E.64.CONSTANT R16, desc[UR6][R18.64+0x6000] ;  /* 0x0060000612107981 */ /* 0x000f62000c1e9b00 */
[----:B------:R-:W-:Y:S01]  /*1620*/  ISETP.GE.U32.AND P0, PT, R4, 0x1c00, PT ;  /* 0x00001c000400780c */ /* 0x000fe20003f06070 */
[----:B------:R-:W-:Y:S01]  /*1630*/  UMOV UR4, 0xe00 ;  /* 0x00000e0000047882 */ /* 0x000fe20000000000 */
[----:B--2---:R-:W-:-:S08]  /*1640*/  DADD R6, R20, R6 ;  /* 0x0000000014067229 */ /* 0x004fd00000000006 */
[----:B---3--:R-:W-:-:S08]  /*1650*/  DADD R6, R8, R6 ;  /* 0x0000000008067229 */ /* 0x008fd00000000006 */
[----:B----4-:R-:W-:-:S08]  /*1660*/  DADD R6, R10, R6 ;  /* 0x000000000a067229 */ /* 0x010fd00000000006 */
[----:B-----5:R-:W-:-:S08]  /*1670*/  DADD R6, R12, R6 ;  /* 0x000000000c067229 */ /* 0x020fd00000000006 */
[----:B------:R-:W-:-:S08]  /*1680*/  DADD R6, R14, R6 ;  /* 0x000000000e067229 */ /* 0x000fd00000000006 */
[----:B------:R-:W-:Y:S01]  /*1690*/  DADD R6, R16, R6 ;  /* 0x0000000010067229 */ /* 0x000fe20000000006 */
[----:B------:R-:W-:Y:S10]  /*16a0*/  @!P0 BRA `(.L_x_17) ;  /* 0x00000000006c8947 */ /* 0x000ff40003800000 */
[----:B------:R-:W0:Y:S01]  /*16b0*/  LDC R22, c[0x0][0x390] ;  /* 0x0000e400ff167b82 */ /* 0x000e220000000800 */
[----:B------:R-:W-:Y:S01]  /*16c0*/  VIADD R23, R4, 0xfffff200 ;  /* 0xfffff20004177836 */ /* 0x000fe20000000000 */
[----:B------:R-:W-:-:S06]  /*16d0*/  UMOV UR4, 0xe00 ;  /* 0x00000e0000047882 */ /* 0x000fcc0000000000 */
[----:B------:R-:W1:Y:S02]  /*16e0*/  LDC.64 R2, c[0x0][0x380] ;  /* 0x0000e000ff027b82 */ /* 0x000e640000000a00 */
.L_x_19:
[----:B------:R-:W-:-:S04]  /*16f0*/  VIADD R9, R41, UR4 ;  /* 0x0000000429097c36 */ /* 0x000fc80008000000 */
[----:B-1----:R-:W-:-:S05]  /*1700*/  IMAD.WIDE.U32 R8, R9, 0x8, R2 ;  /* 0x0000000809087825 */ /* 0x002fca00078e0002 */
[----:B------:R-:W2:Y:S04]  /*1710*/  LDG.E.64.CONSTANT R4, desc[UR6][R8.64] ;  /* 0x0000000608047981 */ /* 0x000ea8000c1e9b00 */
[----:B------:R-:W3:Y:S04]  /*1720*/  LDG.E.64.CONSTANT R10, desc[UR6][R8.64+0x1000] ;  /* 0x00100006080a7981 */ /* 0x000ee8000c1e9b00 */
[----:B------:R-:W4:Y:S04]  /*1730*/  LDG.E.64.CONSTANT R12, desc[UR6][R8.64+0x2000] ;  /* 0x00200006080c7981 */ /* 0x000f28000c1e9b00 */
[----:B------:R-:W5:Y:S04]  /*1740*/  LDG.E.64.CONSTANT R14, desc[UR6][R8.64+0x3000] ;  /* 0x00300006080e7981 */ /* 0x000f68000c1e9b00 */
[----:B------:R-:W5:Y:S04]  /*1750*/  LDG.E.64.CONSTANT R16, desc[UR6][R8.64+0x4000] ;  /* 0x0040000608107981 */ /* 0x000f68000c1e9b00 */
[----:B------:R-:W5:Y:S04]  /*1760*/  LDG.E.64.CONSTANT R18, desc[UR6][R8.64+0x5000] ;  /* 0x0050000608127981 */ /* 0x000f68000c1e9b00 */
[----:B------:R-:W5:Y:S01]  /*1770*/  LDG.E.64.CONSTANT R20, desc[UR6][R8.64+0x6000] ;  /* 0x0060000608147981 */ /* 0x000f62000c1e9b00 */
[----:B--2---:R-:W-:-:S08]  /*1780*/  DADD R4, R4, R6 ;  /* 0x0000000004047229 */ /* 0x004fd00000000006 */
[----:B---3--:R-:W-:-:S08]  /*1790*/  DADD R4, R10, R4 ;  /* 0x000000000a047229 */ /* 0x008fd00000000004 */
[----:B----4-:R-:W-:-:S08]  /*17a0*/  DADD R4, R12, R4 ;  /* 0x000000000c047229 */ /* 0x010fd00000000004 */
[----:B-----5:R-:W-:-:S08]  /*17b0*/  DADD R4, R14, R4 ;  /* 0x000000000e047229 */ /* 0x020fd00000000004 */
[----:B------:R-:W-:Y:S01]  /*17c0*/  DADD R16, R16, R4 ;  /* 0x0000000010107229 */ /* 0x000fe20000000004 */
[----:B0-----:R-:W-:-:S04]  /*17d0*/  IMAD.MOV.U32 R4, RZ, RZ, R22 ;  /* 0x000000ffff047224 */ /* 0x001fc800078e0016 */
[----:B------:R-:W-:-:S03]  /*17e0*/  VIADD R0, R4, -UR4 ;  /* 0x8000000404007c36 */ /* 0x000fc60008000000 */
[----:B------:R-:W-:Y:S02]  /*17f0*/  DADD R16, R18, R16 ;  /* 0x0000000012107229 */ /* 0x000fe40000000010 */
[----:B------:R-:W-:-:S06]  /*1800*/  ISETP.GE.AND P0, PT, R0, 0xe00, PT ;  /* 0x00000e000000780c */ /* 0x000fcc0003f06270 */
[----:B------:R-:W-:-:S07]  /*1810*/  DADD R6, R20, R16 ;  /* 0x0000000014067229 */ /* 0x000fce0000000010 */
[----:B------:R-:W-:Y:S05]  /*1820*/  @!P0 BRA `(.L_x_18) ;  /* 0x00000008001c8947 */ /* 0x000fea0003800000 */
[----:B------:R-:W-:-:S06]  /*1830*/  UIADD3 UR4, UPT, UPT, UR4, 0xe00, URZ ;  /* 0x00000e0004047890 */ /* 0x000fcc000fffe0ff */
[----:B------:R-:W-:-:S13]  /*1840*/  ISETP.LT.AND P0, PT, R23, UR4, PT ;  /* 0x0000000417007c0c */ /* 0x000fda000bf01270 */
[----:B------:R-:W-:Y:S05]  /*1850*/  @!P0 BRA `(.L_x_19) ;  /* 0xfffffffc00a48947 */ /* 0x000fea000383ffff */
.L_x_17:
[----:B------:R-:W-:-:S13]  /*1860*/  ISETP.LE.AND P0, PT, R4, UR4, PT ;  /* 0x0000000404007c0c */ /* 0x000fda000bf03270 */
[----:B------:R-:W-:Y:S05]  /*1870*/  @P0 BRA `(.L_x_18) ;  /* 0x0000000800080947 */ /* 0x000fea0003800000 */
[----:B------:R-:W-:Y:S01]  /*1880*/  VIADD R0, R4, -UR4 ;  /* 0x8000000404007c36 */ /* 0x000fe20008000000 */
[----:B------:R-:W-:Y:S04]  /*1890*/  BSSY.RECONVERGENT B1, `(.L_x_18) ;  /* 0x0000080000017945 */ /* 0x000fe80003800200 */
[----:B------:R-:W-:-:S13]  /*18a0*/  ISETP.GE.AND P0, PT, R41, R0, PT ;  /* 0x000000002900720c */ /* 0x000fda0003f06270 */
[----:B------:R-:W-:Y:S05]  /*18b0*/  @P0 BRA `(.L_x_20) ;  /* 0x0000000400f40947 */ /* 0x000fea0003800000 */
[----:B------:R-:W-:Y:S01]  /*18c0*/  LOP3.LUT R5, RZ, R41, RZ, 0x33, !PT ;  /* 0x00000029ff057212 */ /* 0x000fe200078e33ff */
[----:B------:R-:W-:Y:S01]  /*18d0*/  BSSY.RECONVERGENT B2, `(.L_x_21) ;  /* 0x0000014000027945 */ /* 0x000fe20003800200 */
[----:B------:R-:W-:Y:S02]  /*18e0*/  IMAD.MOV.U32 R45, RZ, RZ, R41 ;  /* 0x000000ffff2d7224 */ /* 0x000fe400078e0029 */
[----:B------:R-:W-:-:S04]  /*18f0*/  IADD3 R4, PT, PT, R4, -UR4, R5 ;  /* 0x8000000404047c10 */ /* 0x000fc8000fffe005 */
[C---:B------:R-:W-:Y:S02]  /*1900*/  LOP3.LUT R5, R4.reuse, 0x600, RZ, 0xc0, !PT ;  /* 0x0000060004057812 */ /* 0x040fe400078ec0ff */
[----:B------:R-:W-:Y:S02]  /*1910*/  ISETP.GE.U32.AND P1, PT, R4, 0x600, PT ;  /* 0x000006000400780c */ /* 0x000fe40003f26070 */
[----:B------:R-:W-:-:S13]  /*1920*/  ISETP.NE.AND P0, PT, R5, 0x600, PT ;  /* 0x000006000500780c */ /* 0x000fda0003f05270 */
[----:B------:R-:W-:Y:S05]  /*1930*/  @!P0 BRA `(.L_x_22) ;  /* 0x0000000000348947 */ /* 0x000fea0003800000 */
[----:B------:R-:W-:Y:S01]  /*1940*/  LEA.HI R4, R4, 0x1, RZ, 0x17 ;  /* 0x0000000104047811 */ /* 0x000fe200078fb8ff */
[----:B------:R-:W-:Y:S02]  /*1950*/  VIADD R9, R41, UR4 ;  /* 0x0000000429097c36 */ /* 0x000fe40008000000 */
[----:B------:R-:W-:Y:S01]  /*1960*/  IMAD.MOV.U32 R45, RZ, RZ, R41 ;  /* 0x000000ffff2d7224 */ /* 0x000fe200078e0029 */
[----:B------:R-:W-:-:S05]  /*1970*/  LOP3.LUT R4, R4, 0x3, RZ, 0xc0, !PT ;  /* 0x0000000304047812 */ /* 0x000fca00078ec0ff */
[----:B------:R-:W-:-:S07]  /*1980*/  IMAD.MOV R8, RZ, RZ, -R4 ;  /* 0x000000ffff087224 */ /* 0x000fce00078e0a04 */
.L_x_23:
[----:B------:R-:W-:-:S06]  /*1990*/  IMAD.WIDE.U32 R4, R9, 0x8, R2 ;  /* 0x0000000809047825 */ /* 0x000fcc00078e0002 */
[----:B------:R-:W2:Y:S01]  /*19a0*/  LDG.E.64.CONSTANT R4, desc[UR6][R4.64] ;  /* 0x0000000604047981 */ /* 0x000ea2000c1e9b00 */
[----:B------:R-:W-:Y:S02]  /*19b0*/  VIADD R8, R8, 0x1 ;  /* 0x0000000108087836 */ /* 0x000fe40000000000 */
[----:B------:R-:W-:Y:S02]  /*19c0*/  VIADD R45, R45, 0x200 ;  /* 0x000002002d2d7836 */ /* 0x000fe40000000000 */
[----:B------:R-:W-:Y:S01]  /*19d0*/  VIADD R9, R9, 0x200 ;  /* 0x0000020009097836 */ /* 0x000fe20000000000 */
[----:B------:R-:W-:Y:S01]  /*19e0*/  ISETP.NE.AND P0, PT, R8, RZ, PT ;  /* 0x000000ff0800720c */ /* 0x000fe20003f05270 */
[----:B--2---:R-:W-:-:S12]  /*19f0*/  DADD R6, R4, R6 ;  /* 0x0000000004067229 */ /* 0x004fd80000000006 */
[----:B------:R-:W-:Y:S05]  /*1a00*/  @P0 BRA `(.L_x_23) ;  /* 0xfffffffc00e00947 */ /* 0x000fea000383ffff */
.L_x_22:
[----:B------:R-:W-:Y:S05]  /*1a10*/  BSYNC.RECONVERGENT B2 ;  /* 0x0000000000027941 */ /* 0x000fea0003800200 */
.L_x_21:
[----:B------:R-:W-:Y:S05]  /*1a20*/  @!P1 BRA `(.L_x_20) ;  /* 0x0000000400989947 */ /* 0x000fea0003800000 */
[----:B------:R-:W0:Y:S01]  /*1a30*/  LDCU.64 UR8, c[0x0][0x380] ;  /* 0x00007000ff0877ac */ /* 0x000e220008000a00 */
[----:B------:R-:W-:Y:S01]  /*1a40*/  IMAD.IADD R9, R0, 0x1, -R45 ;  /* 0x0000000100097824 */ /* 0x000fe200078e0a2d */
[C---:B------:R-:W-:Y:S01]  /*1a50*/  IADD3 R5, P0, PT, R45.reuse, UR4, RZ ;  /* 0x000000042d057c10 */ /* 0x040fe2000ff1e0ff */
[----:B------:R-:W-:Y:S01]  /*1a60*/  BSSY.RECONVERGENT B2, `(.L_x_24) ;  /* 0x0000039000027945 */ /* 0x000fe20003800200 */
[----:B------:R-:W-:Y:S02]  /*1a70*/  VIADD R43, R45, UR4 ;  /* 0x000000042d2b7c36 */ /* 0x000fe40008000000 */
[----:B------:R-:W-:Y:S01]  /*1a80*/  ISETP.GT.AND P1, PT, R9, 0x1800, PT ;  /* 0x000018000900780c */ /* 0x000fe20003f24270 */
[----:B------:R-:W-:Y:S01]  /*1a90*/  IMAD.X R8, RZ, RZ, RZ, P0 ;  /* 0x000000ffff087224 */ /* 0x000fe200000e06ff */
[----:B0-----:R-:W-:-:S04]  /*1aa0*/  LEA R4, P0, R5, UR8, 0x3 ;  /* 0x0000000805047c11 */ /* 0x001fc8000f8018ff */
[----:B------:R-:W-:Y:S02]  /*1ab0*/  LEA.HI.X R5, R5, UR9, R8, 0x3, P0 ;  /* 0x0000000905057c11 */ /* 0x000fe400080f1c08 */
[----:B------:R-:W-:-:S05]  /*1ac0*/  IADD3 R4, P0, PT, R4, 0x2000, RZ ;  /* 0x0000200004047810 */ /* 0x000fca0007f1e0ff */
[----:B------:R-:W-:Y:S01]  /*1ad0*/  IMAD.X R5, RZ, RZ, R5, P0 ;  /* 0x000000ffff057224 */ /* 0x000fe200000e0605 */
[----:B------:R-:W-:Y:S01]  /*1ae0*/  PLOP3.LUT P0, PT, PT, PT, PT, 0x80, 0x8 ;  /* 0x000000000008781c */ /* 0x000fe20003f0f070 */
[----:B------:R-:W-:-:S12]  /*1af0*/  @!P1 BRA `(.L_x_25) ;  /* 0x0000000000bc9947 */ /* 0x000fd80003800000 */
[----:B------:R-:W-:Y:S01]  /*1b00*/  PLOP3.LUT P0, PT, PT, PT, PT, 0x8, 0x80 ;  /* 0x000000000080781c */ /* 0x000fe20003f0e170 */
[----:B------:R-:W-:-:S12]  /*1b10*/  VIADD R40, R0, 0xffffe800 ;  /* 0xffffe80000287836 */ /* 0x000fd80000000000 */
.L_x_26:
[C---:B------:R-:W-:Y:S01]  /*1b20*/  IMAD.WIDE.U32 R38, R43.reuse, 0x8, R2 ;  /* 0x000000082b267825 */ /* 0x040fe200078e0002 */
[----:B------:R-:W2:Y:S04]  /*1b30*/  LDG.E.64.CONSTANT R8, desc[UR6][R4.64+-0x1000] ;  /* 0xfff0000604087981 */ /* 0x000ea8000c1e9b00 */
[----:B------:R-:W3:Y:S04]  /*1b40*/  LDG.E.64.CONSTANT R10, desc[UR6][R4.64] ;  /* 0x00000006040a7981 */ /* 0x000ee8000c1e9b00 */
[----:B------:R-:W4:Y:S01]  /*1b50*/  LDG.E.64.CONSTANT R38, desc[UR6][R38.64] ;  /* 0x0000000626267981 */ /* 0x000f22000c1e9b00 */
[----:B------:R-:W-:-:S03]  /*1b60*/  VIADD R15, R43, 0x800 ;  /* 0x000008002b0f7836 */ /* 0x000fc60000000000 */
[----:B------:R-:W5:Y:S01]  /*1b70*/  LDG.E.64.CONSTANT R12, desc[UR6][R4.64+0x1000] ;  /* 0x00100006040c7981 */ /* 0x000f62000c1e9b00 */
[----:B------:R-:W-:-:S03]  /*1b80*/  IMAD.WIDE.U32 R14, R15, 0x8, R2 ;  /* 0x000000080f0e7825 */ /* 0x000fc600078e0002 */
[----:B------:R-:W5:Y:S04]  /*1b90*/  LDG.E.64.CONSTANT R16, desc[UR6][R4.64+0x3000] ;  /* 0x0030000604107981 */ /* 0x000f68000c1e9b00 */
[----:B------:R-:W5:Y:S04]  /*1ba0*/  LDG.E.64.CONSTANT R14, desc[UR6][R14.64] ;  /* 0x000000060e0e7981 */ /* 0x000f68000c1e9b00 */
[----:B------:R-:W5:Y:S01]  /*1bb0*/  LDG.E.64.CONSTANT R18, desc[UR6][R4.64+0x4000] ;  /* 0x0040000604127981 */ /* 0x000f62000c1e9b00 */
        /* <DEDUP_REMOVED lines=11> */
[----:B------:R-:W5:Y:S04]  /*1c70*/  LDG.E.64.CONSTANT R34, desc[UR6][R4.64+0xc000] ;  /* 0x00c0000604227981 */ /* 0x000f68000c1e9b00 */
[----:B------:R0:W5:Y:S01]  /*1c80*/  LDG.E.64.CONSTANT R36, desc[UR6][R4.64+0xd000] ;  /* 0x00d0000604247981 */ /* 0x000162000c1e9b00 */
[----:B------:R-:W-:-:S05]  /*1c90*/  VIADD R45, R45, 0x2000 ;  /* 0x000020002d2d7836 */ /* 0x000fca0000000000 */
[----:B------:R-:W-:Y:S02]  /*1ca0*/  ISETP.GE.AND P1, PT, R45, R40, PT ;  /* 0x000000282d00720c */ /* 0x000fe40003f26270 */
[----:B0-----:R-:W-:Y:S01]  /*1cb0*/  IADD3 R4, P2, PT, R4, 0x10000, RZ ;  /* 0x0001000004047810 */ /* 0x001fe20007f5e0ff */
[----:B------:R-:W-:-:S04]  /*1cc0*/  VIADD R43, R43, 0x2000 ;  /* 0x000020002b2b7836 */ /* 0x000fc80000000000 */
[----:B------:R-:W-:Y:S01]  /*1cd0*/  IMAD.X R5, RZ, RZ, R5, P2 ;  /* 0x000000ffff057224 */ /* 0x000fe200010e0605 */
[----:B----4-:R-:W-:-:S08]  /*1ce0*/  DADD R38, R38, R6 ;  /* 0x0000000026267229 */ /* 0x010fd00000000006 */
[----:B--2---:R-:W-:-:S08]  /*1cf0*/  DADD R8, R38, R8 ;  /* 0x0000000026087229 */ /* 0x004fd00000000008 */
[----:B---3--:R-:W-:-:S08]  /*1d00*/  DADD R8, R8, R10 ;  /* 0x0000000008087229 */ /* 0x008fd0000000000a */
[----:B-----5:R-:W-:-:S08]  /*1d10*/  DADD R8, R8, R12 ;  /* 0x0000000008087229 */ /* 0x020fd0000000000c */
        /* <DEDUP_REMOVED lines=13> */
.L_x_25:
[----:B------:R-:W-:Y:S05]  /*1df0*/  BSYNC.RECONVERGENT B2 ;  /* 0x0000000000027941 */ /* 0x000fea0003800200 */
.L_x_24:
[----:B------:R-:W-:Y:S01]  /*1e00*/  IMAD.IADD R8, R0, 0x1, -R45 ;  /* 0x0000000100087824 */ /* 0x000fe200078e0a2d */
[----:B------:R-:W-:Y:S04]  /*1e10*/  BSSY.RECONVERGENT B2, `(.L_x_27) ;  /* 0x000001c000027945 */ /* 0x000fe80003800200 */
[----:B------:R-:W-:-:S13]  /*1e20*/  ISETP.GT.AND P1, PT, R8, 0x800, PT ;  /* 0x000008000800780c */ /* 0x000fda0003f24270 */
[----:B------:R-:W-:Y:S05]  /*1e30*/  @!P1 BRA `(.L_x_28) ;  /* 0x0000000000649947 */ /* 0x000fea0003800000 */
        /* <DEDUP_REMOVED lines=9> */
[----:B------:R-:W5:Y:S04]  /*1ed0*/  LDG.E.64.CONSTANT R22, desc[UR6][R4.64+0x4000] ;  /* 0x0040000604167981 */ /* 0x000f68000c1e9b00 */
[----:B------:R0:W5:Y:S01]  /*1ee0*/  LDG.E.64.CONSTANT R8, desc[UR6][R4.64+0x5000] ;  /* 0x0050000604087981 */ /* 0x000162000c1e9b00 */
[----:B------:R-:W-:Y:S01]  /*1ef0*/  PLOP3.LUT P0, PT, PT, PT, PT, 0x8, 0x80 ;  /* 0x000000000080781c */ /* 0x000fe20003f0e170 */
[----:B------:R-:W-:-:S02]  /*1f00*/  VIADD R45, R45, 0x1000 ;  /* 0x000010002d2d7836 */ /* 0x000fc40000000000 */
[----:B------:R-:W-:Y:S01]  /*1f10*/  VIADD R43, R43, 0x1000 ;  /* 0x000010002b2b7836 */ /* 0x000fe20000000000 */
[----:B----4-:R-:W-:-:S08]  /*1f20*/  DADD R6, R6, R10 ;  /* 0x0000000006067229 */ /* 0x010fd0000000000a */
[----:B--2---:R-:W-:-:S08]  /*1f30*/  DADD R6, R6, R12 ;  /* 0x0000000006067229 */ /* 0x004fd0000000000c */
[----:B---3--:R-:W-:-:S08]  /*1f40*/  DADD R6, R6, R14 ;  /* 0x0000000006067229 */ /* 0x008fd0000000000e */
[----:B-----5:R-:W-:-:S08]  /*1f50*/  DADD R6, R6, R16 ;  /* 0x0000000006067229 */ /* 0x020fd00000000010 */
[----:B------:R-:W-:-:S08]  /*1f60*/  DADD R6, R6, R18 ;  /* 0x0000000006067229 */ /* 0x000fd00000000012 */
[----:B------:R-:W-:Y:S01]  /*1f70*/  DADD R6, R6, R20 ;  /* 0x0000000006067229 */ /* 0x000fe20000000014 */
[----:B------:R-:W-:-:S07]  /*1f80*/  IADD3 R10, P1, PT, R4, 0x8000, RZ ;  /* 0x00008000040a7810 */ /* 0x000fce0007f3e0ff */
[----:B------:R-:W-:Y:S01]  /*1f90*/  DADD R6, R6, R22 ;  /* 0x0000000006067229 */ /* 0x000fe20000000016 */
[----:B0-----:R-:W-:Y:S02]  /*1fa0*/  IMAD.X R5, RZ, RZ, R5, P1 ;  /* 0x000000ffff057224 */ /* 0x001fe400008e0605 */
[----:B------:R-:W-:-:S05]  /*1fb0*/  IMAD.MOV.U32 R4, RZ, RZ, R10 ;  /* 0x000000ffff047224 */ /* 0x000fca00078e000a */
[----:B------:R-:W-:-:S11]  /*1fc0*/  DADD R6, R6, R8 ;  /* 0x0000000006067229 */ /* 0x000fd60000000008 */
.L_x_28:
[----:B------:R-:W-:Y:S05]  /*1fd0*/  BSYNC.RECONVERGENT B2 ;  /* 0x0000000000027941 */ /* 0x000fea0003800200 */
.L_x_27:
[----:B------:R-:W-:-:S13]  /*1fe0*/  ISETP.LT.OR P0, PT, R45, R0, P0 ;  /* 0x000000002d00720c */ /* 0x000fda0000701670 */
[----:B------:R-:W-:Y:S05]  /*1ff0*/  @!P0 BRA `(.L_x_20) ;  /* 0x0000000000248947 */ /* 0x000fea0003800000 */
[----:B------:R-:W-:Y:S01]  /*2000*/  IMAD.WIDE.U32 R2, R43, 0x8, R2 ;  /* 0x000000082b027825 */ /* 0x000fe200078e0002 */
[----:B------:R-:W2:Y:S04]  /*2010*/  LDG.E.64.CONSTANT R8, desc[UR6][R4.64+-0x1000] ;  /* 0xfff0000604087981 */ /* 0x000ea8000c1e9b00 */
[----:B------:R-:W3:Y:S04]  /*2020*/  LDG.E.64.CONSTANT R10, desc[UR6][R4.64] ;  /* 0x00000006040a7981 */ /* 0x000ee8000c1e9b00 */
[----:B------:R-:W4:Y:S04]  /*2030*/  LDG.E.64.CONSTANT R2, desc[UR6][R2.64] ;  /* 0x0000000602027981 */ /* 0x000f28000c1e9b00 */
[----:B------:R-:W5:Y:S01]  /*2040*/  LDG.E.64.CONSTANT R12, desc[UR6][R4.64+0x1000] ;  /* 0x00100006040c7981 */ /* 0x000f62000c1e9b00 */
[----:B----4-:R-:W-:-:S08]  /*2050*/  DADD R6, R6, R2 ;  /* 0x0000000006067229 */ /* 0x010fd00000000002 */
[----:B--2---:R-:W-:-:S08]  /*2060*/  DADD R6, R6, R8 ;  /* 0x0000000006067229 */ /* 0x004fd00000000008 */
[----:B---3--:R-:W-:-:S08]  /*2070*/  DADD R6, R6, R10 ;  /* 0x0000000006067229 */ /* 0x008fd0000000000a */
[----:B-----5:R-:W-:-:S11]  /*2080*/  DADD R6, R6, R12 ;  /* 0x0000000006067229 */ /* 0x020fd6000000000c */
.L_x_20:
[----:B------:R-:W-:Y:S05]  /*2090*/  BSYNC.RECONVERGENT B1 ;  /* 0x0000000000017941 */ /* 0x000fea0003800200 */
.L_x_18:
[----:B------:R-:W0:Y:S01]  /*20a0*/  S2R R0, SR_LANEID ;  /* 0x0000000000007919 */ /* 0x000e220000000000 */
[----:B------:R-:W-:Y:S04]  /*20b0*/  SHFL.DOWN PT, R2, R6, 0x1, 0x1f ;  /* 0x08201f0006027f89 */ /* 0x000fe800000e0000 */
[----:B------:R-:W1:Y:S02]  /*20c0*/  SHFL.DOWN PT, R3, R7, 0x1, 0x1f ;  /* 0x08201f0007037f89 */ /* 0x000e6400000e0000 */
[----:B-1----:R-:W-:Y:S01]  /*20d0*/  DADD R2, R2, R6 ;  /* 0x0000000002027229 */ /* 0x002fe20000000006 */
[C---:B0-----:R-:W-:Y:S02]  /*20e0*/  ISETP.GT.AND P0, PT, R0.reuse, 0x1e, PT ;  /* 0x0000001e0000780c */ /* 0x041fe40003f04270 */
[----:B------:R-:W-:-:S07]  /*20f0*/  ISETP.NE.AND P1, PT, R0, RZ, PT ;  /* 0x000000ff0000720c */ /* 0x000fce0003f25270 */
        /* <DEDUP_REMOVED lines=15> */
[----:B------:R-:W-:Y:S01]  /*21f0*/  ISETP.GT.AND P0, PT, R0, 0x17, PT ;  /* 0x000000170000780c */ /* 0x000fe20003f04270 */
[----:B------:R-:W-:Y:S01]  /*2200*/  SHFL.DOWN PT, R2, R6, 0x8, 0x1f ;  /* 0x09001f0006027f89 */ /* 0x000fe200000e0000 */
[----:B------:R-:W-:-:S03]  /*2210*/  @!P1 MOV R8, 0x400 ;  /* 0x0000040000089802 */ /* 0x000fc60000000f00 */
[----:B------:R-:W0:Y:S01]  /*2220*/  SHFL.DOWN PT, R3, R7, 0x8, 0x1f ;  /* 0x09001f0007037f89 */ /* 0x000e2200000e0000 */
[----:B-1----:R-:W-:Y:S01]  /*2230*/  @!P1 LEA R11, R11, R8, 0x18 ;  /* 0x000000080b0b9211 */ /* 0x002fe200078ec0ff */
[----:B0-----:R-:W-:-:S10]  /*2240*/  DADD R2, R2, R6 ;  /* 0x0000000002027229 */ /* 0x001fd40000000006 */
[----:B------:R-:W-:Y:S02]  /*2250*/  FSEL R4, R6, R2, P0 ;  /* 0x0000000206047208 */ /* 0x000fe40000000000 */
[----:B------:R-:W-:Y:S02]  /*2260*/  FSEL R5, R7, R3, P0 ;  /* 0x0000000307057208 */ /* 0x000fe40000000000 */
[----:B------:R-:W-:Y:S01]  /*2270*/  @!P1 SHF.R.U32.HI R6, RZ, 0x2, R41 ;  /* 0x00000002ff069819 */ /* 0x000fe20000011629 */
[----:B------:R-:W-:Y:S01]  /*2280*/  SHFL.DOWN PT, R2, R4, 0x10, 0x1f ;  /* 0x0a001f0004027f89 */ /* 0x000fe200000e0000 */
[----:B------:R-:W-:Y:S02]  /*2290*/  ISETP.NE.AND P0, PT, R41, RZ, PT ;  /* 0x000000ff2900720c */ /* 0x000fe40003f05270 */
[----:B------:R-:W-:Y:S01]  /*22a0*/  @!P1 LOP3.LUT R6, R6, 0xf8, RZ, 0xc0, !PT ;  /* 0x000000f806069812 */ /* 0x000fe200078ec0ff */
[----:B------:R-:W0:Y:S04]  /*22b0*/  SHFL.DOWN PT, R3, R5, 0x10, 0x1f ;  /* 0x0a001f0005037f89 */ /* 0x000e2800000e0000 */
[----:B------:R-:W-:Y:S01]  /*22c0*/  @!P1 IMAD.IADD R11, R6, 0x1, R11 ;  /* 0x00000001060b9824 */ /* 0x000fe200078e020b */
[----:B0-----:R-:W-:-:S07]  /*22d0*/  DADD R2, R2, R4 ;  /* 0x0000000002027229 */ /* 0x001fce0000000004 */
[----:B------:R0:W-:Y:S01]  /*22e0*/  @!P1 STS.64 [R11+0x10], R2 ;  /* 0x000010020b009388 */ /* 0x0001e20000000a00 */
[----:B------:R-:W-:Y:S01]  /*22f0*/  BAR.SYNC.DEFER_BLOCKING 0x0 ;  /* 0x0000000000007b1d */ /* 0x000fe20000010000 */
[----:B------:R-:W-:-:S04]  /*2300*/  ISETP.GT.AND P1, PT, R0, 0xf, PT ;  /* 0x0000000f0000780c */ /* 0x000fc80003f24270 */
[----:B------:R-:W-:Y:S02]  /*2310*/  FSEL R0, R4, R2, P1 ;  /* 0x0000000204007208 */ /* 0x000fe40000800000 */
[----:B------:R-:W-:-:S03]  /*2320*/  FSEL R5, R5, R3, P1 ;  /* 0x0000000305057208 */ /* 0x000fc60000800000 */
[----:B0-----:R-:W-:Y:S02]  /*2330*/  IMAD.MOV.U32 R2, RZ, RZ, R0 ;  /* 0x000000ffff027224 */ /* 0x001fe400078e0000 */
[----:B------:R-:W-:Y:S01]  /*2340*/  IMAD.MOV.U32 R3, RZ, RZ, R5 ;  /* 0x000000ffff037224 */ /* 0x000fe200078e0005 */
[----:B------:R-:W-:Y:S06]  /*2350*/  @P0 BRA `(.L_x_16) ;  /* 0x0000000000680947 */ /* 0x000fec0003800000 */
[----:B------:R-:W0:Y:S01]  /*2360*/  S2UR UR5, SR_CgaCtaId ;  /* 0x00000000000579c3 */ /* 0x000e220000008800 */
[----:B------:R-:W-:Y:S02]  /*2370*/  UMOV UR4, 0x400 ;  /* 0x0000040000047882 */ /* 0x000fe40000000000 */
[----:B0-----:R-:W-:-:S09]  /*2380*/  ULEA UR4, UR5, UR4, 0x18 ;  /* 0x0000000405047291 */ /* 0x001fd2000f8ec0ff */
[----:B------:R-:W0:Y:S04]  /*2390*/  LDS.64 R4, [UR4+0x18] ;  /* 0x00001804ff047984 */ /* 0x000e280008000a00 */
[----:B------:R-:W1:Y:S04]  /*23a0*/  LDS.128 R8, [UR4+0x20] ;  /* 0x00002004ff087984 */ /* 0x000e680008000c00 */
        /* <DEDUP_REMOVED lines=20> */
[----:B------:R-:W-:-:S11]  /*24f0*/  DADD R2, R2, R10 ;  /* 0x0000000002027229 */ /* 0x000fd6000000000a */
.L_x_16:
[----:B------:R-:W-:Y:S05]  /*2500*/  BSYNC.RECONVERGENT B0 ;  /* 0x0000000000007941 */ /* 0x000fea0003800200 */
.L_x_1:
[----:B------:R-:W-:Y:S05]  /*2510*/  @P0 EXIT ;  /* 0x000000000000094d */ /* 0x000fea0003800000 */
[----:B------:R-:W0:Y:S01]  /*2520*/  LDCU.64 UR4, c[0x0][0x398] ;  /* 0x00007300ff0477ac */ /* 0x000e220008000a00 */
[----:B------:R-:W2:Y:S01]  /*2530*/  LDC.64 R4, c[0x0][0x388] ;  /* 0x0000e200ff047b82 */ /* 0x000ea20000000a00 */
[----:B0-----:R-:W-:-:S07]  /*2540*/  DADD R2, R2, UR4 ;  /* 0x0000000402027e29 */ /* 0x001fce0008000000 */
[----:B--2---:R-:W-:Y:S01]  /*2550*/  STG.E.64 desc[UR6][R4.64], R2 ;  /* 0x0000000204007986 */ /* 0x004fe2000c101b06 */
[----:B------:R-:W-:Y:S05]  /*2560*/  EXIT ;  /* 0x000000000000794d */ /* 0x000fea0003800000 */
.L_x_29:
[----:B------:R-:W-:-:S00]  /*2570*/  BRA `(.L_x_29) ;  /* 0xfffffffc00fc7947 */ /* 0x000fc0000383ffff */
[----:B------:R-:W-:-:S00]  /*2580*/  NOP ;  /* 0x0000000000007918 */ /* 0x000fc00000000000 */
[----:B------:R-:W-:-:S00]  /*2590*/  NOP ;  /* 0x0000000000007918 */ /* 0x000fc00000000000 */
[----:B------:R-:W-:-:S00]  /*25a0*/  NOP ;  /* 0x0000000000007918 */ /* 0x000fc00000000000 */
[----:B------:R-:W-:-:S00]  /*25b0*/  NOP ;  /* 0x0000000000007918 */ /* 0x000fc00000000000 */
[----:B------:R-:W-:-:S00]  /*25c0*/  NOP ;  /* 0x0000000000007918 */ /* 0x000fc00000000000 */
[----:B------:R-:W-:-:S00]  /*25d0*/  NOP ;  /* 0x0000000000007918 */ /* 0x000fc00000000000 */
[----:B------:R-:W-:-:S00]  /*25e0*/  NOP ;  /* 0x0000000000007918 */ /* 0x000fc00000000000 */
[----:B------:R-:W-:-:S00]  /*25f0*/  NOP ;  /* 0x0000000000007918 */ /* 0x000fc00000000000 */
.L_x_263:


//--------------------- .text._ZN3cub18CUB_300001_SM_10006detail6reduce18DeviceReduceKernelINS2_10policy_hubIdyN4cuda3std3__44plusIdEEE10Policy1000EPdyS9_dNS7_10__identityEEEvT0_PT3_T1_NS0_13GridEvenShareISH_EET2_T4_ --------------------------
	.section	.text._ZN3cub18CUB_300001_SM_10006detail6reduce18DeviceReduceKernelINS2_10policy_hubIdyN4cuda3std3__44plusIdEEE10Policy1000EPdyS9_dNS7_10__identityEEEvT0_PT3_T1_NS0_13GridEvenShareISH_EET2_T4_,"ax",@progbits
	.align	128
        .global         _ZN3cub18CUB_300001_SM_10006detail6reduce18DeviceReduceKernelINS2_10policy_hubIdyN4cuda3std3__44plusIdEEE10Policy1000EPdyS9_dNS7_10__identityEEEvT0_PT3_T1_NS0_13GridEvenShareISH_EET2_T4_
        .type           _ZN3cub18CUB_300001_SM_10006detail6reduce18DeviceReduceKernelINS2_10policy_hubIdyN4cuda3std3__44plusIdEEE10Policy1000EPdyS9_dNS7_10__identityEEEvT0_PT3_T1_NS0_13GridEvenShareISH_EET2_T4_,@function
        .size           _ZN3cub18CUB_300001_SM_10006detail6reduce18DeviceReduceKernelINS2_10policy_hubIdyN4cuda3std3__44plusIdEEE10Policy1000EPdyS9_dNS7_10__identityEEEvT0_PT3_T1_NS0_13GridEvenShareISH_EET2_T4_,(.L_x_264 - _ZN3cub18CUB_300001_SM_10006detail6reduce18DeviceReduceKernelINS2_10policy_hubIdyN4cuda3std3__44plusIdEEE10Policy1000EPdyS9_dNS7_10__identityEEEvT0_PT3_T1_NS0_13GridEvenShareISH_EET2_T4_)
        .other          _ZN3cub18CUB_300001_SM_10006detail6reduce18DeviceReduceKernelINS2_10policy_hubIdyN4cuda3std3__44plusIdEEE10Policy1000EPdyS9_dNS7_10__identityEEEvT0_PT3_T1_NS0_13GridEvenShareISH_EET2_T4_,@"STO_CUDA_ENTRY STV_DEFAULT"
_ZN3cub18CUB_300001_SM_10006detail6reduce18DeviceReduceKernelINS2_10policy_hubIdyN4cuda3std3__44plusIdEEE10Policy1000EPdyS9_dNS7_10__identityEEEvT0_PT3_T1_NS0_13GridEvenShareISH_EET2_T4_:
.text._ZN3cub18CUB_300001_SM_10006detail6reduce18DeviceReduceKernelINS2_10policy_hubIdyN4cuda3std3__44plusIdEEE10Policy1000EPdyS9_dNS7_10__identityEEEvT0_PT3_T1_NS0_13GridEvenShareISH_EET2_T4_:
[----:B------:R-:W-:Y:S08]  /*0000*/  LDC R1, c[0x0][0x37c] ;  /* 0x0000df00ff017b82 */ /* 0x000ff00000000800 */
[----:B------:R-:W0:Y:S01]  /*0010*/  S2UR UR11, SR_CTAID.X ;  /* 0x00000000000b79c3 */ /* 0x000e220000002500 */
[----:B------:R-:W1:Y:S01]  /*0020*/  LDCU.64 UR8, c[0x0][0x3b8] ;  /* 0x00007700ff0877ac */ /* 0x000e620008000a00 */
[----:B------:R-:W-:Y:S01]  /*0030*/  BSSY.RECONVERGENT B0, `(.L_x_30) ;  /* 0x0000265000007945 */ /* 0x000fe20003800200 */
[----:B------:R-:W2:Y:S01]  /*0040*/  LDCU UR5, c[0x0][0x3c0] ;  /* 0x00007800ff0577ac */ /* 0x000ea20008000800 */
[----:B------:R-:W3:Y:S01]  /*0050*/  LDCU.64 UR14, c[0x0][0x358] ;  /* 0x00006b00ff0e77ac */ /* 0x000ee20008000a00 */
[----:B-1----:R-:W-:-:S02]  /*0060*/  IMAD.U32 R2, RZ, RZ, UR8 ;  /* 0x00000008ff027e24 */ /* 0x002fc4000f8e00ff */
[----:B------:R-:W-:Y:S01]  /*0070*/  IMAD.U32 R3, RZ, RZ, UR9 ;  /* 0x00000009ff037e24 */ /* 0x000fe2000f8e00ff */
[----:B--2---:R-:W-:Y:S02]  /*0080*/  UIMAD UR5, UR5, 0xe00, URZ ;  /* 0x00000e00050578a4 */ /* 0x004fe4000f8e02ff */
[----:B0-----:R-:W-:Y:S02]  /*0090*/  UIMAD UR6, UR11, 0xe00, URZ ;  /* 0x00000e000b0678a4 */ /* 0x001fe4000f8e02ff */
[----:B------:R-:W-:-:S04]  /*00a0*/  USHF.R.S32.HI UR16, URZ, 0x1f, UR5 ;  /* 0x0000001fff107899 */ /* 0x000fc80008011405 */
[----:B------:R-:W-:-:S04]  /*00b0*/  IADD3 R16, P1, PT, R2, -UR6, RZ ;  /* 0x8000000602107c10 */ /* 0x000fc8000ff3e0ff */
[----:B------:R-:W-:Y:S02]  /*00c0*/  ISETP.GT.U32.AND P0, PT, R16, 0xdff, PT ;  /* 0x00000dff1000780c */ /* 0x000fe40003f04070 */
[----:B------:R-:W-:-:S04]  /*00d0*/  IADD3.X R17, PT, PT, R3, -0x1, RZ, P1, !PT ;  /* 0xffffffff03117810 */ /* 0x000fc80000ffe4ff */
[----:B------:R-:W-:-:S13]  /*00e0*/  ISETP.GT.U32.AND.EX P0, PT, R17, RZ, PT, P0 ;  /* 0x000000ff1100720c */ /* 0x000fda0003f04100 */
[----:B---3--:R-:W-:Y:S05]  /*00f0*/  @P0 BRA `(.L_x_31) ;  /* 0x0000001400280947 */ /* 0x008fea0003800000 */
[----:B------:R-:W0:Y:S01]  /*0100*/  S2R R0, SR_TID.X ;  /* 0x0000000000007919 */ /* 0x000e220000002100 */
[----:B------:R-:W-:Y:S01]  /*0110*/  VIADD R3, R2, -UR6 ;  /* 0x8000000602037c36 */ /* 0x000fe20008000000 */
[----:B------:R-:W-:Y:S01]  /*0120*/  BSSY.RECONVERGENT B1, `(.L_x_32) ;  /* 0x000000a000017945 */ /* 0x000fe20003800200 */
[----:B------:R-:W-:-:S03]  /*0130*/  CS2R R16, SRZ ;  /* 0x0000000000107805 */ /* 0x000fc6000001ff00 */
[----:B0-----:R-:W-:Y:S01]  /*0140*/  ISETP.GE.AND P0, PT, R0, R3, PT ;  /* 0x000000030000720c */ /* 0x001fe20003f06270 */
[----:B------:R-:W-:-:S12]  /*0150*/  IMAD.MOV.U32 R28, RZ, RZ, R0 ;  /* 0x000000ffff1c7224 */ /* 0x000fd800078e0000 */
[----:B------:R-:W-:Y:S05]  /*0160*/  @P0 BRA `(.L_x_33) ;  /* 0x0000000000140947 */ /* 0x000fea0003800000 */
[----:B------:R-:W0:Y:S01]  /*0170*/  LDC.64 R16, c[0x0][0x380] ;  /* 0x0000e000ff107b82 */ /* 0x000e220000000a00 */
[----:B------:R-:W-:-:S04]  /*0180*/  VIADD R5, R0, UR6 ;  /* 0x0000000600057c36 */ /* 0x000fc80008000000 */
[----:B0-----:R-:W-:-:S06]  /*0190*/  IMAD.WIDE.U32 R16, R5, 0x8, R16 ;  /* 0x0000000805107825 */ /* 0x001fcc00078e0010 */
[----:B------:R-:W5:Y:S01]  /*01a0*/  LDG.E.64.CONSTANT R16, desc[UR14][R16.64] ;  /* 0x0000000e10107981 */ /* 0x000f62000c1e9b00 */
[----:B------:R-:W-:-:S07]  /*01b0*/  VIADD R28, R0, 0x200 ;  /* 0x00000200001c7836 */ /* 0x000fce0000000000 */
.L_x_33:
[----:B------:R-:W-:Y:S05]  /*01c0*/  BSYNC.RECONVERGENT B1 ;  /* 0x0000000000017941 */ /* 0x000fea0003800200 */
.L_x_32:
[----:B------:R-:W-:Y:S01]  /*01d0*/  ISETP.GE.AND P0, PT, R28, R3, PT ;  /* 0x000000031c00720c */ /* 0x000fe20003f06270 */
[----:B------:R-:W-:-:S12]  /*01e0*/  BSSY.RECONVERGENT B1, `(.L_x_34) ;  /* 0x0000078000017945 */ /* 0x000fd80003800200 */
[----:B------:R-:W-:Y:S05]  /*01f0*/  @P0 BRA `(.L_x_35) ;  /* 0x0000000400d80947 */ /* 0x000fea0003800000 */
[----:B------:R-:W-:Y:S01]  /*0200*/  LOP3.LUT R5, RZ, R28, RZ, 0x33, !PT ;  /* 0x0000001cff057212 */ /* 0x000fe200078e33ff */
[----:B------:R-:W-:Y:S03]  /*0210*/  BSSY.RECONVERGENT B2, `(.L_x_36) ;  /* 0x0000019000027945 */ /* 0x000fe60003800200 */
[----:B------:R-:W-:-:S04]  /*0220*/  IADD3 R2, PT, PT, R2, -UR6, R5 ;  /* 0x8000000602027c10 */ /* 0x000fc8000fffe005 */
[C---:B------:R-:W-:Y:S02]  /*0230*/  LOP3.LUT R4, R2.reuse, 0x600, RZ, 0xc0, !PT ;  /* 0x0000060002047812 */ /* 0x040fe400078ec0ff */
[----:B------:R-:W-:Y:S02]  /*0240*/  ISETP.GE.U32.AND P0, PT, R2, 0x600, PT ;  /* 0x000006000200780c */ /* 0x000fe40003f06070 */
[----:B------:R-:W-:-:S13]  /*0250*/  ISETP.NE.AND P1, PT, R4, 0x600, PT ;  /* 0x000006000400780c */ /* 0x000fda0003f25270 */
[----:B------:R-:W-:Y:S05]  /*0260*/  @!P1 BRA `(.L_x_37) ;  /* 0x00000000004c9947 */ /* 0x000fea0003800000 */
[----:B------:R-:W0:Y:S01]  /*0270*/  LDCU.64 UR4, c[0x0][0x380] ;  /* 0x00007000ff0477ac */ /* 0x000e220008000a00 */
[----:B------:R-:W-:Y:S01]  /*0280*/  IMAD.WIDE.U32 R4, R28, 0x8, RZ ;  /* 0x000000081c047825 */ /* 0x000fe200078e00ff */
[----:B------:R-:W-:-:S03]  /*0290*/  LEA.HI R2, R2, 0x1, RZ, 0x17 ;  /* 0x0000000102027811 */ /* 0x000fc600078fb8ff */
[----:B------:R-:W-:Y:S01]  /*02a0*/  IMAD.U32 R7, RZ, RZ, UR11 ;  /* 0x0000000bff077e24 */ /* 0x000fe2000f8e00ff */
[----:B------:R-:W-:-:S03]  /*02b0*/  LOP3.LUT R2, R2, 0x3, RZ, 0xc0, !PT ;  /* 0x0000000302027812 */ /* 0x000fc600078ec0ff */
[----:B------:R-:W-:-:S04]  /*02c0*/  IMAD.WIDE.U32 R4, R7, 0x7000, R4 ;  /* 0x0000700007047825 */ /* 0x000fc800078e0004 */
[----:B------:R-:W-:Y:S01]  /*02d0*/  IMAD.MOV R2, RZ, RZ, -R2 ;  /* 0x000000ffff027224 */ /* 0x000fe200078e0a02 */
[----:B0-----:R-:W-:-:S04]  /*02e0*/  IADD3 R6, P1, PT, R4, UR4, RZ ;  /* 0x0000000404067c10 */ /* 0x001fc8000ff3e0ff */
[----:B------:R-:W-:-:S09]  /*02f0*/  IADD3.X R7, PT, PT, R5, UR5, RZ, P1, !PT ;  /* 0x0000000505077c10 */ /* 0x000fd20008ffe4ff */
.L_x_38:
        /* <DEDUP_REMOVED lines=10> */
.L_x_37:
[----:B------:R-:W-:Y:S05]  /*03a0*/  BSYNC.RECONVERGENT B2 ;  /* 0x0000000000027941 */ /* 0x000fea0003800200 */
.L_x_36:
[----:B------:R-:W-:Y:S05]  /*03b0*/  @!P0 BRA `(.L_x_35) ;  /* 0x0000000400688947 */ /* 0x000fea0003800000 */
[----:B------:R-:W0:Y:S01]  /*03c0*/  LDC.64 R4, c[0x0][0x380] ;  /* 0x0000e000ff047b82 */ /* 0x000e220000000a00 */
[----:B------:R-:W-:Y:S01]  /*03d0*/  IMAD.IADD R2, R3, 0x1, -R28 ;  /* 0x0000000103027824 */ /* 0x000fe200078e0a1c */
[----:B------:R-:W-:Y:S01]  /*03e0*/  BSSY.RECONVERGENT B2, `(.L_x_39) ;  /* 0x0000032000027945 */ /* 0x000fe20003800200 */
[----:B------:R-:W-:Y:S01]  /*03f0*/  IMAD.U32 R7, RZ, RZ, UR11 ;  /* 0x0000000bff077e24 */ /* 0x000fe2000f8e00ff */
[----:B------:R-:W-:Y:S02]  /*0400*/  PLOP3.LUT P0, PT, PT, PT, PT, 0x80, 0x8 ;  /* 0x000000000008781c */ /* 0x000fe40003f0f070 */
[----:B------:R-:W-:Y:S01]  /*0410*/  ISETP.GT.AND P1, PT, R2, 0x1800, PT ;  /* 0x000018000200780c */ /* 0x000fe20003f24270 */
[----:B0-----:R-:W-:-:S12]  /*0420*/  IMAD.WIDE.U32 R4, R7, 0x7000, R4 ;  /* 0x0000700007047825 */ /* 0x001fd800078e0004 */
[----:B------:R-:W-:Y:S05]  /*0430*/  @!P1 BRA `(.L_x_40) ;  /* 0x0000000000b09947 */ /* 0x000fea0003800000 */
[----:B------:R-:W-:Y:S01]  /*0440*/  PLOP3.LUT P0, PT, PT, PT, PT, 0x8, 0x80 ;  /* 0x000000000080781c */ /* 0x000fe20003f0e170 */
[----:B------:R-:W-:-:S12]  /*0450*/  VIADD R2, R3, 0xffffe800 ;  /* 0xffffe80003027836 */ /* 0x000fd80000000000 */
.L_x_41:
[----:B------:R-:W-:-:S05]  /*0460*/  IMAD.WIDE R26, R28, 0x8, R4 ;  /* 0x000000081c1a7825 */ /* 0x000fca00078e0204 */
[----:B------:R-:W2:Y:S04]  /*0470*/  LDG.E.64.CONSTANT R18, desc[UR14][R26.64] ;  /* 0x0000000e1a127981 */ /* 0x000ea8000c1e9b00 */
[----:B------:R-:W3:Y:S04]  /*0480*/  LDG.E.64.CONSTANT R14, desc[UR14][R26.64+0x1000] ;  /* 0x0010000e1a0e7981 */ /* 0x000ee8000c1e9b00 */
[----:B------:R-:W4:Y:S01]  /*0490*/  LDG.E.64.CONSTANT R12, desc[UR14][R26.64+0x2000] ;  /* 0x0020000e1a0c7981 */ /* 0x000f22000c1e9b00 */
[----:B------:R-:W-:-:S03]  /*04a0*/  VIADD R25, R28, 0x800 ;  /* 0x000008001c197836 */ /* 0x000fc60000000000 */
[----:B------:R0:W4:Y:S01]  /*04b0*/  LDG.E.64.CONSTANT R10, desc[UR14][R26.64+0x3000] ;  /* 0x0030000e1a0a7981 */ /* 0x000122000c1e9b00 */
[----:B------:R-:W-:-:S05]  /*04c0*/  IMAD.WIDE R24, R25, 0x8, R4 ;  /* 0x0000000819187825 */ /* 0x000fca00078e0204 */
[----:B------:R-:W4:Y:S04]  /*04d0*/  LDG.E.64.CONSTANT R8, desc[UR14][R24.64] ;  /* 0x0000000e18087981 */ /* 0x000f28000c1e9b00 */
[----:B------:R-:W4:Y:S04]  /*04e0*/  LDG.E.64.CONSTANT R6, desc[UR14][R24.64+0x1000] ;  /* 0x0010000e18067981 */ /* 0x000f28000c1e9b00 */
[----:B------:R-:W4:Y:S01]  /*04f0*/  LDG.E.64.CONSTANT R20, desc[UR14][R24.64+0x2000] ;  /* 0x0020000e18147981 */ /* 0x000f22000c1e9b00 */
[----:B------:R-:W-:-:S03]  /*0500*/  VIADD R29, R28, 0x1000 ;  /* 0x000010001c1d7836 */ /* 0x000fc60000000000 */
[----:B------:R1:W4:Y:S01]  /*0510*/  LDG.E.64.CONSTANT R22, desc[UR14][R24.64+0x3000] ;  /* 0x0030000e18167981 */ /* 0x000322000c1e9b00 */
[----:B0-----:R-:W-:-:S04]  /*0520*/  IMAD.WIDE R26, R29, 0x8, R4 ;  /* 0x000000081d1a7825 */ /* 0x001fc800078e0204 */
[----:B------:R-:W-:-:S04]  /*0530*/  VIADD R29, R28, 0x1800 ;  /* 0x000018001c1d7836 */ /* 0x000fc80000000000 */
[----:B-1----:R-:W-:Y:S01]  /*0540*/  IMAD.WIDE R24, R29, 0x8, R4 ;  /* 0x000000081d187825 */ /* 0x002fe200078e0204 */
[----:B--2--5:R-:W-:Y:S01]  /*0550*/  DADD R16, R18, R16 ;  /* 0x0000000012107229 */ /* 0x024fe20000000010 */
[----:B------:R-:W2:Y:S07]  /*0560*/  LDG.E.64.CONSTANT R18, desc[UR14][R26.64] ;  /* 0x0000000e1a127981 */ /* 0x000eae000c1e9b00 */
[----:B---3--:R-:W-:Y:S02]  /*0570*/  DADD R14, R16, R14 ;  /* 0x00000000100e7229 */ /* 0x008fe4000000000e */
[----:B------:R-:W3:Y:S06]  /*0580*/  LDG.E.64.CONSTANT R16, desc[UR14][R26.64+0x1000] ;  /* 0x0010000e1a107981 */ /* 0x000eec000c1e9b00 */
[----:B----4-:R-:W-:-:S02]  /*0590*/  DADD R12, R14, R12 ;  /* 0x000000000e0c7229 */ /* 0x010fc4000000000c */
[----:B------:R-:W4:Y:S06]  /*05a0*/  LDG.E.64.CONSTANT R14, desc[UR14][R26.64+0x2000] ;  /* 0x0020000e1a0e7981 */ /* 0x000f2c000c1e9b00 */
[----:B------:R-:W-:Y:S02]  /*05b0*/  DADD R10, R12, R10 ;  /* 0x000000000c0a7229 */ /* 0x000fe4000000000a */
[----:B------:R-:W4:Y:S06]  /*05c0*/  LDG.E.64.CONSTANT R12, desc[UR14][R26.64+0x3000] ;  /* 0x0030000e1a0c7981 */ /* 0x000f2c000c1e9b00 */
[----:B------:R-:W-:-:S02]  /*05d0*/  DADD R8, R10, R8 ;  /* 0x000000000a087229 */ /* 0x000fc40000000008 */
[----:B------:R-:W4:Y:S04]  /*05e0*/  LDG.E.64.CONSTANT R10, desc[UR14][R24.64] ;  /* 0x0000000e180a7981 */ /* 0x000f28000c1e9b00 */
[----:B------:R-:W4:Y:S02]  /*05f0*/  LDG.E.64.CONSTANT R26, desc[UR14][R24.64+0x3000] ;  /* 0x0030000e181a7981 */ /* 0x000f24000c1e9b00 */
[----:B------:R-:W-:Y:S02]  /*0600*/  DADD R6, R8, R6 ;  /* 0x0000000008067229 */ /* 0x000fe40000000006 */
[----:B------:R-:W4:Y:S06]  /*0610*/  LDG.E.64.CONSTANT R8, desc[UR14][R24.64+0x1000] ;  /* 0x0010000e18087981 */ /* 0x000f2c000c1e9b00 */
[----:B------:R-:W-:-:S02]  /*0620*/  DADD R20, R6, R20 ;  /* 0x0000000006147229 */ /* 0x000fc40000000014 */
[----:B------:R-:W4:Y:S06]  /*0630*/  LDG.E.64.CONSTANT R6, desc[UR14][R24.64+0x2000] ;  /* 0x0020000e18067981 */ /* 0x000f2c000c1e9b00 */
[----:B------:R-:W-:Y:S01]  /*0640*/  DADD R20, R20, R22 ;  /* 0x0000000014147229 */ /* 0x000fe20000000016 */
[----:B------:R-:W-:-:S05]  /*0650*/  VIADD R28, R28, 0x2000 ;  /* 0x000020001c1c7836 */ /* 0x000fca0000000000 */
[----:B------:R-:W-:Y:S02]  /*0660*/  ISETP.GE.AND P1, PT, R28, R2, PT ;  /* 0x000000021c00720c */ /* 0x000fe40003f26270 */
[----:B--2---:R-:W-:-:S08]  /*0670*/  DADD R18, R20, R18 ;  /* 0x0000000014127229 */ /* 0x004fd00000000012 */
[----:B---3--:R-:W-:-:S08]  /*0680*/  DADD R16, R18, R16 ;  /* 0x0000000012107229 */ /* 0x008fd00000000010 */
[----:B----4-:R-:W-:-:S08]  /*0690*/  DADD R14, R16, R14 ;  /* 0x00000000100e7229 */ /* 0x010fd0000000000e */
[----:B------:R-:W-:-:S08]  /*06a0*/  DADD R12, R14, R12 ;  /* 0x000000000e0c7229 */ /* 0x000fd0000000000c */
[----:B------:R-:W-:-:S08]  /*06b0*/  DADD R10, R12, R10 ;  /* 0x000000000c0a7229 */ /* 0x000fd0000000000a */
[----:B------:R-:W-:-:S08]  /*06c0*/  DADD R8, R10, R8 ;  /* 0x000000000a087229 */ /* 0x000fd00000000008 */
[----:B------:R-:W-:-:S08]  /*06d0*/  DADD R6, R8, R6 ;  /* 0x0000000008067229 */ /* 0x000fd00000000006 */
[----:B------:R-:W-:Y:S01]  /*06e0*/  DADD R16, R6, R26 ;  /* 0x0000000006107229 */ /* 0x000fe2000000001a */
[----:B------:R-:W-:Y:S10]  /*06f0*/  @!P1 BRA `(.L_x_41) ;  /* 0xfffffffc00589947 */ /* 0x000ff4000383ffff */
.L_x_40:
[----:B------:R-:W-:Y:S05]  /*0700*/  BSYNC.RECONVERGENT B2 ;  /* 0x0000000000027941 */ /* 0x000fea0003800200 */
.L_x_39:
[----:B------:R-:W-:Y:S01]  /*0710*/  IMAD.IADD R2, R3, 0x1, -R28 ;  /* 0x0000000103027824 */ /* 0x000fe200078e0a1c */
[----:B------:R-:W-:Y:S04]  /*0720*/  BSSY.RECONVERGENT B2, `(.L_x_42) ;  /* 0x0000018000027945 */ /* 0x000fe80003800200 */
[----:B------:R-:W-:-:S13]  /*0730*/  ISETP.GT.AND P1, PT, R2, 0x800, PT ;  /* 0x000008000200780c */ /* 0x000fda0003f24270 */
[----:B------:R-:W-:Y:S05]  /*0740*/  @!P1 BRA `(.L_x_43) ;  /* 0x0000000000549947 */ /* 0x000fea0003800000 */
[----:B------:R-:W-:-:S05]  /*0750*/  IMAD.WIDE R24, R28, 0x8, R4 ;  /* 0x000000081c187825 */ /* 0x000fca00078e0204 */
        /* <DEDUP_REMOVED lines=20> */
.L_x_43:
[----:B------:R-:W-:Y:S05]  /*08a0*/  BSYNC.RECONVERGENT B2 ;  /* 0x0000000000027941 */ /* 0x000fea0003800200 */
.L_x_42:
[----:B------:R-:W-:-:S13]  /*08b0*/  ISETP.LT.OR P0, PT, R28, R3, P0 ;  /* 0x000000031c00720c */ /* 0x000fda0000701670 */
[----:B------:R-:W-:Y:S05]  /*08c0*/  @!P0 BRA `(.L_x_35) ;  /* 0x0000000000248947 */ /* 0x000fea0003800000 */
[----:B------:R-:W-:-:S05]  /*08d0*/  IMAD.WIDE R4, R28, 0x8, R4 ;  /* 0x000000081c047825 */ /* 0x000fca00078e0204 */
        /* <DEDUP_REMOVED lines=8> */
.L_x_35:
[----:B------:R-:W-:Y:S05]  /*0960*/  BSYNC.RECONVERGENT B1 ;  /* 0x0000000000017941 */ /* 0x000fea0003800200 */
.L_x_34:
        /* <DEDUP_REMOVED lines=12> */
[----:B------:R-:W-:-:S03]  /*0a30*/  @!P1 SHF.R.U32.HI R3, RZ, 0x2, R0 ;  /* 0x00000002ff039819 */ /* 0x000fc60000011600 */
[----:B------:R-:W0:Y:S01]  /*0a40*/  SHFL.DOWN PT, R5, R7, 0x2, 0x1f ;  /* 0x08401f0007057f89 */ /* 0x000e2200000e0000 */
[----:B------:R-:W-:Y:S01]  /*0a50*/  @!P1 LOP3.LUT R3, R3, 0xf8, RZ, 0xc0, !PT ;  /* 0x000000f803039812 */ /* 0x000fe200078ec0ff */
        /* <DEDUP_REMOVED lines=14> */
[----:B-1----:R-:W-:-:S05]  /*0b40*/  @!P1 LEA R8, R13, R8, 0x18 ;  /* 0x000000080d089211 */ /* 0x002fca00078ec0ff */
[----:B------:R-:W-:Y:S01]  /*0b50*/  @!P1 IMAD.IADD R3, R3, 0x1, R8 ;  /* 0x0000000103039824 */ /* 0x000fe200078e0208 */
[----:B0-----:R-:W-:-:S10]  /*0b60*/  DADD R4, R4, R10 ;  /* 0x0000000004047229 */ /* 0x001fd4000000000a */
[----:B------:R-:W-:Y:S02]  /*0b70*/  FSEL R6, R10, R4, P0 ;  /* 0x000000040a067208 */ /* 0x000fe40000000000 */
[----:B------:R-:W-:Y:S02]  /*0b80*/  FSEL R7, R11, R5, P0 ;  /* 0x000000050b077208 */ /* 0x000fe40000000000 */
[----:B------:R-:W-:Y:S01]  /*0b90*/  ISETP.NE.AND P0, PT, R0, RZ, PT ;  /* 0x000000ff0000720c */ /* 0x000fe20003f05270 */
[----:B------:R-:W-:Y:S04]  /*0ba0*/  SHFL.DOWN PT, R4, R6, 0x10, 0x1f ;  /* 0x0a001f0006047f89 */ /* 0x000fe800000e0000 */
[----:B------:R-:W0:Y:S02]  /*0bb0*/  SHFL.DOWN PT, R5, R7, 0x10, 0x1f ;  /* 0x0a001f0007057f89 */ /* 0x000e2400000e0000 */
        /* <DEDUP_REMOVED lines=10> */
[----:B--2---:R-:W0:Y:S04]  /*0c60*/  LDS.64 R2, [UR4+0x18] ;  /* 0x00001804ff027984 */ /* 0x004e280008000a00 */
        /* <DEDUP_REMOVED lines=23> */
.L_x_44:
[----:B------:R-:W-:-:S05]  /*0de0*/  LOP3.LUT R2, R0, 0x3e0, RZ, 0xc0, !PT ;  /* 0x000003e000027812 */ /* 0x000fca00078ec0ff */
[----:B------:R-:W-:Y:S01]  /*0df0*/  VIADD R4, R2, 0x20 ;  /* 0x0000002002047836 */ /* 0x000fe20000000000 */
[----:B------:R-:W-:-:S04]  /*0e00*/  LOP3.LUT R2, RZ, R2, RZ, 0x33, !PT ;  /* 0x00000002ff027212 */ /* 0x000fc800078e33ff */
[----:B------:R-:W-:Y:S01]  /*0e10*/  ISETP.GT.AND P0, PT, R4, R3, PT ;  /* 0x000000030400720c */ /* 0x000fe20003f04270 */
[----:B------:R-:W-:-:S05]  /*0e20*/  IMAD.IADD R2, R3, 0x1, R2 ;  /* 0x0000000103027824 */ /* 0x000fca00078e0202 */
[----:B------:R-:W-:Y:S02]  /*0e30*/  SEL R5, R2, 0x1f, P0 ;  /* 0x0000001f02057807 */ /* 0x000fe40000000000 */
[----:B------:R-:W0:Y:S03]  /*0e40*/  S2R R2, SR_LANEID ;  /* 0x0000000000027919 */ /* 0x000e260000000000 */
[----:B-----5:R-:W-:Y:S04]  /*0e50*/  SHFL.DOWN PT, R6, R16, 0x1, R5 ;  /* 0x0820000010067989 */ /* 0x020fe800000e0005 */
[----:B------:R-:W1:Y:S02]  /*0e60*/  SHFL.DOWN PT, R7, R17, 0x1, R5 ;  /* 0x0820000011077989 */ /* 0x000e6400000e0005 */
[----:B-1----:R-:W-:Y:S01]  /*0e70*/  DADD R6, R6, R16 ;  /* 0x0000000006067229 */ /* 0x002fe20000000010 */
[C---:B0-----:R-:W-:Y:S01]  /*0e80*/  ISETP.GE.AND P0, PT, R2.reuse, R5, PT ;  /* 0x000000050200720c */ /* 0x041fe20003f06270 */
[C---:B------:R-:W-:Y:S01]  /*0e90*/  VIADD R4, R2.reuse, 0x2 ;  /* 0x0000000202047836 */ /* 0x040fe20000000000 */
[----:B------:R-:W-:-:S07]  /*0ea0*/  ISETP.NE.AND P1, PT, R2, RZ, PT ;  /* 0x000000ff0200720c */ /* 0x000fce0003f25270 */
[----:B------:R-:W-:Y:S02]  /*0eb0*/  FSEL R8, R6, R16, !P0 ;  /* 0x0000001006087208 */ /* 0x000fe40004000000 */
[----:B------:R-:W-:Y:S02]  /*0ec0*/  FSEL R9, R7, R17, !P0 ;  /* 0x0000001107097208 */ /* 0x000fe40004000000 */
[----:B------:R-:W-:Y:S01]  /*0ed0*/  ISETP.GT.AND P0, PT, R4, R5, PT ;  /* 0x000000050400720c */ /* 0x000fe20003f04270 */
[----:B------:R-:W-:Y:S01]  /*0ee0*/  SHFL.DOWN PT, R6, R8, 0x2, R5 ;  /* 0x0840000008067989 */ /* 0x000fe200000e0005 */
[----:B------:R-:W-:-:S03]  /*0ef0*/  VIADD R4, R2, 0x4 ;  /* 0x0000000402047836 */ /* 0x000fc60000000000 */
[----:B------:R-:W0:Y:S01]  /*0f00*/  SHFL.DOWN PT, R7, R9, 0x2, R5 ;  /* 0x0840000009077989 */ /* 0x000e2200000e0005 */
[----:B------:R-:W1:Y:S01]  /*0f10*/  @!P1 S2R R13, SR_CgaCtaId ;  /* 0x00000000000d9919 */ /* 0x000e620000008800 */
[----:B0-----:R-:W-:-:S10]  /*0f20*/  DADD R6, R6, R8 ;  /* 0x0000000006067229 */ /* 0x001fd40000000008 */
[----:B------:R-:W-:Y:S02]  /*0f30*/  FSEL R10, R8, R6, P0 ;  /* 0x00000006080a7208 */ /* 0x000fe40000000000 */
[----:B------:R-:W-:Y:S02]  /*0f40*/  FSEL R11, R9, R7, P0 ;  /* 0x00000007090b7208 */ /* 0x000fe40000000000 */
[----:B------:R-:W-:Y:S01]  /*0f50*/  ISETP.GT.AND P0, PT, R4, R5, PT ;  /* 0x000000050400720c */ /* 0x000fe20003f04270 */
[----:B------:R-:W-:Y:S01]  /*0f60*/  SHFL.DOWN PT, R6, R10, 0x4, R5 ;  /* 0x088000000a067989 */ /* 0x000fe200000e0005 */
[C---:B------:R-:W-:Y:S02]  /*0f70*/  VIADD R4, R2.reuse, 0x8 ;  /* 0x0000000802047836 */ /* 0x040fe40000000000 */
[----:B------:R-:W-:Y:S01]  /*0f80*/  VIADD R2, R2, 0x10 ;  /* 0x0000001002027836 */ /* 0x000fe20000000000 */
[----:B------:R-:W0:Y:S02]  /*0f90*/  SHFL.DOWN PT, R7, R11, 0x4, R5 ;  /* 0x088000000b077989 */ /* 0x000e2400000e0005 */
[----:B0-----:R-:W-:-:S10]  /*0fa0*/  DADD R6, R6, R10 ;  /* 0x0000000006067229 */ /* 0x001fd4000000000a */
[----:B------:R-:W-:Y:S02]  /*0fb0*/  FSEL R8, R10, R6, P0 ;  /* 0x000000060a087208 */ /* 0x000fe40000000000 */
[----:B------:R-:W-:Y:S02]  /*0fc0*/  FSEL R9, R11, R7, P0 ;  /* 0x000000070b097208 */ /* 0x000fe40000000000 */
[----:B------:R-:W-:Y:S01]  /*0fd0*/  ISETP.GT.AND P0, PT, R4, R5, PT ;  /* 0x000000050400720c */ /* 0x000fe20003f04270 */
[----:B------:R-:W-:Y:S01]  /*0fe0*/  SHFL.DOWN PT, R6, R8, 0x8, R5 ;  /* 0x0900000008067989 */ /* 0x000fe200000e0005 */
[----:B------:R-:W-:-:S03]  /*0ff0*/  @!P1 SHF.R.U32.HI R4, RZ, 0x2, R0 ;  /* 0x00000002ff049819 */ /* 0x000fc60000011600 */
[----:B------:R-:W0:Y:S01]  /*1000*/  SHFL.DOWN PT, R7, R9, 0x8, R5 ;  /* 0x0900000009077989 */ /* 0x000e2200000e0005 */
[----:B------:R-:W-:Y:S01]  /*1010*/  @!P1 LOP3.LUT R4, R4, 0xf8, RZ, 0xc0, !PT ;  /* 0x000000f804049812 */ /* 0x000fe200078ec0ff */
[----:B0-----:R-:W-:-:S10]  /*1020*/  DADD R6, R6, R8 ;  /* 0x0000000006067229 */ /* 0x001fd40000000008 */
[----:B------:R-:W-:Y:S02]  /*1030*/  FSEL R10, R8, R6, P0 ;  /* 0x00000006080a7208 */ /* 0x000fe40000000000 */
[----:B------:R-:W-:Y:S02]  /*1040*/  FSEL R11, R9, R7, P0 ;  /* 0x00000007090b7208 */ /* 0x000fe40000000000 */
[----:B------:R-:W-:Y:S01]  /*1050*/  @!P1 MOV R8, 0x400 ;  /* 0x0000040000089802 */ /* 0x000fe20000000f00 */
[----:B------:R-:W-:Y:S01]  /*1060*/  SHFL.DOWN PT, R6, R10, 0x10, R5 ;  /* 0x0a0000000a067989 */ /* 0x000fe200000e0005 */
[----:B------:R-:W-:Y:S02]  /*1070*/  ISETP.GT.AND P0, PT, R2, R5, PT ;  /* 0x000000050200720c */ /* 0x000fe40003f04270 */
[----:B-1----:R-:W-:Y:S01]  /*1080*/  @!P1 LEA R13, R13, R8, 0x18 ;  /* 0x000000080d0d9211 */ /* 0x002fe200078ec0ff */
[----:B------:R-:W0:Y:S04]  /*1090*/  SHFL.DOWN PT, R7, R11, 0x10, R5 ;  /* 0x0a0000000b077989 */ /* 0x000e2800000e0005 */
[----:B------:R-:W-:Y:S01]  /*10a0*/  @!P1 IMAD.IADD R13, R4, 0x1, R13 ;  /* 0x00000001040d9824 */ /* 0x000fe200078e020d */
[----:B0-----:R-:W-:-:S10]  /*10b0*/  DADD R6, R6, R10 ;  /* 0x0000000006067229 */ /* 0x001fd4000000000a */
[----:B------:R-:W-:Y:S02]  /*10c0*/  FSEL R8, R10, R6, P0 ;  /* 0x000000060a087208 */ /* 0x000fe40000000000 */
[----:B------:R-:W-:Y:S02]  /*10d0*/  FSEL R9, R11, R7, P0 ;  /* 0x000000070b097208 */ /* 0x000fe40000000000 */
[----:B------:R-:W-:-:S03]  /*10e0*/  ISETP.NE.AND P0, PT, R0, RZ, PT ;  /* 0x000000ff0000720c */ /* 0x000fc60003f05270 */
[----:B------:R1:W-:Y:S01]  /*10f0*/  @!P1 STS.64 [R13+0x10], R8 ;  /* 0x000010080d009388 */ /* 0x0003e20000000a00 */
[----:B------:R-:W-:Y:S09]  /*1100*/  BAR.SYNC.DEFER_BLOCKING 0x0 ;  /* 0x0000000000007b1d */ /* 0x000ff20000010000 */
[----:B------:R-:W-:Y:S05]  /*1110*/  @P0 BRA `(.L_x_45) ;  /* 0x0000001400580947 */ /* 0x000fea0003800000 */
[----:B------:R-:W0:Y:S01]  /*1120*/  S2UR UR5, SR_CgaCtaId ;  /* 0x00000000000579c3 */ /* 0x000e220000008800 */
[----:B------:R-:W-:Y:S01]  /*1130*/  UMOV UR4, 0x400 ;  /* 0x0000040000047882 */ /* 0x000fe20000000000 */
[----:B------:R-:W-:Y:S01]  /*1140*/  ISETP.GT.AND P1, PT, R3, 0x20, PT ;  /* 0x000000200300780c */ /* 0x000fe20003f24270 */
[----:B0-----:R-:W-:-:S09]  /*1150*/  ULEA UR4, UR5, UR4, 0x18 ;  /* 0x0000000405047291 */ /* 0x001fd2000f8ec0ff */
[----:B------:R-:W0:Y:S04]  /*1160*/  LDS.64 R10, [UR4+0x18] ;  /* 0x00001804ff0a7984 */ /* 0x000e280008000a00 */
[----:B------:R-:W2:Y:S01]  /*1170*/  LDS.128 R4, [UR4+0x20] ;  /* 0x00002004ff047984 */ /* 0x000ea20008000c00 */
[----:B0-----:R-:W-:-:S10]  /*1180*/  DADD R10, R8, R10 ;  /* 0x00000000080a7229 */ /* 0x001fd4000000000a */
[----:B------:R-:W-:Y:S02]  /*1190*/  FSEL R12, R10, R8, P1 ;  /* 0x000000080a0c7208 */ /* 0x000fe40000800000 */
[----:B-1----:R-:W-:Y:S02]  /*11a0*/  FSEL R13, R11, R9, P1 ;  /* 0x000000090b0d7208 */ /* 0x002fe40000800000 */
[----:B------:R-:W0:Y:S01]  /*11b0*/  LDS.128 R8, [UR4+0x30] ;  /* 0x00003004ff087984 */ /* 0x000e220008000c00 */
[----:B------:R-:W-:-:S03]  /*11c0*/  ISETP.GT.AND P1, PT, R3, 0x40, PT ;  /* 0x000000400300780c */ /* 0x000fc60003f24270 */
        /* <DEDUP_REMOVED lines=61> */
.L_x_31:
[----:B------:R-:W0:Y:S01]  /*15a0*/  S2R R0, SR_TID.X ;  /* 0x0000000000007919 */ /* 0x000e220000002100 */
[----:B------:R-:W1:Y:S01]  /*15b0*/  LDC.64 R4, c[0x0][0x380] ;  /* 0x0000e000ff047b82 */ /* 0x000e620000000a00 */
[----:B0-----:R-:W-:-:S04]  /*15c0*/  VIADD R19, R0, UR6 ;  /* 0x0000000600137c36 */ /* 0x001fc80008000000 */
[----:B-1----:R-:W-:-:S05]  /*15d0*/  IMAD.WIDE.U32 R18, R19, 0x8, R4 ;  /* 0x0000000813127825 */ /* 0x002fca00078e0004 */
[----:B------:R-:W2:Y:S04]  /*15e0*/  LDG.E.64.CONSTANT R20, desc[UR14][R18.64] ;  /* 0x0000000e12147981 */ /* 0x000ea8000c1e9b00 */
[----:B------:R-:W2:Y:S04]  /*15f0*/  LDG.E.64.CONSTANT R12, desc[UR14][R18.64+0x1000] ;  /* 0x0010000e120c7981 */ /* 0x000ea8000c1e9b00 */
[----:B------:R-:W3:Y:S04]  /*1600*/  LDG.E.64.CONSTANT R14, desc[UR14][R18.64+0x2000] ;  /* 0x0020000e120e7981 */ /* 0x000ee8000c1e9b00 */
[----:B------:R-:W4:Y:S04]  /*1610*/  LDG.E.64.CONSTANT R8, desc[UR14][R18.64+0x3000] ;  /* 0x0030000e12087981 */ /* 0x000f28000c1e9b00 */
[----:B------:R-:W5:Y:S04]  /*1620*/  LDG.E.64.CONSTANT R6, desc[UR14][R18.64+0x4000] ;  /* 0x0040000e12067981 */ /* 0x000f68000c1e9b00 */
[----:B------:R-:W5:Y:S04]  /*1630*/  LDG.E.64.CONSTANT R4, desc[UR14][R18.64+0x5000] ;  /* 0x0050000e12047981 */ /* 0x000f68000c1e9b00 */
[----:B------:R-:W5:Y:S01]  /*1640*/  LDG.E.64.CONSTANT R10, desc[UR14][R18.64+0x6000] ;  /* 0x0060000e120a7981 */ /* 0x000f62000c1e9b00 */
[----:B------:R-:W-:-:S04]  /*1650*/  ISETP.GE.U32.AND P0, PT, R16, UR5, PT ;  /* 0x0000000510007c0c */ /* 0x000fc8000bf06070 */
[----:B------:R-:W-:Y:S01]  /*1660*/  ISETP.GE.U32.AND.EX P0, PT, R17, UR16, PT, P0 ;  /* 0x0000001011007c0c */ /* 0x000fe2000bf06100 */
[----:B--2---:R-:W-:-:S08]  /*1670*/  DADD R12, R20, R12 ;  /* 0x00000000140c7229 */ /* 0x004fd0000000000c */
[----:B---3--:R-:W-:-:S08]  /*1680*/  DADD R12, R14, R12 ;  /* 0x000000000e0c7229 */ /* 0x008fd0000000000c */
[----:B----4-:R-:W-:-:S08]  /*1690*/  DADD R8, R8, R12 ;  /* 0x0000000008087229 */ /* 0x010fd0000000000c */
[----:B-----5:R-:W-:-:S08]  /*16a0*/  DADD R6, R6, R8 ;  /* 0x0000000006067229 */ /* 0x020fd00000000008 */
[----:B------:R-:W-:-:S08]  /*16b0*/  DADD R4, R4, R6 ;  /* 0x0000000004047229 */ /* 0x000fd00000000006 */
[----:B------:R-:W-:Y:S01]  /*16c0*/  DADD R10, R10, R4 ;  /* 0x000000000a0a7229 */ /* 0x000fe20000000004 */
[----:B------:R-:W-:Y:S10]  /*16d0*/  @!P0 BRA `(.L_x_46) ;  /* 0x0000000800d88947 */ /* 0x000ff40003800000 */
[----:B------:R-:W-:Y:S01]  /*16e0*/  UIADD3 UR8, UP0, UPT, UR5, UR6, URZ ;  /* 0x0000000605087290 */ /* 0x000fe2000ff1e0ff */
[----:B------:R-:W-:Y:S01]  /*16f0*/  IADD3 R26, P1, PT, R2, -0xe00, RZ ;  /* 0xfffff200021a7810 */ /* 0x000fe20007f3e0ff */
[----:B------:R-:W0:Y:S01]  /*1700*/  LDCU.64 UR12, c[0x0][0x380] ;  /* 0x00007000ff0c77ac */ /* 0x000e220008000a00 */
[----:B------:R-:W-:Y:S02]  /*1710*/  LOP3.LUT R5, RZ, R0, RZ, 0x33, !PT ;  /* 0x00000000ff057212 */ /* 0x000fe400078e33ff */
[----:B------:R-:W-:Y:S01]  /*1720*/  IADD3.X R23, PT, PT, R3, -0x1, RZ, P1, !PT ;  /* 0xffffffff03177810 */ /* 0x000fe20000ffe4ff */
[----:B------:R-:W-:Y:S01]  /*1730*/  UIADD3.X UR9, UPT, UPT, URZ, UR16, URZ, UP0, !UPT ;  /* 0x00000010ff097290 */ /* 0x000fe200087fe4ff */
[----:B------:R-:W-:Y:S01]  /*1740*/  ISETP.LT.U32.AND P0, PT, R26, UR8, PT ;  /* 0x000000081a007c0c */ /* 0x000fe2000bf01070 */
[----:B------:R-:W-:Y:S01]  /*1750*/  UMOV UR4, URZ ;  /* 0x000000ff00047c82 */ /* 0x000fe20008000000 */
[----:B------:R-:W-:Y:S01]  /*1760*/  IADD3 R21, P1, PT, R0, UR8, RZ ;  /* 0x0000000800157c10 */ /* 0x000fe2000ff3e0ff */
[----:B------:R-:W-:Y:S01]  /*1770*/  UMOV UR10, UR8 ;  /* 0x00000008000a7c82 */ /* 0x000fe20008000000 */
[----:B------:R-:W-:Y:S01]  /*1780*/  IADD3 R5, PT, PT, R2, -UR5, R5 ;  /* 0x8000000502057c10 */ /* 0x000fe2000fffe005 */
[----:B------:R-:W-:Y:S01]  /*1790*/  IMAD.U32 R4, RZ, RZ, UR9 ;  /* 0x00000009ff047e24 */ /* 0x000fe2000f8e00ff */
[----:B------:R-:W-:-:S03]  /*17a0*/  UMOV UR7, UR9 ;  /* 0x0000000900077c82 */ /* 0x000fc60008000000 */
[----:B------:R-:W-:Y:S01]  /*17b0*/  VIADD R22, R5, -UR6 ;  /* 0x8000000605167c36 */ /* 0x000fe20008000000 */
[----:B------:R-:W-:Y:S01]  /*17c0*/  ISETP.GT.U32.AND.EX P0, PT, R4, R23, PT, P0 ;  /* 0x000000170400720c */ /* 0x000fe20003f04100 */
[----:B------:R-:W-:Y:S01]  /*17d0*/  IMAD.X R4, RZ, RZ, UR9, P1 ;  /* 0x00000009ff047e24 */ /* 0x000fe200088e06ff */
[----:B0-----:R-:W-:-:S04]  /*17e0*/  LEA R20, P1, R21, UR12, 0x3 ;  /* 0x0000000c15147c11 */ /* 0x001fc8000f8218ff */
[----:B------:R-:W-:-:S07]  /*17f0*/  LEA.HI.X R21, R21, UR13, R4, 0x3, P1 ;  /* 0x0000000d15157c11 */ /* 0x000fce00088f1c04 */
[----:B------:R-:W-:Y:S05]  /*1800*/  @P0 BRA `(.L_x_47) ;  /* 0x00000000009c0947 */ /* 0x000fea0003800000 */
[----:B------:R-:W0:Y:S01]  /*1810*/  LDC.64 R2, c[0x0][0x3b8] ;  /* 0x0000ee00ff027b82 */ /* 0x000e220000000a00 */
[----:B------:R-:W1:Y:S01]  /*1820*/  LDCU.64 UR12, c[0x0][0x380] ;  /* 0x00007000ff0c77ac */ /* 0x000e620008000a00 */
[----:B------:R-:W-:Y:S01]  /*1830*/  NOP ;  /* 0x0000000000007918 */ /* 0x000fe20000000000 */
.L_x_48:
[----:B------:R-:W-:-:S05]  /*1840*/  IADD3 R4, P0, PT, R0, UR8, RZ ;  /* 0x0000000800047c10 */ /* 0x000fca000ff1e0ff */
[----:B------:R-:W-:Y:S01]  /*1850*/  IMAD.X R5, RZ, RZ, UR9, P0 ;  /* 0x00000009ff057e24 */ /* 0x000fe200080e06ff */
[----:B-1----:R-:W-:-:S04]  /*1860*/  LEA R24, P0, R4, UR12, 0x3 ;  /* 0x0000000c04187c11 */ /* 0x002fc8000f8018ff */
[----:B------:R-:W-:-:S05]  /*1870*/  LEA.HI.X R25, R4, UR13, R5, 0x3, P0 ;  /* 0x0000000d04197c11 */ /* 0x000fca00080f1c05 */
[----:B------:R-:W2:Y:S04]  /*1880*/  LDG.E.64.CONSTANT R8, desc[UR14][R24.64] ;  /* 0x0000000e18087981 */ /* 0x000ea8000c1e9b00 */
[----:B------:R-:W3:Y:S04]  /*1890*/  LDG.E.64.CONSTANT R12, desc[UR14][R24.64+0x1000] ;  /* 0x0010000e180c7981 */ /* 0x000ee8000c1e9b00 */
[----:B------:R-:W4:Y:S04]  /*18a0*/  LDG.E.64.CONSTANT R14, desc[UR14][R24.64+0x2000] ;  /* 0x0020000e180e7981 */ /* 0x000f28000c1e9b00 */
[----:B------:R-:W5:Y:S04]  /*18b0*/  LDG.E.64.CONSTANT R16, desc[UR14][R24.64+0x3000] ;  /* 0x0030000e18107981 */ /* 0x000f68000c1e9b00 */
[----:B------:R-:W5:Y:S04]  /*18c0*/  LDG.E.64.CONSTANT R18, desc[UR14][R24.64+0x4000] ;  /* 0x0040000e18127981 */ /* 0x000f68000c1e9b00 */
[----:B------:R-:W5:Y:S04]  /*18d0*/  LDG.E.64.CONSTANT R4, desc[UR14][R24.64+0x5000] ;  /* 0x0050000e18047981 */ /* 0x000f68000c1e9b00 */
[----:B------:R-:W5:Y:S01]  /*18e0*/  LDG.E.64.CONSTANT R6, desc[UR14][R24.64+0x6000] ;  /* 0x0060000e18067981 */ /* 0x000f62000c1e9b00 */
[----:B------:R-:W-:-:S04]  /*18f0*/  UIADD3 UR6, UP0, UPT, UR5, UR10, URZ ;  /* 0x0000000a05067290 */ /* 0x000fc8000ff1e0ff */
[----:B------:R-:W-:Y:S01]  /*1900*/  UIADD3.X UR7, UPT, UPT, UR16, UR7, URZ, UP0, !UPT ;  /* 0x0000000710077290 */ /* 0x000fe200087fe4ff */
[----:B--2---:R-:W-:Y:S01]  /*1910*/  DADD R8, R8, R10 ;  /* 0x0000000008087229 */ /* 0x004fe2000000000a */
[----:B0-----:R-:W-:-:S04]  /*1920*/  IADD3 R10, P1, PT, R2, -UR8, RZ ;  /* 0x80000008020a7c10 */ /* 0x001fc8000ff3e0ff */
[----:B------:R-:W-:-:S03]  /*1930*/  ISETP.GE.U32.AND P0, PT, R10, UR5, PT ;  /* 0x000000050a007c0c */ /* 0x000fc6000bf06070 */
[----:B---3--:R-:W-:-:S08]  /*1940*/  DADD R8, R12, R8 ;  /* 0x000000000c087229 */ /* 0x008fd00000000008 */
[----:B----4-:R-:W-:-:S08]  /*1950*/  DADD R8, R14, R8 ;  /* 0x000000000e087229 */ /* 0x010fd00000000008 */
[----:B-----5:R-:W-:-:S08]  /*1960*/  DADD R8, R16, R8 ;  /* 0x0000000010087229 */ /* 0x020fd00000000008 */
[----:B------:R-:W-:-:S08]  /*1970*/  DADD R8, R18, R8 ;  /* 0x0000000012087229 */ /* 0x000fd00000000008 */
[----:B------:R-:W-:Y:S01]  /*1980*/  DADD R4, R4, R8 ;  /* 0x0000000004047229 */ /* 0x000fe20000000008 */
[----:B------:R-:W-:-:S04]  /*1990*/  IADD3.X R8, PT, PT, R3, ~UR9, RZ, P1, !PT ;  /* 0x8000000903087c10 */ /* 0x000fc80008ffe4ff */
[----:B------:R-:W-:-:S03]  /*19a0*/  ISETP.GE.U32.AND.EX P0, PT, R8, UR16, PT, P0 ;  /* 0x0000001008007c0c */ /* 0x000fc6000bf06100 */
[----:B------:R-:W-:-:S10]  /*19b0*/  DADD R10, R6, R4 ;  /* 0x00000000060a7229 */ /* 0x000fd40000000004 */
[----:B------:R-:W-:Y:S05]  /*19c0*/  @!P0 BRA `(.L_x_46) ;  /* 0x00000008001c8947 */ /* 0x000fea0003800000 */
[----:B------:R-:W-:Y:S02]  /*19d0*/  UIADD3 UR8, UP0, UPT, UR5, UR8, URZ ;  /* 0x0000000805087290 */ /* 0x000fe4000ff1e0ff */
[----:B------:R-:W-:Y:S01]  /*19e0*/  IMAD.U32 R5, RZ, RZ, UR5 ;  /* 0x00000005ff057e24 */ /* 0x000fe2000f8e00ff */
[----:B------:R-:W-:Y:S01]  /*19f0*/  UIADD3 UR4, UPT, UPT, UR4, 0x1, URZ ;  /* 0x0000000104047890 */ /* 0x000fe2000fffe0ff */
[----:B------:R-:W-:Y:S01]  /*1a00*/  VIADD R22, R22, -UR5 ;  /* 0x8000000516167c36 */ /* 0x000fe20008000000 */
[----:B------:R-:W-:Y:S01]  /*1a10*/  UIADD3.X UR9, UPT, UPT, UR16, UR9, URZ, UP0, !UPT ;  /* 0x0000000910097290 */ /* 0x000fe200087fe4ff */
[----:B------:R-:W-:Y:S01]  /*1a20*/  IMAD.WIDE R20, R5, 0x8, R20 ;  /* 0x0000000805147825 */ /* 0x000fe200078e0214 */
[----:B------:R-:W-:Y:S01]  /*1a30*/  ISETP.LT.U32.AND P0, PT, R26, UR8, PT ;  /* 0x000000081a007c0c */ /* 0x000fe2000bf01070 */
[----:B------:R-:W-:-:S03]  /*1a40*/  UMOV UR10, UR6 ;  /* 0x00000006000a7c82 */ /* 0x000fc60008000000 */
[----:B------:R-:W-:-:S05]  /*1a50*/  IMAD.U32 R4, RZ, RZ, UR9 ;  /* 0x00000009ff047e24 */ /* 0x000fca000f8e00ff */
[----:B------:R-:W-:-:S13]  /*1a60*/  ISETP.GT.U32.AND.EX P0, PT, R4, R23, PT, P0 ;  /* 0x000000170400720c */ /* 0x000fda0003f04100 */
[----:B------:R-:W-:Y:S05]  /*1a70*/  @!P0 BRA `(.L_x_48) ;  /* 0xfffffffc00708947 */ /* 0x000fea000383ffff */
.L_x_47:
[----:B------:R-:W-:Y:S01]  /*1a80*/  IMAD.U32 R4, RZ, RZ, UR9 ;  /* 0x00000009ff047e24 */ /* 0x000fe2000f8e00ff */
[----:B------:R-:W-:-:S04]  /*1a90*/  ISETP.LE.U32.AND P0, PT, R2, UR8, PT ;  /* 0x0000000802007c0c */ /* 0x000fc8000bf03070 */
[----:B------:R-:W-:-:S13]  /*1aa0*/  ISETP.GE.U32.AND.EX P0, PT, R4, R3, PT, P0 ;  /* 0x000000030400720c */ /* 0x000fda0003f06100 */
[----:B------:R-:W-:Y:S05]  /*1ab0*/  @P0 BRA `(.L_x_46) ;  /* 0x0000000400e00947 */ /* 0x000fea0003800000 */
[----:B------:R-:W-:Y:S01]  /*1ac0*/  VIADD R3, R2, -UR8 ;  /* 0x8000000802037c36 */ /* 0x000fe20008000000 */
[----:B------:R-:W-:Y:S04]  /*1ad0*/  BSSY.RECONVERGENT B1, `(.L_x_46) ;  /* 0x0000076000017945 */ /* 0x000fe80003800200 */
[----:B------:R-:W-:-:S13]  /*1ae0*/  ISETP.GE.AND P0, PT, R0, R3, PT ;  /* 0x000000030000720c */ /* 0x000fda0003f06270 */
[----:B------:R-:W-:Y:S05]  /*1af0*/  @P0 BRA `(.L_x_49) ;  /* 0x0000000400cc0947 */ /* 0x000fea0003800000 */
[----:B------:R-:W0:Y:S01]  /*1b00*/  LDC R4, c[0x0][0x3c0] ;  /* 0x0000f000ff047b82 */ /* 0x000e220000000800 */
[----:B------:R-:W-:Y:S01]  /*1b10*/  UIMAD UR6, UR11, 0xe00, URZ ;  /* 0x00000e000b0678a4 */ /* 0x000fe2000f8e02ff */
[----:B------:R-:W-:Y:S01]  /*1b20*/  LOP3.LUT R5, RZ, R0, RZ, 0x33, !PT ;  /* 0x00000000ff057212 */ /* 0x000fe200078e33ff */
[----:B------:R-:W-:Y:S02]  /*1b30*/  BSSY.RECONVERGENT B2, `(.L_x_50) ;  /* 0x0000019000027945 */ /* 0x000fe40003800200 */
[----:B------:R-:W-:-:S06]  /*1b40*/  UIADD3 UR6, UPT, UPT, UR5, UR6, URZ ;  /* 0x0000000605067290 */ /* 0x000fcc000fffe0ff */
[----:B------:R-:W-:Y:S01]  /*1b50*/  IADD3 R2, PT, PT, R2, -UR6, R5 ;  /* 0x8000000602027c10 */ /* 0x000fe2000fffe005 */
[----:B0-----:R-:W-:-:S04]  /*1b60*/  IMAD R5, R4, UR4, RZ ;  /* 0x0000000404057c24 */ /* 0x001fc8000f8e02ff */
[----:B------:R-:W-:-:S05]  /*1b70*/  IMAD R2, R5, -0xe00, R2 ;  /* 0xfffff20005027824 */ /* 0x000fca00078e0202 */
[C---:B------:R-:W-:Y:S02]  /*1b80*/  LOP3.LUT R4, R2.reuse, 0x600, RZ, 0xc0, !PT ;  /* 0x0000060002047812 */ /* 0x040fe400078ec0ff */
[----:B------:R-:W-:Y:S01]  /*1b90*/  ISETP.GE.U32.AND P0, PT, R2, 0x600, PT ;  /* 0x000006000200780c */ /* 0x000fe20003f06070 */
[----:B------:R-:W-:Y:S01]  /*1ba0*/  IMAD.MOV.U32 R2, RZ, RZ, R0 ;  /* 0x000000ffff027224 */ /* 0x000fe200078e0000 */
[----:B------:R-:W-:-:S13]  /*1bb0*/  ISETP.NE.AND P1, PT, R4, 0x600, PT ;  /* 0x000006000400780c */ /* 0x000fda0003f25270 */
[----:B------:R-:W-:Y:S05]  /*1bc0*/  @!P1 BRA `(.L_x_51) ;  /* 0x00000000003c9947 */ /* 0x000fea0003800000 */
[----:B------:R-:W-:-:S04]  /*1bd0*/  LOP3.LUT R2, R22, 0xffff, RZ, 0xc0, !PT ;  /* 0x0000ffff16027812 */ /* 0x000fc800078ec0ff */
[----:B------:R-:W-:-:S04]  /*1be0*/  LEA.HI R2, R2, 0x1, RZ, 0x17 ;  /* 0x0000000102027811 */ /* 0x000fc800078fb8ff */
[----:B------:R-:W-:Y:S01]  /*1bf0*/  LOP3.LUT R4, R2, 0x3, RZ, 0xc0, !PT ;  /* 0x0000000302047812 */ /* 0x000fe200078ec0ff */
[----:B------:R-:W-:-:S04]  /*1c00*/  IMAD.MOV.U32 R2, RZ, RZ, R0 ;  /* 0x000000ffff027224 */ /* 0x000fc800078e0000 */
[----:B------:R-:W-:-:S07]  /*1c10*/  IMAD.MOV R6, RZ, RZ, -R4 ;  /* 0x000000ffff067224 */ /* 0x000fce00078e0a04 */
.L_x_52:
        /* <DEDUP_REMOVED lines=8> */
[----:B--2---:R-:W-:-:S11]  /*1ca0*/  DADD R10, R4, R10 ;  /* 0x00000000040a7229 */ /* 0x004fd6000000000a */
[----:B------:R-:W-:Y:S05]  /*1cb0*/  @P1 BRA `(.L_x_52) ;  /* 0xfffffffc00d81947 */ /* 0x000fea000383ffff */
.L_x_51:
[----:B------:R-:W-:Y:S05]  /*1cc0*/  BSYNC.RECONVERGENT B2 ;  /* 0x0000000000027941 */ /* 0x000fea0003800200 */
.L_x_50:
[----:B------:R-:W-:Y:S05]  /*1cd0*/  @!P0 BRA `(.L_x_49) ;  /* 0x0000000400548947 */ /* 0x000fea0003800000 */
[----:B------:R-:W-:Y:S01]  /*1ce0*/  IMAD.IADD R7, R3, 0x1, -R2 ;  /* 0x0000000103077824 */ /* 0x000fe200078e0a02 */
[----:B------:R-:W-:Y:S01]  /*1cf0*/  IADD3 R5, P0, PT, R2, UR10, RZ ;  /* 0x0000000a02057c10 */ /* 0x000fe2000ff1e0ff */
[----:B------:R-:W-:Y:S03]  /*1d00*/  BSSY.RECONVERGENT B2, `(.L_x_53) ;  /* 0x000002e000027945 */ /* 0x000fe60003800200 */
[----:B------:R-:W-:Y:S01]  /*1d10*/  ISETP.GT.AND P1, PT, R7, 0x1800, PT ;  /* 0x000018000700780c */ /* 0x000fe20003f24270 */
[----:B------:R-:W-:Y:S01]  /*1d20*/  IMAD.X R6, RZ, RZ, UR7, P0 ;  /* 0x00000007ff067e24 */ /* 0x000fe200080e06ff */
[----:B------:R-:W-:-:S04]  /*1d30*/  LEA R4, P0, R5, UR12, 0x3 ;  /* 0x0000000c05047c11 */ /* 0x000fc8000f8018ff */
[----:B------:R-:W-:Y:S02]  /*1d40*/  LEA.HI.X R5, R5, UR13, R6, 0x3, P0 ;  /* 0x0000000d05057c11 */ /* 0x000fe400080f1c06 */
[----:B------:R-:W-:-:S05]  /*1d50*/  PLOP3.LUT P0, PT, PT, PT, PT, 0x80, 0x8 ;  /* 0x000000000008781c */ /* 0x000fca0003f0f070 */
[----:B------:R-:W-:Y:S08]  /*1d60*/  @!P1 BRA `(.L_x_54) ;  /* 0x00000000009c9947 */ /* 0x000ff00003800000 */
[----:B------:R-:W-:Y:S01]  /*1d70*/  PLOP3.LUT P0, PT, PT, PT, PT, 0x8, 0x80 ;  /* 0x000000000080781c */ /* 0x000fe20003f0e170 */
[----:B------:R-:W-:-:S12]  /*1d80*/  VIADD R27, R3, 0xffffe800 ;  /* 0xffffe800031b7836 */ /* 0x000fd80000000000 */
.L_x_55:
[----:B------:R-:W2:Y:S04]  /*1d90*/  LDG.E.64.CONSTANT R12, desc[UR14][R4.64] ;  /* 0x0000000e040c7981 */ /* 0x000ea8000c1e9b00 */
[----:B------:R-:W3:Y:S04]  /*1da0*/  LDG.E.64.CONSTANT R14, desc[UR14][R4.64+0x1000] ;  /* 0x0010000e040e7981 */ /* 0x000ee8000c1e9b00 */
[----:B------:R-:W4:Y:S04]  /*1db0*/  LDG.E.64.CONSTANT R16, desc[UR14][R4.64+0x2000] ;  /* 0x0020000e04107981 */ /* 0x000f28000c1e9b00 */
[----:B------:R-:W5:Y:S04]  /*1dc0*/  LDG.E.64.CONSTANT R18, desc[UR14][R4.64+0x3000] ;  /* 0x0030000e04127981 */ /* 0x000f68000c1e9b00 */
[----:B------:R-:W5:Y:S04]  /*1dd0*/  LDG.E.64.CONSTANT R20, desc[UR14][R4.64+0x4000] ;  /* 0x0040000e04147981 */ /* 0x000f68000c1e9b00 */
[----:B------:R-:W5:Y:S04]  /*1de0*/  LDG.E.64.CONSTANT R24, desc[UR14][R4.64+0x5000] ;  /* 0x0050000e04187981 */ /* 0x000f68000c1e9b00 */
[----:B------:R-:W5:Y:S04]  /*1df0*/  LDG.E.64.CONSTANT R22, desc[UR14][R4.64+0x6000] ;  /* 0x0060000e04167981 */ /* 0x000f68000c1e9b00 */
[----:B------:R-:W5:Y:S04]  /*1e00*/  LDG.E.64.CONSTANT R6, desc[UR14][R4.64+0x7000] ;  /* 0x0070000e04067981 */ /* 0x000f68000c1e9b00 */
[----:B------:R-:W5:Y:S01]  /*1e10*/  LDG.E.64.CONSTANT R8, desc[UR14][R4.64+0x8000] ;  /* 0x0080000e04087981 */ /* 0x000f62000c1e9b00 */
[----:B--2---:R-:W-:-:S03]  /*1e20*/  DADD R12, R12, R10 ;  /* 0x000000000c0c7229 */ /* 0x004fc6000000000a */
[----:B------:R-:W2:Y:S05]  /*1e30*/  LDG.E.64.CONSTANT R10, desc[UR14][R4.64+0x9000] ;  /* 0x0090000e040a7981 */ /* 0x000eaa000c1e9b00 */
[----:B---3--:R-:W-:Y:S02]  /*1e40*/  DADD R14, R12, R14 ;  /* 0x000000000c0e7229 */ /* 0x008fe4000000000e */
[----:B------:R-:W3:Y:S06]  /*1e50*/  LDG.E.64.CONSTANT R12, desc[UR14][R4.64+0xa000] ;  /* 0x00a0000e040c7981 */ /* 0x000eec000c1e9b00 */
[----:B----4-:R-:W-:-:S02]  /*1e60*/  DADD R16, R14, R16 ;  /* 0x000000000e107229 */ /* 0x010fc40000000010 */
[----:B------:R-:W4:Y:S06]  /*1e70*/  LDG.E.64.CONSTANT R14, desc[UR14][R4.64+0xb000] ;  /* 0x00b0000e040e7981 */ /* 0x000f2c000c1e9b00 */
[----:B-----5:R-:W-:Y:S02]  /*1e80*/  DADD R18, R16, R18 ;  /* 0x0000000010127229 */ /* 0x020fe40000000012 */
[----:B------:R-:W5:Y:S06]  /*1e90*/  LDG.E.64.CONSTANT R16, desc[UR14][R4.64+0xc000] ;  /* 0x00c0000e04107981 */ /* 0x000f6c000c1e9b00 */
[----:B------:R-:W-:-:S02]  /*1ea0*/  DADD R20, R18, R20 ;  /* 0x0000000012147229 */ /* 0x000fc40000000014 */
[----:B------:R-:W5:Y:S06]  /*1eb0*/  LDG.E.64.CONSTANT R18, desc[UR14][R4.64+0xd000] ;  /* 0x00d0000e04127981 */ /* 0x000f6c000c1e9b00 */
[----:B------:R-:W-:Y:S02]  /*1ec0*/  DADD R24, R20, R24 ;  /* 0x0000000014187229 */ /* 0x000fe40000000018 */
[----:B------:R-:W5:Y:S06]  /*1ed0*/  LDG.E.64.CONSTANT R20, desc[UR14][R4.64+0xe000] ;  /* 0x00e0000e04147981 */ /* 0x000f6c000c1e9b00 */
[----:B------:R-:W-:-:S02]  /*1ee0*/  DADD R22, R24, R22 ;  /* 0x0000000018167229 */ /* 0x000fc40000000016 */
[----:B------:R0:W5:Y:S01]  /*1ef0*/  LDG.E.64.CONSTANT R24, desc[UR14][R4.64+0xf000] ;  /* 0x00f0000e04187981 */ /* 0x000162000c1e9b00 */
[----:B------:R-:W-:-:S05]  /*1f00*/  VIADD R2, R2, 0x2000 ;  /* 0x0000200002027836 */ /* 0x000fca0000000000 */
[----:B------:R-:W-:Y:S01]  /*1f10*/  DADD R6, R22, R6 ;  /* 0x0000000016067229 */ /* 0x000fe20000000006 */
[----:B------:R-:W-:Y:S02]  /*1f20*/  ISETP.GE.AND P1, PT, R2, R27, PT ;  /* 0x0000001b0200720c */ /* 0x000fe40003f26270 */
[----:B0-----:R-:W-:-:S05]  /*1f30*/  IADD3 R4, P2, PT, R4, 0x10000, RZ ;  /* 0x0001000004047810 */ /* 0x001fca0007f5e0ff */
[----:B------:R-:W-:Y:S01]  /*1f40*/  DADD R6, R6, R8 ;  /* 0x0000000006067229 */ /* 0x000fe20000000008 */
[----:B------:R-:W-:-:S07]  /*1f50*/  IMAD.X R5, RZ, RZ, R5, P2 ;  /* 0x000000ffff057224 */ /* 0x000fce00010e0605 */
[----:B--2---:R-:W-:-:S08]  /*1f60*/  DADD R6, R6, R10 ;  /* 0x0000000006067229 */ /* 0x004fd0000000000a */
[----:B---3--:R-:W-:-:S08]  /*1f70*/  DADD R6, R6, R12 ;  /* 0x0000000006067229 */ /* 0x008fd0000000000c */
[----:B----4-:R-:W-:-:S08]  /*1f80*/  DADD R6, R6, R14 ;  /* 0x0000000006067229 */ /* 0x010fd0000000000e */
[----:B-----5:R-:W-:-:S08]  /*1f90*/  DADD R6, R6, R16 ;  /* 0x0000000006067229 */ /* 0x020fd00000000010 */
[----:B------:R-:W-:-:S08]  /*1fa0*/  DADD R6, R6, R18 ;  /* 0x0000000006067229 */ /* 0x000fd00000000012 */
[----:B------:R-:W-:-:S08]  /*1fb0*/  DADD R6, R6, R20 ;  /* 0x0000000006067229 */ /* 0x000fd00000000014 */
[----:B------:R-:W-:Y:S01]  /*1fc0*/  DADD R10, R6, R24 ;  /* 0x00000000060a7229 */ /* 0x000fe20000000018 */
[----:B------:R-:W-:Y:S10]  /*1fd0*/  @!P1 BRA `(.L_x_55) ;  /* 0xfffffffc006c9947 */ /* 0x000ff4000383ffff */
.L_x_54:
[----:B------:R-:W-:Y:S05]  /*1fe0*/  BSYNC.RECONVERGENT B2 ;  /* 0x0000000000027941 */ /* 0x000fea0003800200 */
.L_x_53:
[----:B------:R-:W-:Y:S01]  /*1ff0*/  IMAD.IADD R6, R3, 0x1, -R2 ;  /* 0x0000000103067824 */ /* 0x000fe200078e0a02 */
[----:B------:R-:W-:Y:S04]  /*2000*/  BSSY.RECONVERGENT B2, `(.L_x_56) ;  /* 0x0000018000027945 */ /* 0x000fe80003800200 */
[----:B------:R-:W-:-:S13]  /*2010*/  ISETP.GT.AND P1, PT, R6, 0x800, PT ;  /* 0x000008000600780c */ /* 0x000fda0003f24270 */
[----:B------:R-:W-:Y:S05]  /*2020*/  @!P1 BRA `(.L_x_57) ;  /* 0x0000000000549947 */ /* 0x000fea0003800000 */
[----:B------:R-:W2:Y:S04]  /*2030*/  LDG.E.64.CONSTANT R20, desc[UR14][R4.64] ;  /* 0x0000000e04147981 */ /* 0x000ea8000c1e9b00 */
[----:B------:R-:W3:Y:S04]  /*2040*/  LDG.E.64.CONSTANT R22, desc[UR14][R4.64+0x1000] ;  /* 0x0010000e04167981 */ /* 0x000ee8000c1e9b00 */
[----:B------:R-:W4:Y:S04]  /*2050*/  LDG.E.64.CONSTANT R18, desc[UR14][R4.64+0x2000] ;  /* 0x0020000e04127981 */ /* 0x000f28000c1e9b00 */
[----:B------:R-:W5:Y:S04]  /*2060*/  LDG.E.64.CONSTANT R16, desc[UR14][R4.64+0x3000] ;  /* 0x0030000e04107981 */ /* 0x000f68000c1e9b00 */
[----:B------:R-:W5:Y:S04]  /*2070*/  LDG.E.64.CONSTANT R14, desc[UR14][R4.64+0x4000] ;  /* 0x0040000e040e7981 */ /* 0x000f68000c1e9b00 */
[----:B------:R-:W5:Y:S04]  /*2080*/  LDG.E.64.CONSTANT R12, desc[UR14][R4.64+0x5000] ;  /* 0x0050000e040c7981 */ /* 0x000f68000c1e9b00 */
[----:B------:R-:W5:Y:S04]  /*2090*/  LDG.E.64.CONSTANT R8, desc[UR14][R4.64+0x6000] ;  /* 0x0060000e04087981 */ /* 0x000f68000c1e9b00 */
[----:B------:R0:W5:Y:S01]  /*20a0*/  LDG.E.64.CONSTANT R6, desc[UR14][R4.64+0x7000] ;  /* 0x0070000e04067981 */ /* 0x000162000c1e9b00 */
[----:B------:R-:W-:Y:S01]  /*20b0*/  PLOP3.LUT P0, PT, PT, PT, PT, 0x8, 0x80 ;  /* 0x000000000080781c */ /* 0x000fe20003f0e170 */
[----:B------:R-:W-:Y:S01]  /*20c0*/  VIADD R2, R2, 0x1000 ;  /* 0x0000100002027836 */ /* 0x000fe20000000000 */
[----:B--2---:R-:W-:-:S08]  /*20d0*/  DADD R20, R10, R20 ;  /* 0x000000000a147229 */ /* 0x004fd00000000014 */
[----:B---3--:R-:W-:-:S08]  /*20e0*/  DADD R20, R20, R22 ;  /* 0x0000000014147229 */ /* 0x008fd00000000016 */
[----:B----4-:R-:W-:-:S08]  /*20f0*/  DADD R18, R20, R18 ;  /* 0x0000000014127229 */ /* 0x010fd00000000012 */
[----:B-----5:R-:W-:-:S08]  /*2100*/  DADD R16, R18, R16 ;  /* 0x0000000012107229 */ /* 0x020fd00000000010 */
[----:B------:R-:W-:-:S08]  /*2110*/  DADD R14, R16, R14 ;  /* 0x00000000100e7229 */ /* 0x000fd0000000000e */
[----:B------:R-:W-:-:S08]  /*2120*/  DADD R12, R14, R12 ;  /* 0x000000000e0c7229 */ /* 0x000fd0000000000c */
[----:B------:R-:W-:Y:S01]  /*2130*/  DADD R8, R12, R8 ;  /* 0x000000000c087229 */ /* 0x000fe20000000008 */
[----:B------:R-:W-:-:S05]  /*2140*/  IADD3 R12, P1, PT, R4, 0x8000, RZ ;  /* 0x00008000040c7810 */ /* 0x000fca0007f3e0ff */
[----:B0-----:R-:W-:Y:S02]  /*2150*/  IMAD.X R5, RZ, RZ, R5, P1 ;  /* 0x000000ffff057224 */ /* 0x001fe400008e0605 */
[----:B------:R-:W-:Y:S01]  /*2160*/  DADD R10, R8, R6 ;  /* 0x00000000080a7229 */ /* 0x000fe20000000006 */
[----:B------:R-:W-:-:S10]  /*2170*/  IMAD.MOV.U32 R4, RZ, RZ, R12 ;  /* 0x000000ffff047224 */ /* 0x000fd400078e000c */
.L_x_57:
[----:B------:R-:W-:Y:S05]  /*2180*/  BSYNC.RECONVERGENT B2 ;  /* 0x0000000000027941 */ /* 0x000fea0003800200 */
.L_x_56:
[----:B------:R-:W-:-:S13]  /*2190*/  ISETP.LT.OR P0, PT, R2, R3, P0 ;  /* 0x000000030200720c */ /* 0x000fda0000701670 */
[----:B------:R-:W-:Y:S05]  /*21a0*/  @!P0 BRA `(.L_x_49) ;  /* 0x0000000000208947 */ /* 0x000fea0003800000 */
[----:B------:R-:W2:Y:S04]  /*21b0*/  LDG.E.64.CONSTANT R2, desc[UR14][R4.64] ;  /* 0x0000000e04027981 */ /* 0x000ea8000c1e9b00 */
[----:B------:R-:W3:Y:S04]  /*21c0*/  LDG.E.64.CONSTANT R6, desc[UR14][R4.64+0x1000] ;  /* 0x0010000e04067981 */ /* 0x000ee8000c1e9b00 */
[----:B------:R-:W4:Y:S04]  /*21d0*/  LDG.E.64.CONSTANT R8, desc[UR14][R4.64+0x2000] ;  /* 0x0020000e04087981 */ /* 0x000f28000c1e9b00 */
[----:B------:R-:W5:Y:S01]  /*21e0*/  LDG.E.64.CONSTANT R12, desc[UR14][R4.64+0x3000] ;  /* 0x0030000e040c7981 */ /* 0x000f62000c1e9b00 */
[----:B--2---:R-:W-:-:S08]  /*21f0*/  DADD R2, R10, R2 ;  /* 0x000000000a027229 */ /* 0x004fd00000000002 */
[----:B---3--:R-:W-:-:S08]  /*2200*/  DADD R2, R2, R6 ;  /* 0x0000000002027229 */ /* 0x008fd00000000006 */
[----:B----4-:R-:W-:-:S08]  /*2210*/  DADD R2, R2, R8 ;  /* 0x0000000002027229 */ /* 0x010fd00000000008 */
[----:B-----5:R-:W-:-:S11]  /*2220*/  DADD R10, R2, R12 ;  /* 0x00000000020a7229 */ /* 0x020fd6000000000c */
.L_x_49:
[----:B------:R-:W-:Y:S05]  /*2230*/  BSYNC.RECONVERGENT B1 ;  /* 0x0000000000017941 */ /* 0x000fea0003800200 */
.L_x_46:
        /* <DEDUP_REMOVED lines=42> */
[----:B------:R-:W1:Y:S01]  /*24e0*/  S2UR UR5, SR_CgaCtaId ;  /* 0x00000000000579c3 */ /* 0x000e620000008800 */
[----:B------:R-:W-:Y:S02]  /*24f0*/  UMOV UR4, 0x400 ;  /* 0x0000040000047882 */ /* 0x000fe40000000000 */
[----:B-1----:R-:W-:-:S09]  /*2500*/  ULEA UR4, UR5, UR4, 0x18 ;  /* 0x0000000405047291 */ /* 0x002fd2000f8ec0ff */
[----:B0-----:R-:W0:Y:S04]  /*2510*/  LDS.64 R2, [UR4+0x18] ;  /* 0x00001804ff027984 */ /* 0x001e280008000a00 */
        /* <DEDUP_REMOVED lines=22> */
.L_x_45:
[----:B------:R-:W-:Y:S05]  /*2680*/  BSYNC.RECONVERGENT B0 ;  /* 0x0000000000007941 */ /* 0x000fea0003800200 */
.L_x_30:
[----:B------:R-:W-:Y:S05]  /*2690*/  @P0 EXIT ;  /* 0x000000000000094d */ /* 0x000fea0003800000 */
[----:B------:R-:W3:Y:S02]  /*26a0*/  LDCU.64 UR4, c[0x0][0x388] ;  /* 0x00007100ff0477ac */ /* 0x000ee40008000a00 */
[----:B---3--:R-:W-:-:S06]  /*26b0*/  UIMAD.WIDE.U32 UR4, UR11, 0x8, UR4 ;  /* 0x000000080b0478a5 */ /* 0x008fcc000f8e0004 */
[----:B------:R-:W-:Y:S02]  /*26c0*/  IMAD.U32 R2, RZ, RZ, UR4 ;  /* 0x00000004ff027e24 */ /* 0x000fe4000f8e00ff */
[----:B0-2---:R-:W-:-:S05]  /*26d0*/  IMAD.U32 R3, RZ, RZ, UR5 ;  /* 0x00000005ff037e24 */ /* 0x005fca000f8e00ff */
[----:B------:R-:W-:Y:S01]  /*26e0*/  STG.E.64 desc[UR14][R2.64], R8 ;  /* 0x0000000802007986 */ /* 0x000fe2000c101b0e */
[----:B------:R-:W-:Y:S05]  /*26f0*/  EXIT ;  /* 0x000000000000794d */ /* 0x000fea0003800000 */
.L_x_58:
        /* <DEDUP_REMOVED lines=16> */
.L_x_264:


//--------------------- .text._ZN3cub18CUB_300001_SM_10006detail6reduce28DeviceReduceSingleTileKernelINS2_10policy_hubIdyN4cuda3std3__44plusIdEEE10Policy1000EPdSC_yS9_ddNS7_10__identityEEEvT0_T1_T2_T3_T4_T6_ --------------------------
	.section	.text._ZN3cub18CUB_300001_SM_10006detail6reduce28DeviceReduceSingleTileKernelINS2_10policy_hubIdyN4cuda3std3__44plusIdEEE10Policy1000EPdSC_yS9_ddNS7_10__identityEEEvT0_T1_T2_T3_T4_T6_,"ax",@progbits
	.align	128
        .global         _ZN3cub18CUB_300001_SM_10006detail6reduce28DeviceReduceSingleTileKernelINS2_10policy_hubIdyN4cuda3std3__44plusIdEEE10Policy1000EPdSC_yS9_ddNS7_10__identityEEEvT0_T1_T2_T3_T4_T6_
        .type           _ZN3cub18CUB_300001_SM_10006detail6reduce28DeviceReduceSingleTileKernelINS2_10policy_hubIdyN4cuda3std3__44plusIdEEE10Policy1000EPdSC_yS9_ddNS7_10__identityEEEvT0_T1_T2_T3_T4_T6_,@function
        .size           _ZN3cub18CUB_300001_SM_10006detail6reduce28DeviceReduceSingleTileKernelINS2_10policy_hubIdyN4cuda3std3__44plusIdEEE10Policy1000EPdSC_yS9_ddNS7_10__identityEEEvT0_T1_T2_T3_T4_T6_,(.L_x_265 - _ZN3cub18CUB_300001_SM_10006detail6reduce28DeviceReduceSingleTileKernelINS2_10policy_hubIdyN4cuda3std3__44plusIdEEE10Policy1000EPdSC_yS9_ddNS7_10__identityEEEvT0_T1_T2_T3_T4_T6_)
        .other          _ZN3cub18CUB_300001_SM_10006detail6reduce28DeviceReduceSingleTileKernelINS2_10policy_hubIdyN4cuda3std3__44plusIdEEE10Policy1000EPdSC_yS9_ddNS7_10__identityEEEvT0_T1_T2_T3_T4_T6_,@"STO_CUDA_ENTRY STV_DEFAULT"
_ZN3cub18CUB_300001_SM_10006detail6reduce28DeviceReduceSingleTileKernelINS2_10policy_hubIdyN4cuda3std3__44plusIdEEE10Policy1000EPdSC_yS9_ddNS7_10__identityEEEvT0_T1_T2_T3_T4_T6_:
.text._ZN3cub18CUB_300001_SM_10006detail6reduce28DeviceReduceSingleTileKernelINS2_10policy_hubIdyN4cuda3std3__44plusIdEEE10Policy1000EPdSC_yS9_ddNS7_10__identityEEEvT0_T1_T2_T3_T4_T6_:
[----:B------:R-:W-:Y:S01]  /*0000*/  LDC R1, c[0x0][0x37c] ;  /* 0x0000df00ff017b82 */ /* 0x000fe20000000800 */
[----:B------:R-:W0:Y:S01]  /*0010*/  LDCU.64 UR4, c[0x0][0x390] ;  /* 0x00007200ff0477ac */ /* 0x000e220008000a00 */
[----:B------:R-:W1:Y:S01]  /*0020*/  LDCU.64 UR6, c[0x0][0x358] ;  /* 0x00006b00ff0677ac */ /* 0x000e620008000a00 */
[----:B0-----:R-:W-:Y:S02]  /*0030*/  IMAD.U32 R4, RZ, RZ, UR4 ;  /* 0x00000004ff047e24 */ /* 0x001fe4000f8e00ff */
[----:B------:R-:W-:-:S03]  /*0040*/  IMAD.U32 R5, RZ, RZ, UR5 ;  /* 0x00000005ff057e24 */ /* 0x000fc6000f8e00ff */
[----:B------:R-:W-:-:S04]  /*0050*/  ISETP.NE.U32.AND P0, PT, R4, RZ, PT ;  /* 0x000000ff0400720c */ /* 0x000fc80003f05070 */
[----:B------:R-:W-:-:S13]  /*0060*/  ISETP.NE.AND.EX P0, PT, R5, RZ, PT, P0 ;  /* 0x000000ff0500720c */ /* 0x000fda0003f05300 */
        /* <DEDUP_REMOVED lines=8> */
.L_x_59:
[----:B------:R-:W-:Y:S01]  /*00f0*/  ISETP.GT.U32.AND P0, PT, R4, 0xdff, PT ;  /* 0x00000dff0400780c */ /* 0x000fe20003f04070 */
[----:B------:R-:W-:Y:S03]  /*0100*/  BSSY.RECONVERGENT B0, `(.L_x_60) ;  /* 0x000024e000007945 */ /* 0x000fe60003800200 */
[----:B------:R-:W-:-:S13]  /*0110*/  ISETP.GT.U32.AND.EX P0, PT, R5, RZ, PT, P0 ;  /* 0x000000ff0500720c */ /* 0x000fda0003f04100 */
[----:B------:R-:W-:Y:S05]  /*0120*/  @P0 BRA `(.L_x_61) ;  /* 0x0000001400580947 */ /* 0x000fea0003800000 */
[----:B------:R-:W0:Y:S01]  /*0130*/  S2R R31, SR_TID.X ;  /* 0x00000000001f7919 */ /* 0x000e220000002100 */
[----:B------:R-:W-:Y:S01]  /*0140*/  BSSY.RECONVERGENT B1, `(.L_x_62) ;  /* 0x0000009000017945 */ /* 0x000fe20003800200 */
[----:B------:R-:W-:Y:S02]  /*0150*/  CS2R R2, SRZ ;  /* 0x0000000000027805 */ /* 0x000fe4000001ff00 */
[----:B0-----:R-:W-:Y:S01]  /*0160*/  ISETP.GE.U32.AND P0, PT, R31, R4, PT ;  /* 0x000000041f00720c */ /* 0x001fe20003f06070 */
[----:B------:R-:W-:-:S12]  /*0170*/  IMAD.MOV.U32 R33, RZ, RZ, R31 ;  /* 0x000000ffff217224 */ /* 0x000fd800078e001f */
[----:B------:R-:W-:Y:S05]  /*0180*/  @P0 BRA `(.L_x_63) ;  /* 0x0000000000100947 */ /* 0x000fea0003800000 */
[----:B------:R-:W0:Y:S02]  /*0190*/  LDC.64 R2, c[0x0][0x380] ;  /* 0x0000e000ff027b82 */ /* 0x000e240000000a00 */
[----:B0-----:R-:W-:-:S06]  /*01a0*/  IMAD.WIDE.U32 R2, R31, 0x8, R2 ;  /* 0x000000081f027825 */ /* 0x001fcc00078e0002 */
[----:B------:R-:W5:Y:S01]  /*01b0*/  LDG.E.64.CONSTANT R2, desc[UR6][R2.64] ;  /* 0x0000000602027981 */ /* 0x000f62000c1e9b00 */
[----:B------:R-:W-:-:S07]  /*01c0*/  VIADD R33, R31, 0x200 ;  /* 0x000002001f217836 */ /* 0x000fce0000000000 */
.L_x_63:
[----:B------:R-:W-:Y:S05]  /*01d0*/  BSYNC.RECONVERGENT B1 ;  /* 0x0000000000017941 */ /* 0x000fea0003800200 */
.L_x_62:
[----:B------:R-:W-:Y:S01]  /*01e0*/  ISETP.GE.U32.AND P0, PT, R33, R4, PT ;  /* 0x000000042100720c */ /* 0x000fe20003f06070 */
        /* <DEDUP_REMOVED lines=16> */
.L_x_68:
        /* <DEDUP_REMOVED lines=10> */
.L_x_67:
[----:B------:R-:W-:Y:S05]  /*0390*/  BSYNC.RECONVERGENT B2 ;  /* 0x0000000000027941 */ /* 0x000fea0003800200 */
.L_x_66:
        /* <DEDUP_REMOVED lines=8> */
.L_x_71:
        /* <DEDUP_REMOVED lines=43> */
.L_x_70:
[----:B------:R-:W-:Y:S05]  /*06d0*/  BSYNC.RECONVERGENT B2 ;  /* 0x0000000000027941 */ /* 0x000fea0003800200 */
.L_x_69:
        /* <DEDUP_REMOVED lines=26> */
.L_x_73:
[----:B------:R-:W-:Y:S05]  /*0880*/  BSYNC.RECONVERGENT B2 ;  /* 0x0000000000027941 */ /* 0x000fea0003800200 */
.L_x_72:
        /* <DEDUP_REMOVED lines=12> */
.L_x_65:
[----:B------:R-:W-:Y:S05]  /*0950*/  BSYNC.RECONVERGENT B1 ;  /* 0x0000000000017941 */ /* 0x000fea0003800200 */
.L_x_64:
[----:B------:R-:W-:-:S04]  /*0960*/  ISETP.GE.U32.AND P0, PT, R4, 0x200, PT ;  /* 0x000002000400780c */ /* 0x000fc80003f06070 */
[----:B------:R-:W-:-:S13]  /*0970*/  ISETP.GE.U32.AND.EX P0, PT, R5, RZ, PT, P0 ;  /* 0x000000ff0500720c */ /* 0x000fda0003f06100 */
        /* <DEDUP_REMOVED lines=14> */
[----:B0-----:R-:W-:-:S10]  /*0a60*/  DADD R4, R4, R6 ;  /* 0x0000000004047229 */ /* 0x001fd40000000006 */
[----:B------:R-:W-:Y:S02]  /*0a70*/  FSEL R4, R6, R4, P0 ;  /* 0x0000000406047208 */ /* 0x000fe40000000000 */
[----:B------:R-:W-:Y:S02]  /*0a80*/  FSEL R5, R7, R5, P0 ;  /* 0x0000000507057208 */ /* 0x000fe40000000000 */
[----:B------:R-:W-:Y:S01]  /*0a90*/  ISETP.GT.AND P0, PT, R10, 0x1b, PT ;  /* 0x0000001b0a00780c */ /* 0x000fe20003f04270 */
[----:B------:R-:W-:Y:S01]  /*0aa0*/  SHFL.DOWN PT, R2, R4, 0x4, 0x1f ;  /* 0x08801f0004027f89 */ /* 0x000fe200000e0000 */
[----:B------:R-:W-:-:S03]  /*0ab0*/  @!P1 MOV R6, 0x400 ;  /* 0x0000040000069802 */ /* 0x000fc60000000f00 */
        /* <DEDUP_REMOVED lines=13> */
[----:B------:R-:W-:-:S03]  /*0b90*/  ISETP.GT.AND P0, PT, R10, 0xf, PT ;  /* 0x0000000f0a00780c */ /* 0x000fc60003f04270 */
[----:B------:R-:W0:Y:S01]  /*0ba0*/  SHFL.DOWN PT, R3, R5, 0x10, 0x1f ;  /* 0x0a001f0005037f89 */ /* 0x000e2200000e0000 */
[----:B------:R-:W-:Y:S01]  /*0bb0*/  @!P1 IMAD.IADD R9, R0, 0x1, R9 ;  /* 0x0000000100099824 */ /* 0x000fe200078e0209 */
[----:B0-----:R-:W-:-:S07]  /*0bc0*/  DADD R6, R2, R4 ;  /* 0x0000000002067229 */ /* 0x001fce0000000004 */
[----:B------:R0:W-:Y:S01]  /*0bd0*/  @!P1 STS.64 [R9+0x10], R6 ;  /* 0x0000100609009388 */ /* 0x0001e20000000a00 */
[----:B------:R-:W-:Y:S01]  /*0be0*/  BAR.SYNC.DEFER_BLOCKING 0x0 ;  /* 0x0000000000007b1d */ /* 0x000fe20000010000 */
[----:B------:R-:W-:Y:S02]  /*0bf0*/  ISETP.NE.AND P1, PT, R31, RZ, PT ;  /* 0x000000ff1f00720c */ /* 0x000fe40003f25270 */
[----:B------:R-:W-:Y:S02]  /*0c00*/  FSEL R2, R4, R6, P0 ;  /* 0x0000000604027208 */ /* 0x000fe40000000000 */
[----:B------:R-:W-:-:S09]  /*0c10*/  FSEL R3, R5, R7, P0 ;  /* 0x0000000705037208 */ /* 0x000fd20000000000 */
[----:B0-----:R-:W-:Y:S05]  /*0c20*/  @P1 BRA `(.L_x_75) ;  /* 0x00000018006c1947 */ /* 0x001fea0003800000 */
        /* <DEDUP_REMOVED lines=27> */
.L_x_74:
[----:B------:R-:W-:Y:S01]  /*0de0*/  LOP3.LUT R0, R31, 0x3e0, RZ, 0xc0, !PT ;  /* 0x000003e01f007812 */ /* 0x000fe200078ec0ff */
[----:B------:R-:W0:Y:S03]  /*0df0*/  S2R R10, SR_LANEID ;  /* 0x00000000000a7919 */ /* 0x000e260000000000 */
[----:B------:R-:W-:Y:S01]  /*0e00*/  LOP3.LUT R9, RZ, R0, RZ, 0x33, !PT ;  /* 0x00000000ff097212 */ /* 0x000fe200078e33ff */
[----:B------:R-:W-:-:S04]  /*0e10*/  VIADD R7, R0, 0x20 ;  /* 0x0000002000077836 */ /* 0x000fc80000000000 */
[----:B------:R-:W-:Y:S01]  /*0e20*/  IMAD.IADD R9, R9, 0x1, R4 ;  /* 0x0000000109097824 */ /* 0x000fe200078e0204 */
[----:B------:R-:W-:-:S04]  /*0e30*/  ISETP.GT.U32.AND P0, PT, R7, R4, PT ;  /* 0x000000040700720c */ /* 0x000fc80003f04070 */
        /* <DEDUP_REMOVED lines=31> */
[----:B------:R-:W-:Y:S01]  /*1030*/  @!P1 MOV R9, 0x400 ;  /* 0x0000040000099802 */ /* 0x000fe20000000f00 */
[----:B------:R-:W-:Y:S01]  /*1040*/  SHFL.DOWN PT, R2, R6, 0x10, R11 ;  /* 0x0a00000006027989 */ /* 0x000fe200000e000b */
[----:B------:R-:W-:Y:S02]  /*1050*/  @!P1 SHF.R.U32.HI R8, RZ, 0x2, R31 ;  /* 0x00000002ff089819 */ /* 0x000fe4000001161f */
[----:B0-----:R-:W-:Y:S01]  /*1060*/  @!P1 LEA R9, R12, R9, 0x18 ;  /* 0x000000090c099211 */ /* 0x001fe200078ec0ff */
[----:B------:R-:W0:Y:S01]  /*1070*/  SHFL.DOWN PT, R3, R7, 0x10, R11 ;  /* 0x0a00000007037989 */ /* 0x000e2200000e000b */
[----:B------:R-:W-:-:S02]  /*1080*/  @!P1 LOP3.LUT R8, R8, 0xf8, RZ, 0xc0, !PT ;  /* 0x000000f808089812 */ /* 0x000fc400078ec0ff */
[----:B------:R-:W-:-:S03]  /*1090*/  ISETP.GT.AND P0, PT, R0, R11, PT ;  /* 0x0000000b0000720c */ /* 0x000fc60003f04270 */
[----:B------:R-:W-:Y:S01]  /*10a0*/  @!P1 IMAD.IADD R9, R8, 0x1, R9 ;  /* 0x0000000108099824 */ /* 0x000fe200078e0209 */
[----:B0-----:R-:W-:-:S10]  /*10b0*/  DADD R2, R2, R6 ;  /* 0x0000000002027229 */ /* 0x001fd40000000006 */
[----:B------:R-:W-:Y:S02]  /*10c0*/  FSEL R2, R6, R2, P0 ;  /* 0x0000000206027208 */ /* 0x000fe40000000000 */
[----:B------:R-:W-:-:S05]  /*10d0*/  FSEL R3, R7, R3, P0 ;  /* 0x0000000307037208 */ /* 0x000fca0000000000 */
[----:B------:R0:W-:Y:S01]  /*10e0*/  @!P1 STS.64 [R9+0x10], R2 ;  /* 0x0000100209009388 */ /* 0x0001e20000000a00 */
[----:B------:R-:W-:Y:S01]  /*10f0*/  BAR.SYNC.DEFER_BLOCKING 0x0 ;  /* 0x0000000000007b1d */ /* 0x000fe20000010000 */
[----:B------:R-:W-:-:S13]  /*1100*/  ISETP.NE.AND P1, PT, R31, RZ, PT ;  /* 0x000000ff1f00720c */ /* 0x000fda0003f25270 */
[----:B0-----:R-:W-:Y:S05]  /*1110*/  @P1 BRA `(.L_x_75) ;  /* 0x0000001400301947 */ /* 0x001fea0003800000 */
[----:B------:R-:W0:Y:S01]  /*1120*/  S2UR UR5, SR_CgaCtaId ;  /* 0x00000000000579c3 */ /* 0x000e220000008800 */
[----:B------:R-:W-:Y:S01]  /*1130*/  UMOV UR4, 0x400 ;  /* 0x0000040000047882 */ /* 0x000fe20000000000 */
[----:B------:R-:W-:-:S04]  /*1140*/  ISETP.GT.U32.AND P0, PT, R4, 0x20, PT ;  /* 0x000000200400780c */ /* 0x000fc80003f04070 */
[----:B------:R-:W-:Y:S01]  /*1150*/  ISETP.GT.U32.AND.EX P0, PT, R5, RZ, PT, P0 ;  /* 0x000000ff0500720c */ /* 0x000fe20003f04100 */
[----:B0-----:R-:W-:-:S09]  /*1160*/  ULEA UR4, UR5, UR4, 0x18 ;  /* 0x0000000405047291 */ /* 0x001fd2000f8ec0ff */
[----:B------:R-:W0:Y:S04]  /*1170*/  LDS.64 R6, [UR4+0x18] ;  /* 0x00001804ff067984 */ /* 0x000e280008000a00 */
[----:B------:R-:W1:Y:S04]  /*1180*/  LDS.128 R12, [UR4+0x20] ;  /* 0x00002004ff0c7984 */ /* 0x000e680008000c00 */
[----:B------:R-:W2:Y:S01]  /*1190*/  LDS.128 R8, [UR4+0x30] ;  /* 0x00003004ff087984 */ /* 0x000ea20008000c00 */
[----:B0-----:R-:W-:-:S10]  /*11a0*/  DADD R6, R2, R6 ;  /* 0x0000000002067229 */ /* 0x001fd40000000006 */
[----:B------:R-:W-:Y:S02]  /*11b0*/  FSEL R2, R6, R2, P0 ;  /* 0x0000000206027208 */ /* 0x000fe40000000000 */
[----:B------:R-:W-:Y:S02]  /*11c0*/  FSEL R3, R7, R3, P0 ;  /* 0x0000000307037208 */ /* 0x000fe40000000000 */
[----:B------:R-:W-:-:S04]  /*11d0*/  ISETP.GT.U32.AND P0, PT, R4, 0x40, PT ;  /* 0x000000400400780c */ /* 0x000fc80003f04070 */
[----:B-1----:R-:W-:Y:S01]  /*11e0*/  DADD R12, R12, R2 ;  /* 0x000000000c0c7229 */ /* 0x002fe20000000002 */
[----:B------:R-:W-:-:S09]  /*11f0*/  ISETP.GT.U32.AND.EX P0, PT, R5, RZ, PT, P0 ;  /* 0x000000ff0500720c */ /* 0x000fd20003f04100 */
[----:B------:R-:W-:Y:S02]  /*1200*/  FSEL R2, R12, R2, P0 ;  /* 0x000000020c027208 */ /* 0x000fe40000000000 */
[----:B------:R-:W-:Y:S02]  /*1210*/  FSEL R3, R13, R3, P0 ;  /* 0x000000030d037208 */ /* 0x000fe40000000000 */
[----:B------:R-:W-:-:S04]  /*1220*/  ISETP.GT.U32.AND P0, PT, R4, 0x60, PT ;  /* 0x000000600400780c */ /* 0x000fc80003f04070 */
[----:B------:R-:W-:Y:S01]  /*1230*/  DADD R14, R2, R14 ;  /* 0x00000000020e7229 */ /* 0x000fe2000000000e */
[----:B------:R-:W-:-:S09]  /*1240*/  ISETP.GT.U32.AND.EX P0, PT, R5, RZ, PT, P0 ;  /* 0x000000ff0500720c */ /* 0x000fd20003f04100 */
[----:B------:R-:W-:Y:S02]  /*1250*/  FSEL R2, R14, R2, P0 ;  /* 0x000000020e027208 */ /* 0x000fe40000000000 */
[----:B------:R-:W-:Y:S02]  /*1260*/  FSEL R3, R15, R3, P0 ;  /* 0x000000030f037208 */ /* 0x000fe40000000000 */
[----:B------:R-:W0:Y:S01]  /*1270*/  LDS.128 R12, [UR4+0x40] ;  /* 0x00004004ff0c7984 */ /* 0x000e220008000c00 */
[----:B------:R-:W-:-:S03]  /*1280*/  ISETP.GT.U32.AND P0, PT, R4, 0x80, PT ;  /* 0x000000800400780c */ /* 0x000fc60003f04070 */
[----:B--2---:R-:W-:Y:S01]  /*1290*/  DADD R8, R8, R2 ;  /* 0x0000000008087229 */ /* 0x004fe20000000002 */
        /* <DEDUP_REMOVED lines=8> */
[----:B------:R-:W1:Y:S01]  /*1320*/  LDS.128 R8, [UR4+0x50] ;  /* 0x00005004ff087984 */ /* 0x000e620008000c00 */
[----:B------:R-:W-:-:S03]  /*1330*/  ISETP.GT.U32.AND P0, PT, R4, 0xc0, PT ;  /* 0x000000c00400780c */ /* 0x000fc60003f04070 */
[----:B0-----:R-:W-:Y:S01]  /*1340*/  DADD R12, R12, R2 ;  /* 0x000000000c0c7229 */ /* 0x001fe20000000002 */
        /* <DEDUP_REMOVED lines=41> */
[----:B------:R-:W-:-:S04]  /*15e0*/  ISETP.GT.U32.AND P0, PT, R4, 0x1c0, PT ;  /* 0x000001c00400780c */ /* 0x000fc80003f04070 */
        /* <DEDUP_REMOVED lines=8> */
[----:B------:R-:W-:Y:S01]  /*1670*/  FSEL R3, R15, R3, P0 ;  /* 0x000000030f037208 */ /* 0x000fe20000000000 */
[----:B------:R-:W-:Y:S06]  /*1680*/  BRA `(.L_x_75) ;  /* 0x0000000c00d47947 */ /* 0x000fec0003800000 */
.L_x_61:
[----:B------:R-:W0:Y:S01]  /*1690*/  S2R R0, SR_TID.X ;  /* 0x0000000000007919 */ /* 0x000e220000002100 */
[----:B------:R-:W0:Y:S02]  /*16a0*/  LDC.64 R6, c[0x0][0x380] ;  /* 0x0000e000ff067b82 */ /* 0x000e240000000a00 */
        /* <DEDUP_REMOVED lines=8> */
[----:B--2---:R-:W-:-:S08]  /*1730*/  DADD R2, R18, R2 ;  /* 0x0000000012027229 */ /* 0x004fd00000000002 */
[----:B---3--:R-:W-:-:S08]  /*1740*/  DADD R2, R8, R2 ;  /* 0x0000000008027229 */ /* 0x008fd00000000002 */
[----:B----4-:R-:W-:Y:S01]  /*1750*/  DADD R2, R10, R2 ;  /* 0x000000000a027229 */ /* 0x010fe20000000002 */
[----:B------:R-:W-:Y:S01]  /*1760*/  IADD3 R10, P1, PT, R4, -0xe00, RZ ;  /* 0xfffff200040a7810 */ /* 0x000fe20007f3e0ff */
[----:B------:R-:W-:-:S03]  /*1770*/  IMAD.MOV.U32 R11, RZ, RZ, 0xe00 ;  /* 0x00000e00ff0b7424 */ /* 0x000fc600078e00ff */
[----:B------:R-:W-:-:S03]  /*1780*/  ISETP.GE.U32.AND P0, PT, R10, 0xe00, PT ;  /* 0x00000e000a00780c */ /* 0x000fc60003f06070 */
[----:B-----5:R-:W-:-:S08]  /*1790*/  DADD R2, R12, R2 ;  /* 0x000000000c027229 */ /* 0x020fd00000000002 */
[----:B------:R-:W-:Y:S01]  /*17a0*/  DADD R2, R14, R2 ;  /* 0x000000000e027229 */ /* 0x000fe20000000002 */
[----:B------:R-:W-:Y:S01]  /*17b0*/  IADD3.X R15, PT, PT, R5, -0x1, RZ, P1, !PT ;  /* 0xffffffff050f7810 */ /* 0x000fe20000ffe4ff */
[----:B------:R-:W-:-:S03]  /*17c0*/  IMAD.MOV.U32 R14, RZ, RZ, RZ ;  /* 0x000000ffff0e7224 */ /* 0x000fc600078e00ff */
[----:B------:R-:W-:-:S03]  /*17d0*/  ISETP.GE.U32.AND.EX P0, PT, R15, RZ, PT, P0 ;  /* 0x000000ff0f00720c */ /* 0x000fc60003f06100 */
[----:B------:R-:W-:-:S10]  /*17e0*/  DADD R2, R16, R2 ;  /* 0x0000000010027229 */ /* 0x000fd40000000002 */
[----:B------:R-:W-:Y:S05]  /*17f0*/  @!P0 BRA `(.L_x_76) ;  /* 0x0000000000748947 */ /* 0x000fea0003800000 */
[----:B------:R-:W0:Y:S01]  /*1800*/  LDC.64 R4, c[0x0][0x390] ;  /* 0x0000e400ff047b82 */ /* 0x000e220000000a00 */
[----:B------:R-:W-:Y:S02]  /*1810*/  IMAD.MOV.U32 R11, RZ, RZ, 0xe00 ;  /* 0x00000e00ff0b7424 */ /* 0x000fe400078e00ff */
[----:B------:R-:W-:-:S07]  /*1820*/  IMAD.MOV.U32 R14, RZ, RZ, RZ ;  /* 0x000000ffff0e7224 */ /* 0x000fce00078e00ff */
.L_x_78:
[----:B------:R-:W-:-:S04]  /*1830*/  LEA R16, P0, R11, R6, 0x3 ;  /* 0x000000060b107211 */ /* 0x000fc800078018ff */
[----:B------:R-:W-:-:S05]  /*1840*/  LEA.HI.X R17, R11, R7, R14, 0x3, P0 ;  /* 0x000000070b117211 */ /* 0x000fca00000f1c0e */
[----:B------:R-:W2:Y:S04]  /*1850*/  LDG.E.64.CONSTANT R18, desc[UR6][R16.64] ;  /* 0x0000000610127981 */ /* 0x000ea8000c1e9b00 */
[----:B------:R-:W3:Y:S04]  /*1860*/  LDG.E.64.CONSTANT R20, desc[UR6][R16.64+0x1000] ;  /* 0x0010000610147981 */ /* 0x000ee8000c1e9b00 */
[----:B------:R-:W4:Y:S04]  /*1870*/  LDG.E.64.CONSTANT R22, desc[UR6][R16.64+0x2000] ;  /* 0x0020000610167981 */ /* 0x000f28000c1e9b00 */
[----:B------:R-:W5:Y:S04]  /*1880*/  LDG.E.64.CONSTANT R24, desc[UR6][R16.64+0x3000] ;  /* 0x0030000610187981 */ /* 0x000f68000c1e9b00 */
[----:B------:R-:W5:Y:S04]  /*1890*/  LDG.E.64.CONSTANT R26, desc[UR6][R16.64+0x4000] ;  /* 0x00400006101a7981 */ /* 0x000f68000c1e9b00 */
[----:B------:R-:W5:Y:S04]  /*18a0*/  LDG.E.64.CONSTANT R8, desc[UR6][R16.64+0x5000] ;  /* 0x0050000610087981 */ /* 0x000f68000c1e9b00 */
[----:B------:R-:W5:Y:S01]  /*18b0*/  LDG.E.64.CONSTANT R12, desc[UR6][R16.64+0x6000] ;  /* 0x00600006100c7981 */ /* 0x000f62000c1e9b00 */
[----:B--2---:R-:W-:Y:S01]  /*18c0*/  DADD R18, R18, R2 ;  /* 0x0000000012127229 */ /* 0x004fe20000000002 */
[----:B0-----:R-:W-:-:S04]  /*18d0*/  IADD3 R2, P1, PT, -R11, R4, RZ ;  /* 0x000000040b027210 */ /* 0x001fc80007f3e1ff */
[----:B------:R-:W-:Y:S01]  /*18e0*/  ISETP.GE.U32.AND P0, PT, R2, 0xe00, PT ;  /* 0x00000e000200780c */ /* 0x000fe20003f06070 */
[----:B------:R-:W-:Y:S02]  /*18f0*/  IMAD.X R2, R5, 0x1, ~R14, P1 ;  /* 0x0000000105027824 */ /* 0x000fe400008e0e0e */
[----:B---3--:R-:W-:-:S03]  /*1900*/  DADD R18, R20, R18 ;  /* 0x0000000014127229 */ /* 0x008fc60000000012 */
[----:B------:R-:W-:-:S05]  /*1910*/  ISETP.GE.U32.AND.EX P0, PT, R2, RZ, PT, P0 ;  /* 0x000000ff0200720c */ /* 0x000fca0003f06100 */
[----:B----4-:R-:W-:-:S08]  /*1920*/  DADD R18, R22, R18 ;  /* 0x0000000016127229 */ /* 0x010fd00000000012 */
[----:B-----5:R-:W-:-:S08]  /*1930*/  DADD R18, R24, R18 ;  /* 0x0000000018127229 */ /* 0x020fd00000000012 */
[----:B------:R-:W-:-:S08]  /*1940*/  DADD R18, R26, R18 ;  /* 0x000000001a127229 */ /* 0x000fd00000000012 */
[----:B------:R-:W-:-:S08]  /*1950*/  DADD R8, R8, R18 ;  /* 0x0000000008087229 */ /* 0x000fd00000000012 */
[----:B------:R-:W-:Y:S01]  /*1960*/  DADD R2, R12, R8 ;  /* 0x000000000c027229 */ /* 0x000fe20000000008 */
[----:B------:R-:W-:Y:S10]  /*1970*/  @!P0 BRA `(.L_x_77) ;  /* 0x0000000800008947 */ /* 0x000ff40003800000 */
[----:B------:R-:W-:-:S05]  /*1980*/  IADD3 R11, P0, PT, R11, 0xe00, RZ ;  /* 0x00000e000b0b7810 */ /* 0x000fca0007f1e0ff */
[----:B------:R-:W-:Y:S01]  /*1990*/  IMAD.X R14, RZ, RZ, R14, P0 ;  /* 0x000000ffff0e7224 */ /* 0x000fe200000e060e */
[----:B------:R-:W-:-:S04]  /*19a0*/  ISETP.GT.U32.AND P0, PT, R11, R10, PT ;  /* 0x0000000a0b00720c */ /* 0x000fc80003f04070 */
[----:B------:R-:W-:-:S13]  /*19b0*/  ISETP.GT.U32.AND.EX P0, PT, R14, R15, PT, P0 ;  /* 0x0000000f0e00720c */ /* 0x000fda0003f04100 */
[----:B------:R-:W-:Y:S05]  /*19c0*/  @!P0 BRA `(.L_x_78) ;  /* 0xfffffffc00988947 */ /* 0x000fea000383ffff */
.L_x_76:
[----:B------:R-:W-:-:S04]  /*19d0*/  ISETP.GE.U32.AND P0, PT, R11, R4, PT ;  /* 0x000000040b00720c */ /* 0x000fc80003f06070 */
[----:B------:R-:W-:-:S13]  /*19e0*/  ISETP.GE.U32.AND.EX P0, PT, R14, R5, PT, P0 ;  /* 0x000000050e00720c */ /* 0x000fda0003f06100 */
[----:B------:R-:W-:Y:S05]  /*19f0*/  @P0 BRA `(.L_x_77) ;  /* 0x0000000400e00947 */ /* 0x000fea0003800000 */
[----:B------:R-:W-:Y:S01]  /*1a00*/  IMAD.IADD R7, R4, 0x1, -R11 ;  /* 0x0000000104077824 */ /* 0x000fe200078e0a0b */
[----:B------:R-:W-:Y:S04]  /*1a10*/  BSSY.RECONVERGENT B1, `(.L_x_77) ;  /* 0x0000076000017945 */ /* 0x000fe80003800200 */
[----:B------:R-:W-:-:S13]  /*1a20*/  ISETP.GE.AND P0, PT, R0, R7, PT ;  /* 0x000000070000720c */ /* 0x000fda0003f06270 */
[----:B------:R-:W-:Y:S05]  /*1a30*/  @P0 BRA `(.L_x_79) ;  /* 0x0000000400cc0947 */ /* 0x000fea0003800000 */
[----:B------:R-:W-:Y:S01]  /*1a40*/  LOP3.LUT R5, RZ, R0, RZ, 0x33, !PT ;  /* 0x00000000ff057212 */ /* 0x000fe200078e33ff */
[----:B------:R-:W-:Y:S01]  /*1a50*/  BSSY.RECONVERGENT B2, `(.L_x_80) ;  /* 0x000001a000027945 */ /* 0x000fe20003800200 */
[----:B------:R-:W-:Y:S02]  /*1a60*/  IMAD.MOV.U32 R6, RZ, RZ, R0 ;  /* 0x000000ffff067224 */ /* 0x000fe400078e0000 */
[----:B------:R-:W-:-:S04]  /*1a70*/  IADD3 R4, PT, PT, -R11, R4, R5 ;  /* 0x000000040b047210 */ /* 0x000fc80007ffe105 */
[C---:B------:R-:W-:Y:S02]  /*1a80*/  LOP3.LUT R5, R4.reuse, 0x600, RZ, 0xc0, !PT ;  /* 0x0000060004057812 */ /* 0x040fe400078ec0ff */
[----:B------:R-:W-:Y:S02]  /*1a90*/  ISETP.GE.U32.AND P0, PT, R4, 0x600, PT ;  /* 0x000006000400780c */ /* 0x000fe40003f06070 */
[----:B------:R-:W-:-:S13]  /*1aa0*/  ISETP.NE.AND P1, PT, R5, 0x600, PT ;  /* 0x000006000500780c */ /* 0x000fda0003f25270 */
[----:B------:R-:W-:Y:S05]  /*1ab0*/  @!P1 BRA `(.L_x_81) ;  /* 0x00000000004c9947 */ /* 0x000fea0003800000 */
[----:B------:R-:W0:Y:S01]  /*1ac0*/  LDCU.64 UR4, c[0x0][0x380] ;  /* 0x00007000ff0477ac */ /* 0x000e220008000a00 */
[----:B------:R-:W-:Y:S01]  /*1ad0*/  IADD3 R10, P1, PT, R0, R11, RZ ;  /* 0x0000000b000a7210 */ /* 0x000fe20007f3e0ff */
[----:B------:R-:W-:Y:S01]  /*1ae0*/  IMAD.MOV.U32 R6, RZ, RZ, R0 ;  /* 0x000000ffff067224 */ /* 0x000fe200078e0000 */
[----:B------:R-:W-:-:S03]  /*1af0*/  LEA.HI R4, R4, 0x1, RZ, 0x17 ;  /* 0x0000000104047811 */ /* 0x000fc600078fb8ff */
[----:B------:R-:W-:Y:S01]  /*1b00*/  IMAD.X R5, RZ, RZ, R14, P1 ;  /* 0x000000ffff057224 */ /* 0x000fe200008e060e */
[----:B------:R-:W-:-:S05]  /*1b10*/  LOP3.LUT R4, R4, 0x3, RZ, 0xc0, !PT ;  /* 0x0000000304047812 */ /* 0x000fca00078ec0ff */
[----:B------:R-:W-:Y:S01]  /*1b20*/  IMAD.MOV R8, RZ, RZ, -R4 ;  /* 0x000000ffff087224 */ /* 0x000fe200078e0a04 */
[----:B0-----:R-:W-:-:S04]  /*1b30*/  LEA R9, P2, R10, UR4, 0x3 ;  /* 0x000000040a097c11 */ /* 0x001fc8000f8418ff */
[----:B------:R-:W-:-:S09]  /*1b40*/  LEA.HI.X R10, R10, UR5, R5, 0x3, P2 ;  /* 0x000000050a0a7c11 */ /* 0x000fd200090f1c05 */
.L_x_82:
        /* <DEDUP_REMOVED lines=10> */
.L_x_81:
[----:B------:R-:W-:Y:S05]  /*1bf0*/  BSYNC.RECONVERGENT B2 ;  /* 0x0000000000027941 */ /* 0x000fea0003800200 */
.L_x_80:
[----:B------:R-:W-:Y:S05]  /*1c00*/  @!P0 BRA `(.L_x_79) ;  /* 0x0000000400588947 */ /* 0x000fea0003800000 */
[----:B------:R-:W0:Y:S01]  /*1c10*/  LDCU.64 UR4, c[0x0][0x380] ;  /* 0x00007000ff0477ac */ /* 0x000e220008000a00 */
[----:B------:R-:W-:Y:S01]  /*1c20*/  IMAD.IADD R5, R7, 0x1, -R6 ;  /* 0x0000000107057824 */ /* 0x000fe200078e0a06 */
[----:B------:R-:W-:Y:S01]  /*1c30*/  IADD3 R11, P0, PT, R6, R11, RZ ;  /* 0x0000000b060b7210 */ /* 0x000fe20007f1e0ff */
[----:B------:R-:W-:Y:S03]  /*1c40*/  BSSY.RECONVERGENT B2, `(.L_x_83) ;  /* 0x000002e000027945 */ /* 0x000fe60003800200 */
[----:B------:R-:W-:Y:S01]  /*1c50*/  ISETP.GT.AND P1, PT, R5, 0x1800, PT ;  /* 0x000018000500780c */ /* 0x000fe20003f24270 */
[----:B------:R-:W-:Y:S01]  /*1c60*/  IMAD.X R14, RZ, RZ, R14, P0 ;  /* 0x000000ffff0e7224 */ /* 0x000fe200000e060e */
[----:B0-----:R-:W-:-:S04]  /*1c70*/  LEA R4, P0, R11, UR4, 0x3 ;  /* 0x000000040b047c11 */ /* 0x001fc8000f8018ff */
[----:B------:R-:W-:Y:S02]  /*1c80*/  LEA.HI.X R5, R11, UR5, R14, 0x3, P0 ;  /* 0x000000050b057c11 */ /* 0x000fe400080f1c0e */
[----:B------:R-:W-:-:S05]  /*1c90*/  PLOP3.LUT P0, PT, PT, PT, PT, 0x80, 0x8 ;  /* 0x000000000008781c */ /* 0x000fca0003f0f070 */
[----:B------:R-:W-:Y:S08]  /*1ca0*/  @!P1 BRA `(.L_x_84) ;  /* 0x00000000009c9947 */ /* 0x000ff00003800000 */
[----:B------:R-:W-:Y:S01]  /*1cb0*/  PLOP3.LUT P0, PT, PT, PT, PT, 0x8, 0x80 ;  /* 0x000000000080781c */ /* 0x000fe20003f0e170 */
[----:B------:R-:W-:-:S12]  /*1cc0*/  VIADD R39, R7, 0xffffe800 ;  /* 0xffffe80007277836 */ /* 0x000fd80000000000 */
.L_x_85:
        /* <DEDUP_REMOVED lines=15> */
[----:B------:R0:W5:Y:S01]  /*1dc0*/  LDG.E.64.CONSTANT R8, desc[UR6][R4.64+0xf000] ;  /* 0x00f0000604087981 */ /* 0x000162000c1e9b00 */
[----:B------:R-:W-:-:S05]  /*1dd0*/  VIADD R6, R6, 0x2000 ;  /* 0x0000200006067836 */ /* 0x000fca0000000000 */
[----:B------:R-:W-:Y:S02]  /*1de0*/  ISETP.GE.AND P1, PT, R6, R39, PT ;  /* 0x000000270600720c */ /* 0x000fe40003f26270 */
[----:B0-----:R-:W-:-:S05]  /*1df0*/  IADD3 R4, P2, PT, R4, 0x10000, RZ ;  /* 0x0001000004047810 */ /* 0x001fca0007f5e0ff */
[----:B------:R-:W-:Y:S01]  /*1e00*/  IMAD.X R5, RZ, RZ, R5, P2 ;  /* 0x000000ffff057224 */ /* 0x000fe200010e0605 */
[----:B--2---:R-:W-:-:S08]  /*1e10*/  DADD R40, R40, R2 ;  /* 0x0000000028287229 */ /* 0x004fd00000000002 */
[----:B---3--:R-:W-:-:S08]  /*1e20*/  DADD R36, R40, R36 ;  /* 0x0000000028247229 */ /* 0x008fd00000000024 */
[----:B----4-:R-:W-:-:S08]  /*1e30*/  DADD R34, R36, R34 ;  /* 0x0000000024227229 */ /* 0x010fd00000000022 */
        /* <DEDUP_REMOVED lines=14> */
.L_x_84:
[----:B------:R-:W-:Y:S05]  /*1f20*/  BSYNC.RECONVERGENT B2 ;  /* 0x0000000000027941 */ /* 0x000fea0003800200 */
.L_x_83:
        /* <DEDUP_REMOVED lines=15> */
[----:B---3--:R-:W-:Y:S01]  /*2020*/  DADD R8, R8, R10 ;  /* 0x0000000008087229 */ /* 0x008fe2000000000a */
[----:B------:R-:W-:-:S05]  /*2030*/  IADD3 R10, P1, PT, R4, 0x8000, RZ ;  /* 0x00008000040a7810 */ /* 0x000fca0007f3e0ff */
[----:B0-----:R-:W-:Y:S02]  /*2040*/  IMAD.X R5, RZ, RZ, R5, P1 ;  /* 0x000000ffff057224 */ /* 0x001fe400008e0605 */
[----:B----4-:R-:W-:Y:S01]  /*2050*/  DADD R8, R8, R12 ;  /* 0x0000000008087229 */ /* 0x010fe2000000000c */
[----:B------:R-:W-:-:S07]  /*2060*/  IMAD.MOV.U32 R4, RZ, RZ, R10 ;  /* 0x000000ffff047224 */ /* 0x000fce00078e000a */
[----:B-----5:R-:W-:-:S08]  /*2070*/  DADD R8, R8, R14 ;  /* 0x0000000008087229 */ /* 0x020fd0000000000e */
[----:B------:R-:W-:-:S08]  /*2080*/  DADD R8, R8, R16 ;  /* 0x0000000008087229 */ /* 0x000fd00000000010 */
[----:B------:R-:W-:-:S08]  /*2090*/  DADD R8, R8, R18 ;  /* 0x0000000008087229 */ /* 0x000fd00000000012 */
[----:B------:R-:W-:-:S08]  /*20a0*/  DADD R8, R8, R20 ;  /* 0x0000000008087229 */ /* 0x000fd00000000014 */
[----:B------:R-:W-:-:S11]  /*20b0*/  DADD R2, R8, R22 ;  /* 0x0000000008027229 */ /* 0x000fd60000000016 */
.L_x_87:
[----:B------:R-:W-:Y:S05]  /*20c0*/  BSYNC.RECONVERGENT B2 ;  /* 0x0000000000027941 */ /* 0x000fea0003800200 */
.L_x_86:
        /* <DEDUP_REMOVED lines=10> */
.L_x_79:
[----:B------:R-:W-:Y:S05]  /*2170*/  BSYNC.RECONVERGENT B1 ;  /* 0x0000000000017941 */ /* 0x000fea0003800200 */
.L_x_77:
        /* <DEDUP_REMOVED lines=16> */
[----:B------:R-:W-:Y:S01]  /*2280*/  SHFL.DOWN PT, R2, R4, 0x4, 0x1f ;  /* 0x08801f0004027f89 */ /* 0x000fe200000e0000 */
[----:B------:R-:W-:Y:S02]  /*2290*/  @!P1 MOV R7, 0x400 ;  /* 0x0000040000079802 */ /* 0x000fe40000000f00 */
[----:B------:R-:W-:Y:S01]  /*22a0*/  @!P1 SHF.R.U32.HI R6, RZ, 0x2, R0 ;  /* 0x00000002ff069819 */ /* 0x000fe20000011600 */
[----:B------:R-:W0:Y:S01]  /*22b0*/  SHFL.DOWN PT, R3, R5, 0x4, 0x1f ;  /* 0x08801f0005037f89 */ /* 0x000e2200000e0000 */
[----:B-1----:R-:W-:-:S02]  /*22c0*/  @!P1 LEA R7, R12, R7, 0x18 ;  /* 0x000000070c079211 */ /* 0x002fc400078ec0ff */
[----:B------:R-:W-:-:S05]  /*22d0*/  @!P1 LOP3.LUT R6, R6, 0xf8, RZ, 0xc0, !PT ;  /* 0x000000f806069812 */ /* 0x000fca00078ec0ff */
[----:B------:R-:W-:Y:S01]  /*22e0*/  @!P1 IMAD.IADD R7, R6, 0x1, R7 ;  /* 0x0000000106079824 */ /* 0x000fe200078e0207 */
        /* <DEDUP_REMOVED lines=10> */
[----:B------:R-:W-:Y:S04]  /*2390*/  SHFL.DOWN PT, R2, R4, 0x10, 0x1f ;  /* 0x0a001f0004027f89 */ /* 0x000fe800000e0000 */
[----:B------:R-:W0:Y:S02]  /*23a0*/  SHFL.DOWN PT, R3, R5, 0x10, 0x1f ;  /* 0x0a001f0005037f89 */ /* 0x000e2400000e0000 */
[----:B0-----:R-:W-:-:S07]  /*23b0*/  DADD R2, R2, R4 ;  /* 0x0000000002027229 */ /* 0x001fce0000000004 */
[----:B------:R0:W-:Y:S01]  /*23c0*/  @!P1 STS.64 [R7+0x10], R2 ;  /* 0x0000100207009388 */ /* 0x0001e20000000a00 */
[----:B------:R-:W-:Y:S01]  /*23d0*/  BAR.SYNC.DEFER_BLOCKING 0x0 ;  /* 0x0000000000007b1d */ /* 0x000fe20000010000 */
[----:B------:R-:W-:Y:S02]  /*23e0*/  ISETP.NE.AND P1, PT, R0, RZ, PT ;  /* 0x000000ff0000720c */ /* 0x000fe40003f25270 */
[----:B------:R-:W-:Y:S02]  /*23f0*/  FSEL R0, R4, R2, P0 ;  /* 0x0000000204007208 */ /* 0x000fe40000000000 */
[----:B------:R-:W-:-:S03]  /*2400*/  FSEL R5, R5, R3, P0 ;  /* 0x0000000305057208 */ /* 0x000fc60000000000 */
[----:B0-----:R-:W-:Y:S02]  /*2410*/  IMAD.MOV.U32 R2, RZ, RZ, R0 ;  /* 0x000000ffff027224 */ /* 0x001fe400078e0000 */
[----:B------:R-:W-:-:S04]  /*2420*/  IMAD.MOV.U32 R3, RZ, RZ, R5 ;  /* 0x000000ffff037224 */ /* 0x000fc800078e0005 */
[----:B------:R-:W-:Y:S05]  /*2430*/  @P1 BRA `(.L_x_75) ;  /* 0x0000000000681947 */ /* 0x000fea0003800000 */
        /* <DEDUP_REMOVED lines=26> */
.L_x_75:
[----:B------:R-:W-:Y:S05]  /*25e0*/  BSYNC.RECONVERGENT B0 ;  /* 0x0000000000007941 */ /* 0x000fea0003800200 */
.L_x_60:
[----:B------:R-:W-:Y:S05]  /*25f0*/  @P1 EXIT ;  /* 0x000000000000194d */ /* 0x000fea0003800000 */
[----:B------:R-:W0:Y:S01]  /*2600*/  LDCU.64 UR4, c[0x0][0x3a0] ;  /* 0x00007400ff0477ac */ /* 0x000e220008000a00 */
[----:B------:R-:W1:Y:S01]  /*2610*/  LDC.64 R4, c[0x0][0x388] ;  /* 0x0000e200ff047b82 */ /* 0x000e620000000a00 */
[----:B0-----:R-:W-:-:S07]  /*2620*/  DADD R2, R2, UR4 ;  /* 0x0000000402027e29 */ /* 0x001fce0008000000 */
[----:B-1----:R-:W-:Y:S01]  /*2630*/  STG.E.64 desc[UR6][R4.64], R2 ;  /* 0x0000000204007986 */ /* 0x002fe2000c101b06 */
[----:B------:R-:W-:Y:S05]  /*2640*/  EXIT ;  /* 0x000000000000794d */ /* 0x000fea0003800000 */
.L_x_88:
        /* <DEDUP_REMOVED lines=11> */
.L_x_265:


//--------------------- .text._ZN3cub18CUB_300001_SM_10006detail6reduce28DeviceReduceSingleTileKernelINS2_10policy_hubIdjN4cuda3std3__44plusIdEEE10Policy1000EPdSC_iS9_ddNS7_10__identityEEEvT0_T1_T2_T3_T4_T6_ --------------------------
	.section	.text._ZN3cub18CUB_300001_SM_10006detail6reduce28DeviceReduceSingleTileKernelINS2_10policy_hubIdjN4cuda3std3__44plusIdEEE10Policy1000EPdSC_iS9_ddNS7_10__identityEEEvT0_T1_T2_T3_T4_T6_,"ax",@progbits
	.align	128
        .global         _ZN3cub18CUB_300001_SM_10006detail6reduce28DeviceReduceSingleTileKernelINS2_10policy_hubIdjN4cuda3std3__44plusIdEEE10Policy1000EPdSC_iS9_ddNS7_10__identityEEEvT0_T1_T2_T3_T4_T6_
        .type           _ZN3cub18CUB_300001_SM_10006detail6reduce28DeviceReduceSingleTileKernelINS2_10policy_hubIdjN4cuda3std3__44plusIdEEE10Policy1000EPdSC_iS9_ddNS7_10__identityEEEvT0_T1_T2_T3_T4_T6_,@function
        .size           _ZN3cub18CUB_300001_SM_10006detail6reduce28DeviceReduceSingleTileKernelINS2_10policy_hubIdjN4cuda3std3__44plusIdEEE10Policy1000EPdSC_iS9_ddNS7_10__identityEEEvT0_T1_T2_T3_T4_T6_,(.L_x_266 - _ZN3cub18CUB_300001_SM_10006detail6reduce28DeviceReduceSingleTileKernelINS2_10policy_hubIdjN4cuda3std3__44plusIdEEE10Policy1000EPdSC_iS9_ddNS7_10__identityEEEvT0_T1_T2_T3_T4_T6_)
        .other          _ZN3cub18CUB_300001_SM_10006detail6reduce28DeviceReduceSingleTileKernelINS2_10policy_hubIdjN4cuda3std3__44plusIdEEE10Policy1000EPdSC_iS9_ddNS7_10__identityEEEvT0_T1_T2_T3_T4_T6_,@"STO_CUDA_ENTRY STV_DEFAULT"
_ZN3cub18CUB_300001_SM_10006detail6reduce28DeviceReduceSingleTileKernelINS2_10policy_hubIdjN4cuda3std3__44plusIdEEE10Policy1000EPdSC_iS9_ddNS7_10__identityEEEvT0_T1_T2_T3_T4_T6_:
.text._ZN3cub18CUB_300001_SM_10006detail6reduce28DeviceReduceSingleTileKernelINS2_10policy_hubIdjN4cuda3std3__44plusIdEEE10Policy1000EPdSC_iS9_ddNS7_10__identityEEEvT0_T1_T2_T3_T4_T6_:
        /* <DEDUP_REMOVED lines=13> */
.L_x_89:
        /* <DEDUP_REMOVED lines=13> */
.L_x_93:
[----:B------:R-:W-:Y:S05]  /*01a0*/  BSYNC.RECONVERGENT B1 ;  /* 0x0000000000017941 */ /* 0x000fea0003800200 */
.L_x_92:
[----:B------:R-:W-:Y:S01]  /*01b0*/  ISETP.GE.AND P0, PT, R5, R4, PT ;  /* 0x000000040500720c */ /* 0x000fe20003f06270 */
[----:B------:R-:W-:-:S12]  /*01c0*/  BSSY.RECONVERGENT B1, `(.L_x_94) ;  /* 0x0000078000017945 */ /* 0x000fd80003800200 */
[----:B------:R-:W-:Y:S05]  /*01d0*/  @P0 BRA `(.L_x_95) ;  /* 0x0000000400d80947 */ /* 0x000fea0003800000 */
[----:B------:R-:W-:Y:S01]  /*01e0*/  LOP3.LUT R9, RZ, R5, RZ, 0x33, !PT ;  /* 0x00000005ff097212 */ /* 0x000fe200078e33ff */
[----:B------:R-:W-:Y:S04]  /*01f0*/  BSSY.RECONVERGENT B2, `(.L_x_96) ;  /* 0x0000019000027945 */ /* 0x000fe80003800200 */
[----:B------:R-:W-:-:S04]  /*0200*/  IMAD.IADD R9, R9, 0x1, R4 ;  /* 0x0000000109097824 */ /* 0x000fc800078e0204 */
[C---:B------:R-:W-:Y:S01]  /*0210*/  IMAD.HI.U32 R0, R9.reuse, -0x33333333, RZ ;  /* 0xcccccccd09007827 */ /* 0x040fe200078e00ff */
[----:B------:R-:W-:-:S04]  /*0220*/  ISETP.GE.U32.AND P0, PT, R9, 0x780, PT ;  /* 0x000007800900780c */ /* 0x000fc80003f06070 */
[----:B------:R-:W-:-:S04]  /*0230*/  SHF.R.U32.HI R0, RZ, 0x9, R0 ;  /* 0x00000009ff007819 */ /* 0x000fc80000011600 */
[----:B------:R-:W-:-:S04]  /*0240*/  LOP3.LUT R2, R0, 0x3, RZ, 0xc0, !PT ;  /* 0x0000000300027812 */ /* 0x000fc800078ec0ff */
[----:B------:R-:W-:-:S13]  /*0250*/  ISETP.NE.AND P1, PT, R2, 0x3, PT ;  /* 0x000000030200780c */ /* 0x000fda0003f25270 */
[----:B------:R-:W-:Y:S05]  /*0260*/  @!P1 BRA `(.L_x_97) ;  /* 0x0000000000449947 */ /* 0x000fea0003800000 */
[----:B------:R-:W0:Y:S01]  /*0270*/  LDC.64 R8, c[0x0][0x380] ;  /* 0x0000e000ff087b82 */ /* 0x000e220000000a00 */
[----:B------:R-:W-:-:S05]  /*0280*/  VIADD R0, R0, 0x1 ;  /* 0x0000000100007836 */ /* 0x000fca0000000000 */
[----:B------:R-:W-:-:S05]  /*0290*/  LOP3.LUT R0, R0, 0x3, RZ, 0xc0, !PT ;  /* 0x0000000300007812 */ /* 0x000fca00078ec0ff */
[----:B------:R-:W-:Y:S02]  /*02a0*/  IMAD.MOV R0, RZ, RZ, -R0 ;  /* 0x000000ffff007224 */ /* 0x000fe400078e0a00 */
[----:B0-----:R-:W-:-:S04]  /*02b0*/  IMAD.WIDE.U32 R8, R5, 0x8, R8 ;  /* 0x0000000805087825 */ /* 0x001fc800078e0008 */
[----:B------:R-:W-:Y:S02]  /*02c0*/  IMAD.MOV.U32 R2, RZ, RZ, R8 ;  /* 0x000000ffff027224 */ /* 0x000fe400078e0008 */
[----:B------:R-:W-:-:S07]  /*02d0*/  IMAD.MOV.U32 R11, RZ, RZ, R9 ;  /* 0x000000ffff0b7224 */ /* 0x000fce00078e0009 */
.L_x_98:
        /* <DEDUP_REMOVED lines=10> */
.L_x_97:
[----:B------:R-:W-:Y:S05]  /*0380*/  BSYNC.RECONVERGENT B2 ;  /* 0x0000000000027941 */ /* 0x000fea0003800200 */
.L_x_96:
        /* <DEDUP_REMOVED lines=8> */
.L_x_101:
        /* <DEDUP_REMOVED lines=43> */
.L_x_100:
[----:B------:R-:W-:Y:S05]  /*06c0*/  BSYNC.RECONVERGENT B2 ;  /* 0x0000000000027941 */ /* 0x000fea0003800200 */
.L_x_99:
        /* <DEDUP_REMOVED lines=26> */
.L_x_103:
[----:B------:R-:W-:Y:S05]  /*0870*/  BSYNC.RECONVERGENT B2 ;  /* 0x0000000000027941 */ /* 0x000fea0003800200 */
.L_x_102:
        /* <DEDUP_REMOVED lines=12> */
.L_x_95:
[----:B------:R-:W-:Y:S05]  /*0940*/  BSYNC.RECONVERGENT B1 ;  /* 0x0000000000017941 */ /* 0x000fea0003800200 */
.L_x_94:
        /* <DEDUP_REMOVED lines=47> */
[----:B------:R-:W0:Y:S04]  /*0c40*/  LDS.128 R8, [UR4+0x20] ;  /* 0x00002004ff087984 */ /* 0x000e280008000c00 */
[----:B------:R-:W1:Y:S04]  /*0c50*/  LDS.128 R16, [UR4+0x30] ;  /* 0x00003004ff107984 */ /* 0x000e680008000c00 */
[----:B--2---:R-:W2:Y:S01]  /*0c60*/  LDS.128 R4, [UR4+0x40] ;  /* 0x00004004ff047984 */ /* 0x004ea20008000c00 */
[----:B0-----:R-:W-:-:S03]  /*0c70*/  DADD R8, R12, R8 ;  /* 0x000000000c087229 */ /* 0x001fc60000000008 */
[----:B------:R-:W-:Y:S05]  /*0c80*/  LDS.128 R12, [UR4+0x60] ;  /* 0x00006004ff0c7984 */ /* 0x000fea0008000c00 */
[----:B------:R-:W-:Y:S02]  /*0c90*/  DADD R2, R8, R10 ;  /* 0x0000000008027229 */ /* 0x000fe4000000000a */
[----:B------:R-:W0:Y:S06]  /*0ca0*/  LDS.128 R8, [UR4+0x50] ;  /* 0x00005004ff087984 */ /* 0x000e2c0008000c00 */
[----:B-1----:R-:W-:-:S08]  /*0cb0*/  DADD R2, R2, R16 ;  /* 0x0000000002027229 */ /* 0x002fd00000000010 */
[----:B------:R-:W-:-:S08]  /*0cc0*/  DADD R2, R2, R18 ;  /* 0x0000000002027229 */ /* 0x000fd00000000012 */
[----:B--2---:R-:W-:-:S08]  /*0cd0*/  DADD R2, R2, R4 ;  /* 0x0000000002027229 */ /* 0x004fd00000000004 */
[----:B------:R-:W-:Y:S01]  /*0ce0*/  DADD R2, R2, R6 ;  /* 0x0000000002027229 */ /* 0x000fe20000000006 */
[----:B------:R-:W1:Y:S07]  /*0cf0*/  LDS.128 R4, [UR4+0x70] ;  /* 0x00007004ff047984 */ /* 0x000e6e0008000c00 */
[----:B0-----:R-:W-:-:S08]  /*0d00*/  DADD R2, R2, R8 ;  /* 0x0000000002027229 */ /* 0x001fd00000000008 */
[----:B------:R-:W-:Y:S01]  /*0d10*/  DADD R2, R2, R10 ;  /* 0x0000000002027229 */ /* 0x000fe2000000000a */
[----:B------:R-:W0:Y:S07]  /*0d20*/  LDS.128 R8, [UR4+0x80] ;  /* 0x00008004ff087984 */ /* 0x000e2e0008000c00 */
[----:B------:R-:W-:-:S08]  /*0d30*/  DADD R2, R2, R12 ;  /* 0x0000000002027229 */ /* 0x000fd0000000000c */
[----:B------:R-:W-:Y:S01]  /*0d40*/  DADD R2, R2, R14 ;  /* 0x0000000002027229 */ /* 0x000fe2000000000e */
[----:B------:R-:W2:Y:S07]  /*0d50*/  LDS.128 R12, [UR4+0x90] ;  /* 0x00009004ff0c7984 */ /* 0x000eae0008000c00 */
[----:B-1----:R-:W-:-:S08]  /*0d60*/  DADD R2, R2, R4 ;  /* 0x0000000002027229 */ /* 0x002fd00000000004 */
[----:B------:R-:W-:Y:S01]  /*0d70*/  DADD R2, R2, R6 ;  /* 0x0000000002027229 */ /* 0x000fe20000000006 */
[----:B------:R-:W1:Y:S07]  /*0d80*/  LDS.128 R4, [UR4+0xa0] ;  /* 0x0000a004ff047984 */ /* 0x000e6e0008000c00 */
[----:B0-----:R-:W-:Y:S01]  /*0d90*/  DADD R2, R2, R8 ;  /* 0x0000000002027229 */ /* 0x001fe20000000008 */
[----:B------:R-:W0:Y:S07]  /*0da0*/  LDS.64 R8, [UR4+0xb0] ;  /* 0x0000b004ff087984 */ /* 0x000e2e0008000a00 */
[----:B------:R-:W-:-:S08]  /*0db0*/  DADD R2, R2, R10 ;  /* 0x0000000002027229 */ /* 0x000fd0000000000a */
[----:B--2---:R-:W-:-:S08]  /*0dc0*/  DADD R2, R2, R12 ;  /* 0x0000000002027229 */ /* 0x004fd0000000000c */
[----:B------:R-:W-:-:S08]  /*0dd0*/  DADD R2, R2, R14 ;  /* 0x0000000002027229 */ /* 0x000fd0000000000e */
[----:B-1----:R-:W-:-:S08]  /*0de0*/  DADD R2, R2, R4 ;  /* 0x0000000002027229 */ /* 0x002fd00000000004 */
[----:B------:R-:W-:-:S08]  /*0df0*/  DADD R2, R2, R6 ;  /* 0x0000000002027229 */ /* 0x000fd00000000006 */
[----:B0-----:R-:W-:Y:S01]  /*0e00*/  DADD R12, R2, R8 ;  /* 0x00000000020c7229 */ /* 0x001fe20000000008 */
[----:B------:R-:W-:Y:S10]  /*0e10*/  BRA `(.L_x_105) ;  /* 0x0000001800487947 */ /* 0x000ff40003800000 */
.L_x_104:
        /* <DEDUP_REMOVED lines=32> */
[----:B------:R-:W-:Y:S01]  /*1020*/  VIADD R0, R2, 0x10 ;  /* 0x0000001002007836 */ /* 0x000fe20000000000 */
[----:B------:R-:W-:Y:S02]  /*1030*/  @!P1 SHF.R.U32.HI R2, RZ, 0x2, R3 ;  /* 0x00000002ff029819 */ /* 0x000fe40000011603 */
[----:B------:R-:W1:Y:S02]  /*1040*/  SHFL.DOWN PT, R7, R11, 0x8, R5 ;  /* 0x090000000b077989 */ /* 0x000e6400000e0005 */
[----:B------:R-:W-:Y:S01]  /*1050*/  @!P1 LOP3.LUT R2, R2, 0xf8, RZ, 0xc0, !PT ;  /* 0x000000f802029812 */ /* 0x000fe200078ec0ff */
[----:B-1----:R-:W-:-:S10]  /*1060*/  DADD R6, R6, R10 ;  /* 0x0000000006067229 */ /* 0x002fd4000000000a */
[----:B------:R-:W-:Y:S02]  /*1070*/  FSEL R8, R10, R6, P0 ;  /* 0x000000060a087208 */ /* 0x000fe40000000000 */
[----:B------:R-:W-:Y:S02]  /*1080*/  FSEL R9, R11, R7, P0 ;  /* 0x000000070b097208 */ /* 0x000fe40000000000 */
[----:B------:R-:W-:Y:S01]  /*1090*/  @!P1 MOV R10, 0x400 ;  /* 0x00000400000a9802 */ /* 0x000fe20000000f00 */
[----:B------:R-:W-:Y:S01]  /*10a0*/  SHFL.DOWN PT, R6, R8, 0x10, R5 ;  /* 0x0a00000008067989 */ /* 0x000fe200000e0005 */
[----:B------:R-:W-:Y:S02]  /*10b0*/  ISETP.GT.AND P0, PT, R0, R5, PT ;  /* 0x000000050000720c */ /* 0x000fe40003f04270 */
[----:B0-----:R-:W-:Y:S01]  /*10c0*/  @!P1 LEA R11, R13, R10, 0x18 ;  /* 0x0000000a0d0b9211 */ /* 0x001fe200078ec0ff */
        /* <DEDUP_REMOVED lines=13> */
[----:B------:R-:W0:Y:S04]  /*11a0*/  LDS.128 R16, [UR4+0x20] ;  /* 0x00002004ff107984 */ /* 0x000e280008000c00 */
[----:B-1----:R-:W1:Y:S01]  /*11b0*/  LDS.128 R8, [UR4+0x30] ;  /* 0x00003004ff087984 */ /* 0x002e620008000c00 */
[----:B0-----:R-:W-:-:S10]  /*11c0*/  DADD R16, R12, R16 ;  /* 0x000000000c107229 */ /* 0x001fd40000000010 */
[----:B------:R-:W-:Y:S02]  /*11d0*/  FSEL R2, R16, R12, P1 ;  /* 0x0000000c10027208 */ /* 0x000fe40000800000 */
[----:B------:R-:W-:Y:S02]  /*11e0*/  FSEL R3, R17, R13, P1 ;  /* 0x0000000d11037208 */ /* 0x000fe40000800000 */
[----:B------:R-:W-:Y:S01]  /*11f0*/  ISETP.GT.AND P1, PT, R4, 0x40, PT ;  /* 0x000000400400780c */ /* 0x000fe20003f24270 */
[----:B------:R-:W0:Y:S03]  /*1200*/  LDS.128 R12, [UR4+0x40] ;  /* 0x00004004ff0c7984 */ /* 0x000e260008000c00 */
        /* <DEDUP_REMOVED lines=65> */
[----:B------:R-:W1:Y:S01]  /*1620*/  LDS.64 R2, [UR4+0xb0] ;  /* 0x0000b004ff027984 */ /* 0x000e620008000a00 */
        /* <DEDUP_REMOVED lines=11> */
[----:B------:R-:W-:Y:S01]  /*16e0*/  FSEL R13, R3, R7, P1 ;  /* 0x00000007030d7208 */ /* 0x000fe20000800000 */
[----:B------:R-:W-:Y:S06]  /*16f0*/  BRA `(.L_x_105) ;  /* 0x0000001000107947 */ /* 0x000fec0003800000 */
.L_x_91:
        /* <DEDUP_REMOVED lines=9> */
[----:B------:R-:W5:Y:S04]  /*1790*/  LDG.E.64.CONSTANT R16, desc[UR6][R6.64+0x7800] ;  /* 0x0078000606107981 */ /* 0x000f68000c1e9b00 */
[----:B------:R-:W5:Y:S01]  /*17a0*/  LDG.E.64.CONSTANT R18, desc[UR6][R6.64+0x8c00] ;  /* 0x008c000606127981 */ /* 0x000f62000c1e9b00 */
[----:B------:R-:W-:Y:S01]  /*17b0*/  ISETP.GE.U32.AND P0, PT, R4, 0x2800, PT ;  /* 0x000028000400780c */ /* 0x000fe20003f06070 */
[----:B--2---:R-:W-:-:S08]  /*17c0*/  DADD R2, R20, R2 ;  /* 0x0000000014027229 */ /* 0x004fd00000000002 */
[----:B---3--:R-:W-:Y:S01]  /*17d0*/  DADD R2, R8, R2 ;  /* 0x0000000008027229 */ /* 0x008fe20000000002 */
[----:B------:R-:W-:-:S07]  /*17e0*/  IMAD.MOV.U32 R9, RZ, RZ, 0x1400 ;  /* 0x00001400ff097424 */ /* 0x000fce00078e00ff */
[----:B----4-:R-:W-:-:S08]  /*17f0*/  DADD R2, R10, R2 ;  /* 0x000000000a027229 */ /* 0x010fd00000000002 */
[----:B-----5:R-:W-:-:S08]  /*1800*/  DADD R2, R12, R2 ;  /* 0x000000000c027229 */ /* 0x020fd00000000002 */
[----:B------:R-:W-:-:S08]  /*1810*/  DADD R2, R14, R2 ;  /* 0x000000000e027229 */ /* 0x000fd00000000002 */
[----:B------:R-:W-:-:S08]  /*1820*/  DADD R2, R16, R2 ;  /* 0x0000000010027229 */ /* 0x000fd00000000002 */
[----:B------:R-:W-:Y:S01]  /*1830*/  DADD R2, R18, R2 ;  /* 0x0000000012027229 */ /* 0x000fe20000000002 */
[----:B------:R-:W-:Y:S10]  /*1840*/  @!P0 BRA `(.L_x_106) ;  /* 0x00000000006c8947 */ /* 0x000ff40003800000 */
[----:B------:R-:W0:Y:S01]  /*1850*/  LDC R26, c[0x0][0x390] ;  /* 0x0000e400ff1a7b82 */ /* 0x000e220000000800 */
[----:B------:R-:W-:Y:S02]  /*1860*/  VIADD R8, R4, 0xffffec00 ;  /* 0xffffec0004087836 */ /* 0x000fe40000000000 */
[----:B------:R-:W-:-:S07]  /*1870*/  IMAD.MOV.U32 R9, RZ, RZ, 0x1400 ;  /* 0x00001400ff097424 */ /* 0x000fce00078e00ff */
.L_x_108:
[----:B------:R-:W-:-:S05]  /*1880*/  IMAD.WIDE R12, R9, 0x8, R6 ;  /* 0x00000008090c7825 */ /* 0x000fca00078e0206 */
[----:B------:R-:W2:Y:S04]  /*1890*/  LDG.E.64.CONSTANT R4, desc[UR6][R12.64] ;  /* 0x000000060c047981 */ /* 0x000ea8000c1e9b00 */
[----:B------:R-:W3:Y:S04]  /*18a0*/  LDG.E.64.CONSTANT R14, desc[UR6][R12.64+0x1400] ;  /* 0x001400060c0e7981 */ /* 0x000ee8000c1e9b00 */
[----:B------:R-:W4:Y:S04]  /*18b0*/  LDG.E.64.CONSTANT R16, desc[UR6][R12.64+0x2800] ;  /* 0x002800060c107981 */ /* 0x000f28000c1e9b00 */
[----:B------:R-:W5:Y:S04]  /*18c0*/  LDG.E.64.CONSTANT R18, desc[UR6][R12.64+0x3c00] ;  /* 0x003c00060c127981 */ /* 0x000f68000c1e9b00 */
        /* <DEDUP_REMOVED lines=8> */
[----:B------:R-:W-:-:S08]  /*1950*/  DADD R4, R20, R4 ;  /* 0x0000000014047229 */ /* 0x000fd00000000004 */
[----:B------:R-:W-:Y:S01]  /*1960*/  DADD R22, R22, R4 ;  /* 0x0000000016167229 */ /* 0x000fe20000000004 */
[----:B0-----:R-:W-:-:S04]  /*1970*/  IMAD.MOV.U32 R4, RZ, RZ, R26 ;  /* 0x000000ffff047224 */ /* 0x001fc800078e001a */
[----:B------:R-:W-:-:S03]  /*1980*/  IMAD.IADD R2, R4, 0x1, -R9 ;  /* 0x0000000104027824 */ /* 0x000fc600078e0a09 */
[----:B------:R-:W-:Y:S02]  /*1990*/  DADD R22, R24, R22 ;  /* 0x0000000018167229 */ /* 0x000fe40000000016 */
[----:B------:R-:W-:-:S06]  /*19a0*/  ISETP.GE.AND P0, PT, R2, 0x1400, PT ;  /* 0x000014000200780c */ /* 0x000fcc0003f06270 */
[----:B------:R-:W-:-:S07]  /*19b0*/  DADD R2, R10, R22 ;  /* 0x000000000a027229 */ /* 0x000fce0000000016 */
[----:B------:R-:W-:Y:S05]  /*19c0*/  @!P0 BRA `(.L_x_107) ;  /* 0x0000000800348947 */ /* 0x000fea0003800000 */
[----:B------:R-:W-:-:S05]  /*19d0*/  VIADD R9, R9, 0x1400 ;  /* 0x0000140009097836 */ /* 0x000fca0000000000 */
[----:B------:R-:W-:-:S13]  /*19e0*/  ISETP.GT.AND P0, PT, R9, R8, PT ;  /* 0x000000080900720c */ /* 0x000fda0003f04270 */
[----:B------:R-:W-:Y:S05]  /*19f0*/  @!P0 BRA `(.L_x_108) ;  /* 0xfffffffc00a08947 */ /* 0x000fea000383ffff */
.L_x_106:
[----:B------:R-:W-:-:S13]  /*1a00*/  ISETP.GE.AND P0, PT, R9, R4, PT ;  /* 0x000000040900720c */ /* 0x000fda0003f06270 */
        /* <DEDUP_REMOVED lines=9> */
[C---:B------:R-:W-:Y:S01]  /*1aa0*/  ISETP.GE.U32.AND P1, PT, R5.reuse, 0x780, PT ;  /* 0x000007800500780c */ /* 0x040fe20003f26070 */
[----:B------:R-:W-:-:S05]  /*1ab0*/  IMAD.HI.U32 R4, R5, -0x33333333, RZ ;  /* 0xcccccccd05047827 */ /* 0x000fca00078e00ff */
[----:B------:R-:W-:-:S04]  /*1ac0*/  SHF.R.U32.HI R4, RZ, 0x9, R4 ;  /* 0x00000009ff047819 */ /* 0x000fc80000011604 */
[----:B------:R-:W-:-:S04]  /*1ad0*/  LOP3.LUT R6, R4, 0x3, RZ, 0xc0, !PT ;  /* 0x0000000304067812 */ /* 0x000fc800078ec0ff */
[----:B------:R-:W-:-:S13]  /*1ae0*/  ISETP.NE.AND P0, PT, R6, 0x3, PT ;  /* 0x000000030600780c */ /* 0x000fda0003f05270 */
[----:B------:R-:W-:Y:S05]  /*1af0*/  @!P0 BRA `(.L_x_111) ;  /* 0x0000000000388947 */ /* 0x000fea0003800000 */
[----:B------:R-:W0:Y:S01]  /*1b00*/  LDC.64 R6, c[0x0][0x380] ;  /* 0x0000e000ff067b82 */ /* 0x000e220000000a00 */
[----:B------:R-:W-:Y:S02]  /*1b10*/  VIADD R4, R4, 0x1 ;  /* 0x0000000104047836 */ /* 0x000fe40000000000 */
[----:B------:R-:W-:Y:S02]  /*1b20*/  IMAD.IADD R11, R0, 0x1, R9 ;  /* 0x00000001000b7824 */ /* 0x000fe400078e0209 */
[----:B------:R-:W-:Y:S01]  /*1b30*/  IMAD.MOV.U32 R38, RZ, RZ, R0 ;  /* 0x000000ffff267224 */ /* 0x000fe200078e0000 */
[----:B------:R-:W-:-:S05]  /*1b40*/  LOP3.LUT R4, R4, 0x3, RZ, 0xc0, !PT ;  /* 0x0000000304047812 */ /* 0x000fca00078ec0ff */
[----:B------:R-:W-:-:S07]  /*1b50*/  IMAD.MOV R8, RZ, RZ, -R4 ;  /* 0x000000ffff087224 */ /* 0x000fce00078e0a04 */
.L_x_112:
[----:B0-----:R-:W-:-:S06]  /*1b60*/  IMAD.WIDE.U32 R4, R11, 0x8, R6 ;  /* 0x000000080b047825 */ /* 0x001fcc00078e0006 */
[----:B------:R-:W2:Y:S01]  /*1b70*/  LDG.E.64.CONSTANT R4, desc[UR6][R4.64] ;  /* 0x0000000604047981 */ /* 0x000ea2000c1e9b00 */
[----:B------:R-:W-:Y:S02]  /*1b80*/  VIADD R8, R8, 0x1 ;  /* 0x0000000108087836 */ /* 0x000fe40000000000 */
[----:B------:R-:W-:Y:S02]  /*1b90*/  VIADD R38, R38, 0x280 ;  /* 0x0000028026267836 */ /* 0x000fe40000000000 */
[----:B------:R-:W-:Y:S01]  /*1ba0*/  VIADD R11, R11, 0x280 ;  /* 0x000002800b0b7836 */ /* 0x000fe20000000000 */
[----:B------:R-:W-:Y:S01]  /*1bb0*/  ISETP.NE.AND P0, PT, R8, RZ, PT ;  /* 0x000000ff0800720c */ /* 0x000fe20003f05270 */
[----:B--2---:R-:W-:-:S12]  /*1bc0*/  DADD R2, R4, R2 ;  /* 0x0000000004027229 */ /* 0x004fd80000000002 */
[----:B------:R-:W-:Y:S05]  /*1bd0*/  @P0 BRA `(.L_x_112) ;  /* 0xfffffffc00e00947 */ /* 0x000fea000383ffff */
.L_x_111:
[----:B------:R-:W-:Y:S05]  /*1be0*/  BSYNC.RECONVERGENT B2 ;  /* 0x0000000000027941 */ /* 0x000fea0003800200 */
.L_x_110:
[----:B------:R-:W-:Y:S05]  /*1bf0*/  @!P1 BRA `(.L_x_109) ;  /* 0x0000000400a49947 */ /* 0x000fea0003800000 */
[----:B------:R-:W0:Y:S01]  /*1c00*/  LDCU.64 UR4, c[0x0][0x380] ;  /* 0x00007000ff0477ac */ /* 0x000e220008000a00 */
[----:B------:R-:W-:Y:S01]  /*1c10*/  IMAD.IADD R7, R39, 0x1, -R38 ;  /* 0x0000000127077824 */ /* 0x000fe200078e0a26 */
[C---:B------:R-:W-:Y:S01]  /*1c20*/  IADD3 R5, P0, PT, R38.reuse, R9, RZ ;  /* 0x0000000926057210 */ /* 0x040fe20007f1e0ff */
[----:B------:R-:W-:Y:S01]  /*1c30*/  BSSY.RECONVERGENT B2, `(.L_x_113) ;  /* 0x000003a000027945 */ /* 0x000fe20003800200 */
[----:B------:R-:W-:Y:S02]  /*1c40*/  IMAD.IADD R40, R38, 0x1, R9 ;  /* 0x0000000126287824 */ /* 0x000fe400078e0209 */
        /* <DEDUP_REMOVED lines=10> */
.L_x_115:
[----:B------:R-:W0:Y:S01]  /*1cf0*/  LDC.64 R30, c[0x0][0x380] ;  /* 0x0000e000ff1e7b82 */ /* 0x000e220000000a00 */
[----:B------:R-:W2:Y:S04]  /*1d00*/  LDG.E.64.CONSTANT R8, desc[UR6][R4.64+-0x1400] ;  /* 0xffec000604087981 */ /* 0x000ea8000c1e9b00 */
[----:B------:R-:W3:Y:S01]  /*1d10*/  LDG.E.64.CONSTANT R10, desc[UR6][R4.64] ;  /* 0x00000006040a7981 */ /* 0x000ee2000c1e9b00 */
[----:B------:R-:W-:-:S03]  /*1d20*/  VIADD R15, R40, 0xa00 ;  /* 0x00000a00280f7836 */ /* 0x000fc60000000000 */
[----:B------:R-:W4:Y:S04]  /*1d30*/  LDG.E.64.CONSTANT R12, desc[UR6][R4.64+0x1400] ;  /* 0x00140006040c7981 */ /* 0x000f28000c1e9b00 */
[----:B------:R-:W5:Y:S04]  /*1d40*/  LDG.E.64.CONSTANT R16, desc[UR6][R4.64+0x3c00] ;  /* 0x003c000604107981 */ /* 0x000f68000c1e9b00 */
[----:B------:R-:W5:Y:S01]  /*1d50*/  LDG.E.64.CONSTANT R18, desc[UR6][R4.64+0x5000] ;  /* 0x0050000604127981 */ /* 0x000f62000c1e9b00 */
[----:B------:R-:W-:-:S03]  /*1d60*/  VIADD R23, R40, 0x1400 ;  /* 0x0000140028177836 */ /* 0x000fc60000000000 */
[----:B------:R-:W5:Y:S01]  /*1d70*/  LDG.E.64.CONSTANT R20, desc[UR6][R4.64+0x6400] ;  /* 0x0064000604147981 */ /* 0x000f62000c1e9b00 */
[----:B0-----:R-:W-:-:S03]  /*1d80*/  IMAD.WIDE.U32 R6, R40, 0x8, R30 ;  /* 0x0000000828067825 */ /* 0x001fc600078e001e */
[----:B------:R-:W5:Y:S04]  /*1d90*/  LDG.E.64.CONSTANT R24, desc[UR6][R4.64+0x8c00] ;  /* 0x008c000604187981 */ /* 0x000f68000c1e9b00 */
[----:B------:R-:W5:Y:S04]  /*1da0*/  LDG.E.64.CONSTANT R26, desc[UR6][R4.64+0xa000] ;  /* 0x00a00006041a7981 */ /* 0x000f68000c1e9b00 */
[----:B------:R-:W2:Y:S01]  /*1db0*/  LDG.E.64.CONSTANT R6, desc[UR6][R6.64] ;  /* 0x0000000606067981 */ /* 0x000ea2000c1e9b00 */
[----:B------:R-:W-:-:S03]  /*1dc0*/  IMAD.WIDE.U32 R14, R15, 0x8, R30 ;  /* 0x000000080f0e7825 */ /* 0x000fc600078e001e */
[----:B------:R-:W5:Y:S04]  /*1dd0*/  LDG.E.64.CONSTANT R28, desc[UR6][R4.64+0xb400] ;  /* 0x00b40006041c7981 */ /* 0x000f68000c1e9b00 */
[----:B------:R-:W5:Y:S01]  /*1de0*/  LDG.E.64.CONSTANT R14, desc[UR6][R14.64] ;  /* 0x000000060e0e7981 */ /* 0x000f62000c1e9b00 */
[----:B------:R-:W-:-:S03]  /*1df0*/  IMAD.WIDE.U32 R22, R23, 0x8, R30 ;  /* 0x0000000817167825 */ /* 0x000fc600078e001e */
[----:B------:R-:W5:Y:S04]  /*1e00*/  LDG.E.64.CONSTANT R34, desc[UR6][R4.64+0xf000] ;  /* 0x00f0000604227981 */ /* 0x000f68000c1e9b00 */
[----:B------:R-:W5:Y:S01]  /*1e10*/  LDG.E.64.CONSTANT R22, desc[UR6][R22.64] ;  /* 0x0000000616167981 */ /* 0x000f62000c1e9b00 */
[----:B------:R-:W-:-:S03]  /*1e20*/  VIADD R33, R40, 0x1e00 ;  /* 0x00001e0028217836 */ /* 0x000fc60000000000 */
[----:B------:R-:W5:Y:S01]  /*1e30*/  LDG.E.64.CONSTANT R36, desc[UR6][R4.64+0x10400] ;  /* 0x0104000604247981 */ /* 0x000f62000c1e9b00 */
[----:B------:R-:W-:-:S03]  /*1e40*/  IMAD.WIDE.U32 R30, R33, 0x8, R30 ;  /* 0x00000008211e7825 */ /* 0x000fc600078e001e */
[----:B------:R0:W5:Y:S04]  /*1e50*/  LDG.E.64.CONSTANT R32, desc[UR6][R4.64+0xdc00] ;  /* 0x00dc000604207981 */ /* 0x000168000c1e9b00 */
[----:B------:R-:W5:Y:S01]  /*1e60*/  LDG.E.64.CONSTANT R30, desc[UR6][R30.64] ;  /* 0x000000061e1e7981 */ /* 0x000f62000c1e9b00 */
[----:B------:R-:W-:-:S05]  /*1e70*/  VIADD R38, R38, 0x2800 ;  /* 0x0000280026267836 */ /* 0x000fca0000000000 */
[----:B------:R-:W-:Y:S02]  /*1e80*/  ISETP.GE.AND P1, PT, R38, R41, PT ;  /* 0x000000292600720c */ /* 0x000fe40003f26270 */
[----:B0-----:R-:W-:Y:S01]  /*1e90*/  IADD3 R4, P2, PT, R4, 0x14000, RZ ;  /* 0x0001400004047810 */ /* 0x001fe20007f5e0ff */
[----:B------:R-:W-:-:S04]  /*1ea0*/  VIADD R40, R40, 0x2800 ;  /* 0x0000280028287836 */ /* 0x000fc80000000000 */
[----:B------:R-:W-:Y:S01]  /*1eb0*/  IMAD.X R5, RZ, RZ, R5, P2 ;  /* 0x000000ffff057224 */ /* 0x000fe200010e0605 */
[----:B--2---:R-:W-:-:S08]  /*1ec0*/  DADD R6, R6, R2 ;  /* 0x0000000006067229 */ /* 0x004fd00000000002 */
[----:B------:R-:W-:-:S08]  /*1ed0*/  DADD R6, R6, R8 ;  /* 0x0000000006067229 */ /* 0x000fd00000000008 */
        /* <DEDUP_REMOVED lines=15> */
.L_x_114:
[----:B------:R-:W-:Y:S05]  /*1fd0*/  BSYNC.RECONVERGENT B2 ;  /* 0x0000000000027941 */ /* 0x000fea0003800200 */
.L_x_113:
[----:B------:R-:W-:Y:S01]  /*1fe0*/  IMAD.IADD R6, R39, 0x1, -R38 ;  /* 0x0000000127067824 */ /* 0x000fe200078e0a26 */
[----:B------:R-:W-:Y:S04]  /*1ff0*/  BSSY.RECONVERGENT B2, `(.L_x_116) ;  /* 0x000001d000027945 */ /* 0x000fe80003800200 */
[----:B------:R-:W-:-:S13]  /*2000*/  ISETP.GT.AND P1, PT, R6, 0xa00, PT ;  /* 0x00000a000600780c */ /* 0x000fda0003f24270 */
[----:B------:R-:W-:Y:S05]  /*2010*/  @!P1 BRA `(.L_x_117) ;  /* 0x0000000000689947 */ /* 0x000fea0003800000 */
[----:B------:R-:W0:Y:S01]  /*2020*/  LDC.64 R14, c[0x0][0x380] ;  /* 0x0000e000ff0e7b82 */ /* 0x000e220000000a00 */
[----:B------:R-:W2:Y:S04]  /*2030*/  LDG.E.64.CONSTANT R8, desc[UR6][R4.64+-0x1400] ;  /* 0xffec000604087981 */ /* 0x000ea8000c1e9b00 */
[----:B------:R-:W3:Y:S01]  /*2040*/  LDG.E.64.CONSTANT R10, desc[UR6][R4.64] ;  /* 0x00000006040a7981 */ /* 0x000ee2000c1e9b00 */
[----:B------:R-:W-:-:S03]  /*2050*/  VIADD R17, R40, 0xa00 ;  /* 0x00000a0028117836 */ /* 0x000fc60000000000 */
[----:B------:R-:W4:Y:S04]  /*2060*/  LDG.E.64.CONSTANT R12, desc[UR6][R4.64+0x1400] ;  /* 0x00140006040c7981 */ /* 0x000f28000c1e9b00 */
[----:B------:R-:W5:Y:S04]  /*2070*/  LDG.E.64.CONSTANT R18, desc[UR6][R4.64+0x5000] ;  /* 0x0050000604127981 */ /* 0x000f68000c1e9b00 */
[----:B------:R1:W5:Y:S01]  /*2080*/  LDG.E.64.CONSTANT R20, desc[UR6][R4.64+0x6400] ;  /* 0x0064000604147981 */ /* 0x000362000c1e9b00 */
[----:B0-----:R-:W-:-:S06]  /*2090*/  IMAD.WIDE.U32 R6, R40, 0x8, R14 ;  /* 0x0000000828067825 */ /* 0x001fcc00078e000e */
[----:B------:R-:W2:Y:S01]  /*20a0*/  LDG.E.64.CONSTANT R6, desc[UR6][R6.64] ;  /* 0x0000000606067981 */ /* 0x000ea2000c1e9b00 */
[----:B------:R-:W-:-:S03]  /*20b0*/  IMAD.WIDE.U32 R14, R17, 0x8, R14 ;  /* 0x00000008110e7825 */ /* 0x000fc600078e000e */
[----:B------:R-:W5:Y:S04]  /*20c0*/  LDG.E.64.CONSTANT R16, desc[UR6][R4.64+0x3c00] ;  /* 0x003c000604107981 */ /* 0x000f68000c1e9b00 */
[----:B------:R-:W5:Y:S01]  /*20d0*/  LDG.E.64.CONSTANT R14, desc[UR6][R14.64] ;  /* 0x000000060e0e7981 */ /* 0x000f62000c1e9b00 */
[----:B------:R-:W-:Y:S01]  /*20e0*/  PLOP3.LUT P0, PT, PT, PT, PT, 0x8, 0x80 ;  /* 0x000000000080781c */ /* 0x000fe20003f0e170 */
[----:B------:R-:W-:Y:S02]  /*20f0*/  VIADD R38, R38, 0x1400 ;  /* 0x0000140026267836 */ /* 0x000fe40000000000 */
[----:B------:R-:W-:Y:S01]  /*2100*/  VIADD R40, R40, 0x1400 ;  /* 0x0000140028287836 */ /* 0x000fe20000000000 */
[----:B--2---:R-:W-:-:S08]  /*2110*/  DADD R2, R2, R6 ;  /* 0x0000000002027229 */ /* 0x004fd00000000006 */
[----:B------:R-:W-:-:S08]  /*2120*/  DADD R2, R2, R8 ;  /* 0x0000000002027229 */ /* 0x000fd00000000008 */
[----:B---3--:R-:W-:-:S08]  /*2130*/  DADD R2, R2, R10 ;  /* 0x0000000002027229 */ /* 0x008fd0000000000a */
[----:B----4-:R-:W-:-:S08]  /*2140*/  DADD R2, R2, R12 ;  /* 0x0000000002027229 */ /* 0x010fd0000000000c */
[----:B-----5:R-:W-:-:S08]  /*2150*/  DADD R2, R2, R14 ;  /* 0x0000000002027229 */ /* 0x020fd0000000000e */
[----:B------:R-:W-:Y:S01]  /*2160*/  DADD R2, R2, R16 ;  /* 0x0000000002027229 */ /* 0x000fe20000000010 */
[----:B------:R-:W-:-:S07]  /*2170*/  IADD3 R6, P1, PT, R4, 0xa000, RZ ;  /* 0x0000a00004067810 */ /* 0x000fce0007f3e0ff */
[----:B------:R-:W-:Y:S01]  /*2180*/  DADD R2, R2, R18 ;  /* 0x0000000002027229 */ /* 0x000fe20000000012 */
[----:B-1----:R-:W-:Y:S02]  /*2190*/  IMAD.X R5, RZ, RZ, R5, P1 ;  /* 0x000000ffff057224 */ /* 0x002fe400008e0605 */
[----:B------:R-:W-:-:S05]  /*21a0*/  IMAD.MOV.U32 R4, RZ, RZ, R6 ;  /* 0x000000ffff047224 */ /* 0x000fca00078e0006 */
[----:B------:R-:W-:-:S11]  /*21b0*/  DADD R2, R2, R20 ;  /* 0x0000000002027229 */ /* 0x000fd60000000014 */
.L_x_117:
[----:B------:R-:W-:Y:S05]  /*21c0*/  BSYNC.RECONVERGENT B2 ;  /* 0x0000000000027941 */ /* 0x000fea0003800200 */
.L_x_116:
[----:B------:R-:W-:-:S13]  /*21d0*/  ISETP.LT.OR P0, PT, R38, R39, P0 ;  /* 0x000000272600720c */ /* 0x000fda0000701670 */
[----:B------:R-:W-:Y:S05]  /*21e0*/  @!P0 BRA `(.L_x_109) ;  /* 0x0000000000288947 */ /* 0x000fea0003800000 */
[----:B------:R-:W0:Y:S01]  /*21f0*/  LDC.64 R6, c[0x0][0x380] ;  /* 0x0000e000ff067b82 */ /* 0x000e220000000a00 */
[----:B------:R-:W2:Y:S04]  /*2200*/  LDG.E.64.CONSTANT R8, desc[UR6][R4.64] ;  /* 0x0000000604087981 */ /* 0x000ea8000c1e9b00 */
[----:B------:R-:W3:Y:S01]  /*2210*/  LDG.E.64.CONSTANT R10, desc[UR6][R4.64+0x1400] ;  /* 0x00140006040a7981 */ /* 0x000ee2000c1e9b00 */
[----:B0-----:R-:W-:-:S03]  /*2220*/  IMAD.WIDE.U32 R40, R40, 0x8, R6 ;  /* 0x0000000828287825 */ /* 0x001fc600078e0006 */
[----:B------:R-:W4:Y:S04]  /*2230*/  LDG.E.64.CONSTANT R6, desc[UR6][R4.64+-0x1400] ;  /* 0xffec000604067981 */ /* 0x000f28000c1e9b00 */
[----:B------:R-:W5:Y:S02]  /*2240*/  LDG.E.64.CONSTANT R40, desc[UR6][R40.64] ;  /* 0x0000000628287981 */ /* 0x000f64000c1e9b00 */
[----:B-----5:R-:W-:-:S08]  /*2250*/  DADD R2, R2, R40 ;  /* 0x0000000002027229 */ /* 0x020fd00000000028 */
[----:B----4-:R-:W-:-:S08]  /*2260*/  DADD R2, R2, R6 ;  /* 0x0000000002027229 */ /* 0x010fd00000000006 */
[----:B--2---:R-:W-:-:S08]  /*2270*/  DADD R2, R2, R8 ;  /* 0x0000000002027229 */ /* 0x004fd00000000008 */
[----:B---3--:R-:W-:-:S11]  /*2280*/  DADD R2, R2, R10 ;  /* 0x0000000002027229 */ /* 0x008fd6000000000a */
.L_x_109:
[----:B------:R-:W-:Y:S05]  /*2290*/  BSYNC.RECONVERGENT B1 ;  /* 0x0000000000017941 */ /* 0x000fea0003800200 */
.L_x_107:
        /* <DEDUP_REMOVED lines=45> */
[----:B------:R-:W1:Y:S04]  /*2570*/  LDS.128 R8, [UR4+0x20] ;  /* 0x00002004ff087984 */ /* 0x000e680008000c00 */
[----:B------:R-:W2:Y:S04]  /*2580*/  LDS.128 R16, [UR4+0x30] ;  /* 0x00003004ff107984 */ /* 0x000ea80008000c00 */
[----:B0-----:R-:W0:Y:S01]  /*2590*/  LDS.128 R4, [UR4+0x40] ;  /* 0x00004004ff047984 */ /* 0x001e220008000c00 */
[----:B-1----:R-:W-:-:S03]  /*25a0*/  DADD R8, R12, R8 ;  /* 0x000000000c087229 */ /* 0x002fc60000000008 */
[----:B------:R-:W-:Y:S05]  /*25b0*/  LDS.128 R12, [UR4+0x60] ;  /* 0x00006004ff0c7984 */ /* 0x000fea0008000c00 */
[----:B------:R-:W-:Y:S02]  /*25c0*/  DADD R2, R8, R10 ;  /* 0x0000000008027229 */ /* 0x000fe4000000000a */
[----:B------:R-:W1:Y:S06]  /*25d0*/  LDS.128 R8, [UR4+0x50] ;  /* 0x00005004ff087984 */ /* 0x000e6c0008000c00 */
[----:B--2---:R-:W-:-:S08]  /*25e0*/  DADD R2, R2, R16 ;  /* 0x0000000002027229 */ /* 0x004fd00000000010 */
[----:B------:R-:W-:-:S08]  /*25f0*/  DADD R2, R2, R18 ;  /* 0x0000000002027229 */ /* 0x000fd00000000012 */
[----:B0-----:R-:W-:-:S08]  /*2600*/  DADD R2, R2, R4 ;  /* 0x0000000002027229 */ /* 0x001fd00000000004 */
[----:B------:R-:W-:Y:S01]  /*2610*/  DADD R2, R2, R6 ;  /* 0x0000000002027229 */ /* 0x000fe20000000006 */
[----:B------:R-:W0:Y:S07]  /*2620*/  LDS.128 R4, [UR4+0x70] ;  /* 0x00007004ff047984 */ /* 0x000e2e0008000c00 */
[----:B-1----:R-:W-:-:S08]  /*2630*/  DADD R2, R2, R8 ;  /* 0x0000000002027229 */ /* 0x002fd00000000008 */
[----:B------:R-:W-:Y:S01]  /*2640*/  DADD R2, R2, R10 ;  /* 0x0000000002027229 */ /* 0x000fe2000000000a */
[----:B------:R-:W1:Y:S07]  /*2650*/  LDS.128 R8, [UR4+0x80] ;  /* 0x00008004ff087984 */ /* 0x000e6e0008000c00 */
[----:B------:R-:W-:-:S08]  /*2660*/  DADD R2, R2, R12 ;  /* 0x0000000002027229 */ /* 0x000fd0000000000c */
[----:B------:R-:W-:Y:S01]  /*2670*/  DADD R2, R2, R14 ;  /* 0x0000000002027229 */ /* 0x000fe2000000000e */
[----:B------:R-:W2:Y:S07]  /*2680*/  LDS.128 R12, [UR4+0x90] ;  /* 0x00009004ff0c7984 */ /* 0x000eae0008000c00 */
[----:B0-----:R-:W-:-:S08]  /*2690*/  DADD R2, R2, R4 ;  /* 0x0000000002027229 */ /* 0x001fd00000000004 */
[----:B------:R-:W-:Y:S01]  /*26a0*/  DADD R2, R2, R6 ;  /* 0x0000000002027229 */ /* 0x000fe20000000006 */
[----:B------:R-:W0:Y:S07]  /*26b0*/  LDS.128 R4, [UR4+0xa0] ;  /* 0x0000a004ff047984 */ /* 0x000e2e0008000c00 */
[----:B-1----:R-:W-:Y:S01]  /*26c0*/  DADD R2, R2, R8 ;  /* 0x0000000002027229 */ /* 0x002fe20000000008 */
[----:B------:R-:W1:Y:S07]  /*26d0*/  LDS.64 R8, [UR4+0xb0] ;  /* 0x0000b004ff087984 */ /* 0x000e6e0008000a00 */
[----:B------:R-:W-:-:S08]  /*26e0*/  DADD R2, R2, R10 ;  /* 0x0000000002027229 */ /* 0x000fd0000000000a */
[----:B--2---:R-:W-:-:S08]  /*26f0*/  DADD R2, R2, R12 ;  /* 0x0000000002027229 */ /* 0x004fd0000000000c */
[----:B------:R-:W-:-:S08]  /*2700*/  DADD R2, R2, R14 ;  /* 0x0000000002027229 */ /* 0x000fd0000000000e */
[----:B0-----:R-:W-:-:S08]  /*2710*/  DADD R2, R2, R4 ;  /* 0x0000000002027229 */ /* 0x001fd00000000004 */
[----:B------:R-:W-:-:S08]  /*2720*/  DADD R2, R2, R6 ;  /* 0x0000000002027229 */ /* 0x000fd00000000006 */
[----:B-1----:R-:W-:-:S11]  /*2730*/  DADD R12, R2, R8 ;  /* 0x00000000020c7229 */ /* 0x002fd60000000008 */
.L_x_105:
[----:B------:R-:W-:Y:S05]  /*2740*/  BSYNC.RECONVERGENT B0 ;  /* 0x0000000000007941 */ /* 0x000fea0003800200 */
.L_x_90:
[----:B------:R-:W-:Y:S05]  /*2750*/  @P0 EXIT ;  /* 0x000000000000094d */ /* 0x000fea0003800000 */
[----:B------:R-:W1:Y:S01]  /*2760*/  LDCU.64 UR4, c[0x0][0x398] ;  /* 0x00007300ff0477ac */ /* 0x000e620008000a00 */
[----:B0-----:R-:W0:Y:S01]  /*2770*/  LDC.64 R2, c[0x0][0x388] ;  /* 0x0000e200ff027b82 */ /* 0x001e220000000a00 */
[----:B-1----:R-:W-:-:S07]  /*2780*/  DADD R12, R12, UR4 ;  /* 0x000000040c0c7e29 */ /* 0x002fce0008000000 */
[----:B0-----:R-:W-:Y:S01]  /*2790*/  STG.E.64 desc[UR6][R2.64], R12 ;  /* 0x0000000c02007986 */ /* 0x001fe2000c101b06 */
[----:B------:R-:W-:Y:S05]  /*27a0*/  EXIT ;  /* 0x000000000000794d */ /* 0x000fea0003800000 */
.L_x_118:
        /* <DEDUP_REMOVED lines=13> */
.L_x_266:


//--------------------- .text._ZN3cub18CUB_300001_SM_10006detail6reduce18DeviceReduceKernelINS2_10policy_hubIdjN4cuda3std3__44plusIdEEE10Policy1000EPdjS9_dNS7_10__identityEEEvT0_PT3_T1_NS0_13GridEvenShareISH_EET2_T4_ --------------------------
	.section	.text._ZN3cub18CUB_300001_SM_10006detail6reduce18DeviceReduceKernelINS2_10policy_hubIdjN4cuda3std3__44plusIdEEE10Policy1000EPdjS9_dNS7_10__identityEEEvT0_PT3_T1_NS0_13GridEvenShareISH_EET2_T4_,"ax",@progbits
	.align	128
        .global         _ZN3cub18CUB_300001_SM_10006detail6reduce18DeviceReduceKernelINS2_10policy_hubIdjN4cuda3std3__44plusIdEEE10Policy1000EPdjS9_dNS7_10__identityEEEvT0_PT3_T1_NS0_13GridEvenShareISH_EET2_T4_
        .type           _ZN3cub18CUB_300001_SM_10006detail6reduce18DeviceReduceKernelINS2_10policy_hubIdjN4cuda3std3__44plusIdEEE10Policy1000EPdjS9_dNS7_10__identityEEEvT0_PT3_T1_NS0_13GridEvenShareISH_EET2_T4_,@function
        .size           _ZN3cub18CUB_300001_SM_10006detail6reduce18DeviceReduceKernelINS2_10policy_hubIdjN4cuda3std3__44plusIdEEE10Policy1000EPdjS9_dNS7_10__identityEEEvT0_PT3_T1_NS0_13GridEvenShareISH_EET2_T4_,(.L_x_267 - _ZN3cub18CUB_300001_SM_10006detail6reduce18DeviceReduceKernelINS2_10policy_hubIdjN4cuda3std3__44plusIdEEE10Policy1000EPdjS9_dNS7_10__identityEEEvT0_PT3_T1_NS0_13GridEvenShareISH_EET2_T4_)
        .other          _ZN3cub18CUB_300001_SM_10006detail6reduce18DeviceReduceKernelINS2_10policy_hubIdjN4cuda3std3__44plusIdEEE10Policy1000EPdjS9_dNS7_10__identityEEEvT0_PT3_T1_NS0_13GridEvenShareISH_EET2_T4_,@"STO_CUDA_ENTRY STV_DEFAULT"
_ZN3cub18CUB_300001_SM_10006detail6reduce18DeviceReduceKernelINS2_10policy_hubIdjN4cuda3std3__44plusIdEEE10Policy1000EPdjS9_dNS7_10__identityEEEvT0_PT3_T1_NS0_13GridEvenShareISH_EET2_T4_:
.text._ZN3cub18CUB_300001_SM_10006detail6reduce18DeviceReduceKernelINS2_10policy_hubIdjN4cuda3std3__44plusIdEEE10Policy1000EPdjS9_dNS7_10__identityEEEvT0_PT3_T1_NS0_13GridEvenShareISH_EET2_T4_:
[----:B------:R-:W-:Y:S08]  /*0000*/  LDC R1, c[0x0][0x37c] ;  /* 0x0000df00ff017b82 */ /* 0x000ff00000000800 */
[----:B------:R-:W0:Y:S01]  /*0010*/  S2UR UR10, SR_CTAID.X ;  /* 0x00000000000a79c3 */ /* 0x000e220000002500 */
[----:B------:R-:W1:Y:S01]  /*0020*/  LDCU.64 UR12, c[0x0][0x3a8] ;  /* 0x00007500ff0c77ac */ /* 0x000e620008000a00 */
[----:B------:R-:W-:Y:S01]  /*0030*/  BSSY.RECONVERGENT B0, `(.L_x_119) ;  /* 0x00001ee000007945 */ /* 0x000fe20003800200 */
[----:B------:R-:W2:Y:S01]  /*0040*/  LDCU.64 UR8, c[0x0][0x358] ;  /* 0x00006b00ff0877ac */ /* 0x000ea20008000a00 */
[----:B-1----:R-:W-:Y:S01]  /*0050*/  IMAD.U32 R4, RZ, RZ, UR12 ;  /* 0x0000000cff047e24 */ /* 0x002fe2000f8e00ff */
[----:B------:R-:W-:-:S02]  /*0060*/  UIMAD UR7, UR13, 0x1400, URZ ;  /* 0x000014000d0778a4 */ /* 0x000fc4000f8e02ff */
[----:B0-----:R-:W-:-:S06]  /*0070*/  UIMAD UR4, UR10, 0x1400, URZ ;  /* 0x000014000a0478a4 */ /* 0x001fcc000f8e02ff */
[----:B------:R-:W-:-:S05]  /*0080*/  VIADD R2, R4, -UR4 ;  /* 0x8000000404027c36 */ /* 0x000fca0008000000 */
[----:B------:R-:W-:-:S13]  /*0090*/  ISETP.GT.U32.AND P0, PT, R2, 0x13ff, PT ;  /* 0x000013ff0200780c */ /* 0x000fda0003f04070 */
[----:B--2---:R-:W-:Y:S05]  /*00a0*/  @P0 BRA `(.L_x_120) ;  /* 0x0000001000680947 */ /* 0x004fea0003800000 */
[----:B------:R-:W0:Y:S01]  /*00b0*/  S2R R3, SR_TID.X ;  /* 0x0000000000037919 */ /* 0x000e220000002100 */
[----:B------:R-:W-:Y:S01]  /*00c0*/  BSSY.RECONVERGENT B1, `(.L_x_121) ;  /* 0x000000a000017945 */ /* 0x000fe20003800200 */
[----:B------:R-:W-:Y:S02]  /*00d0*/  CS2R R6, SRZ ;  /* 0x0000000000067805 */ /* 0x000fe4000001ff00 */
[----:B0-----:R-:W-:Y:S01]  /*00e0*/  ISETP.GE.U32.AND P0, PT, R3, R2, PT ;  /* 0x000000020300720c */ /* 0x001fe20003f06070 */
[----:B------:R-:W-:-:S12]  /*00f0*/  IMAD.MOV.U32 R11, RZ, RZ, R3 ;  /* 0x000000ffff0b7224 */ /* 0x000fd800078e0003 */
[----:B------:R-:W-:Y:S05]  /*0100*/  @P0 BRA `(.L_x_122) ;  /* 0x0000000000140947 */ /* 0x000fea0003800000 */
[----:B------:R-:W0:Y:S01]  /*0110*/  LDC.64 R6, c[0x0][0x380] ;  /* 0x0000e000ff067b82 */ /* 0x000e220000000a00 */
[----:B------:R-:W-:-:S04]  /*0120*/  VIADD R5, R3, UR4 ;  /* 0x0000000403057c36 */ /* 0x000fc80008000000 */
[----:B0-----:R-:W-:-:S06]  /*0130*/  IMAD.WIDE.U32 R6, R5, 0x8, R6 ;  /* 0x0000000805067825 */ /* 0x001fcc00078e0006 */
[----:B------:R-:W5:Y:S01]  /*0140*/  LDG.E.64.CONSTANT R6, desc[UR8][R6.64] ;  /* 0x0000000806067981 */ /* 0x000f62000c1e9b00 */
[----:B------:R-:W-:-:S07]  /*0150*/  VIADD R11, R3, 0x280 ;  /* 0x00000280030b7836 */ /* 0x000fce0000000000 */
.L_x_122:
[----:B------:R-:W-:Y:S05]  /*0160*/  BSYNC.RECONVERGENT B1 ;  /* 0x0000000000017941 */ /* 0x000fea0003800200 */
.L_x_121:
[----:B------:R-:W-:Y:S01]  /*0170*/  ISETP.GE.U32.AND P0, PT, R11, R2, PT ;  /* 0x000000020b00720c */ /* 0x000fe20003f06070 */
[----:B------:R-:W-:-:S12]  /*0180*/  BSSY.RECONVERGENT B1, `(.L_x_123) ;  /* 0x0000031000017945 */ /* 0x000fd80003800200 */
[----:B------:R-:W-:Y:S05]  /*0190*/  @P0 BRA `(.L_x_124) ;  /* 0x0000000000bc0947 */ /* 0x000fea0003800000 */
[----:B------:R-:W-:Y:S01]  /*01a0*/  LOP3.LUT R5, RZ, R11, RZ, 0x33, !PT ;  /* 0x0000000bff057212 */ /* 0x000fe200078e33ff */
[----:B------:R-:W-:Y:S03]  /*01b0*/  BSSY.RECONVERGENT B2, `(.L_x_125) ;  /* 0x0000015000027945 */ /* 0x000fe60003800200 */
[----:B------:R-:W-:-:S04]  /*01c0*/  IADD3 R5, PT, PT, R4, -UR4, R5 ;  /* 0x8000000404057c10 */ /* 0x000fc8000fffe005 */
        /* <DEDUP_REMOVED lines=8> */
[----:B------:R-:W-:-:S03]  /*0250*/  VIADD R13, R11, UR4 ;  /* 0x000000040b0d7c36 */ /* 0x000fc60008000000 */
[----:B------:R-:W-:-:S05]  /*0260*/  LOP3.LUT R0, R0, 0x3, RZ, 0xc0, !PT ;  /* 0x0000000300007812 */ /* 0x000fca00078ec0ff */
[----:B------:R-:W-:-:S07]  /*0270*/  IMAD.MOV R0, RZ, RZ, -R0 ;  /* 0x000000ffff007224 */ /* 0x000fce00078e0a00 */
.L_x_127:
[----:B0-----:R-:W-:-:S06]  /*0280*/  IMAD.WIDE.U32 R4, R13, 0x8, R8 ;  /* 0x000000080d047825 */ /* 0x001fcc00078e0008 */
[----:B------:R-:W2:Y:S01]  /*0290*/  LDG.E.64.CONSTANT R4, desc[UR8][R4.64] ;  /* 0x0000000804047981 */ /* 0x000ea2000c1e9b00 */
[----:B------:R-:W-:Y:S02]  /*02a0*/  VIADD R0, R0, 0x1 ;  /* 0x0000000100007836 */ /* 0x000fe40000000000 */
[----:B------:R-:W-:Y:S02]  /*02b0*/  VIADD R11, R11, 0x280 ;  /* 0x000002800b0b7836 */ /* 0x000fe40000000000 */
[----:B------:R-:W-:Y:S01]  /*02c0*/  VIADD R13, R13, 0x280 ;  /* 0x000002800d0d7836 */ /* 0x000fe20000000000 */
[----:B------:R-:W-:Y:S01]  /*02d0*/  ISETP.NE.AND P1, PT, R0, RZ, PT ;  /* 0x000000ff0000720c */ /* 0x000fe20003f25270 */
[----:B--2--5:R-:W-:-:S12]  /*02e0*/  DADD R6, R4, R6 ;  /* 0x0000000004067229 */ /* 0x024fd80000000006 */
[----:B------:R-:W-:Y:S05]  /*02f0*/  @P1 BRA `(.L_x_127) ;  /* 0xfffffffc00e01947 */ /* 0x000fea000383ffff */
.L_x_126:
[----:B------:R-:W-:Y:S05]  /*0300*/  BSYNC.RECONVERGENT B2 ;  /* 0x0000000000027941 */ /* 0x000fea0003800200 */
.L_x_125:
[----:B------:R-:W-:Y:S05]  /*0310*/  @!P0 BRA `(.L_x_124) ;  /* 0x00000000005c8947 */ /* 0x000fea0003800000 */
[----:B------:R-:W0:Y:S01]  /*0320*/  LDC.64 R4, c[0x0][0x380] ;  /* 0x0000e000ff047b82 */ /* 0x000e220000000a00 */
[C---:B------:R-:W-:Y:S02]  /*0330*/  VIADD R0, R11.reuse, 0x500 ;  /* 0x000005000b007836 */ /* 0x040fe40000000000 */
[----:B------:R-:W-:-:S07]  /*0340*/  VIADD R9, R11, UR4 ;  /* 0x000000040b097c36 */ /* 0x000fce0008000000 */
.L_x_128:
[----:B0-----:R-:W-:-:S04]  /*0350*/  IMAD.WIDE.U32 R10, R9, 0x8, R4 ;  /* 0x00000008090a7825 */ /* 0x001fc800078e0004 */
[C---:B------:R-:W-:Y:S02]  /*0360*/  VIADD R13, R9.reuse, 0x280 ;  /* 0x00000280090d7836 */ /* 0x040fe40000000000 */
[----:B------:R-:W2:Y:S01]  /*0370*/  LDG.E.64.CONSTANT R10, desc[UR8][R10.64] ;  /* 0x000000080a0a7981 */ /* 0x000ea2000c1e9b00 */
[----:B------:R-:W-:Y:S02]  /*0380*/  VIADD R17, R9, 0x500 ;  /* 0x0000050009117836 */ /* 0x000fe40000000000 */
[----:B------:R-:W-:-:S04]  /*0390*/  IMAD.WIDE.U32 R12, R13, 0x8, R4 ;  /* 0x000000080d0c7825 */ /* 0x000fc800078e0004 */
[--C-:B------:R-:W-:Y:S02]  /*03a0*/  IMAD.WIDE.U32 R16, R17, 0x8, R4.reuse ;  /* 0x0000000811107825 */ /* 0x100fe400078e0004 */
[----:B------:R-:W3:Y:S02]  /*03b0*/  LDG.E.64.CONSTANT R12, desc[UR8][R12.64] ;  /* 0x000000080c0c7981 */ /* 0x000ee4000c1e9b00 */
[----:B------:R-:W-:Y:S02]  /*03c0*/  VIADD R15, R9, 0x780 ;  /* 0x00000780090f7836 */ /* 0x000fe40000000000 */
[----:B------:R-:W4:Y:S02]  /*03d0*/  LDG.E.64.CONSTANT R16, desc[UR8][R16.64] ;  /* 0x0000000810107981 */ /* 0x000f24000c1e9b00 */
[----:B------:R-:W-:-:S06]  /*03e0*/  IMAD.WIDE.U32 R14, R15, 0x8, R4 ;  /* 0x000000080f0e7825 */ /* 0x000fcc00078e0004 */
[----:B------:R-:W4:Y:S01]  /*03f0*/  LDG.E.64.CONSTANT R14, desc[UR8][R14.64] ;  /* 0x000000080e0e7981 */ /* 0x000f22000c1e9b00 */
[----:B------:R-:W-:Y:S01]  /*0400*/  VIADD R9, R9, 0xa00 ;  /* 0x00000a0009097836 */ /* 0x000fe20000000000 */
[----:B--2--5:R-:W-:Y:S01]  /*0410*/  DADD R6, R10, R6 ;  /* 0x000000000a067229 */ /* 0x024fe20000000006 */
[C---:B------:R-:W-:Y:S02]  /*0420*/  VIADD R11, R0.reuse, 0x500 ;  /* 0x00000500000b7836 */ /* 0x040fe40000000000 */
[----:B------:R-:W-:-:S03]  /*0430*/  VIADD R0, R0, 0xa00 ;  /* 0x00000a0000007836 */ /* 0x000fc60000000000 */
[----:B------:R-:W-:Y:S02]  /*0440*/  ISETP.GE.AND P0, PT, R11, R2, PT ;  /* 0x000000020b00720c */ /* 0x000fe40003f06270 */
[----:B---3--:R-:W-:-:S08]  /*0450*/  DADD R6, R6, R12 ;  /* 0x0000000006067229 */ /* 0x008fd0000000000c */
[----:B----4-:R-:W-:-:S08]  /*0460*/  DADD R6, R6, R16 ;  /* 0x0000000006067229 */ /* 0x010fd00000000010 */
[----:B------:R-:W-:Y:S01]  /*0470*/  DADD R6, R6, R14 ;  /* 0x0000000006067229 */ /* 0x000fe2000000000e */
[----:B------:R-:W-:Y:S10]  /*0480*/  @!P0 BRA `(.L_x_128) ;  /* 0xfffffffc00b08947 */ /* 0x000ff4000383ffff */
.L_x_124:
[----:B------:R-:W-:Y:S05]  /*0490*/  BSYNC.RECONVERGENT B1 ;  /* 0x0000000000017941 */ /* 0x000fea0003800200 */
.L_x_123:
[----:B------:R-:W-:-:S13]  /*04a0*/  ISETP.GE.U32.AND P0, PT, R2, 0x280, PT ;  /* 0x000002800200780c */ /* 0x000fda0003f06070 */
        /* <DEDUP_REMOVED lines=50> */
[----:B------:R-:W1:Y:S05]  /*07d0*/  LDS.128 R4, [UR4+0x50] ;  /* 0x00005004ff047984 */ /* 0x000e6a0008000c00 */
[----:B------:R-:W-:-:S08]  /*07e0*/  DADD R16, R16, R18 ;  /* 0x0000000010107229 */ /* 0x000fd00000000012 */
[----:B--2---:R-:W-:-:S08]  /*07f0*/  DADD R12, R16, R12 ;  /* 0x00000000100c7229 */ /* 0x004fd0000000000c */
[----:B------:R-:W-:Y:S02]  /*0800*/  DADD R2, R12, R14 ;  /* 0x000000000c027229 */ /* 0x000fe4000000000e */
[----:B------:R-:W2:Y:S06]  /*0810*/  LDS.128 R12, [UR4+0x60] ;  /* 0x00006004ff0c7984 */ /* 0x000eac0008000c00 */
[----:B0-----:R-:W-:-:S08]  /*0820*/  DADD R2, R2, R8 ;  /* 0x0000000002027229 */ /* 0x001fd00000000008 */
[----:B------:R-:W-:Y:S01]  /*0830*/  DADD R2, R2, R10 ;  /* 0x0000000002027229 */ /* 0x000fe2000000000a */
[----:B------:R-:W0:Y:S07]  /*0840*/  LDS.128 R8, [UR4+0x70] ;  /* 0x00007004ff087984 */ /* 0x000e2e0008000c00 */
        /* <DEDUP_REMOVED lines=16> */
[----:B-1----:R-:W-:Y:S01]  /*0950*/  DADD R4, R2, R4 ;  /* 0x0000000002047229 */ /* 0x002fe20000000004 */
[----:B------:R-:W-:Y:S10]  /*0960*/  BRA `(.L_x_130) ;  /* 0x0000001400687947 */ /* 0x000ff40003800000 */
.L_x_129:
[----:B------:R-:W-:-:S04]  /*0970*/  LOP3.LUT R0, R3, 0x3e0, RZ, 0xc0, !PT ;  /* 0x000003e003007812 */ /* 0x000fc800078ec0ff */
[----:B------:R-:W-:Y:S01]  /*0980*/  LOP3.LUT R9, RZ, R0, RZ, 0x33, !PT ;  /* 0x00000000ff097212 */ /* 0x000fe200078e33ff */
[----:B------:R-:W-:Y:S02]  /*0990*/  VIADD R5, R0, 0x20 ;  /* 0x0000002000057836 */ /* 0x000fe40000000000 */
[----:B------:R-:W0:Y:S02]  /*09a0*/  S2R R0, SR_LANEID ;  /* 0x0000000000007919 */ /* 0x000e240000000000 */
[----:B------:R-:W-:Y:S01]  /*09b0*/  IMAD.IADD R9, R2, 0x1, R9 ;  /* 0x0000000102097824 */ /* 0x000fe200078e0209 */
[----:B------:R-:W-:-:S04]  /*09c0*/  ISETP.GT.U32.AND P0, PT, R5, R2, PT ;  /* 0x000000020500720c */ /* 0x000fc80003f04070 */
[----:B------:R-:W-:-:S05]  /*09d0*/  SEL R9, R9, 0x1f, P0 ;  /* 0x0000001f09097807 */ /* 0x000fca0000000000 */
[----:B-----5:R-:W-:Y:S04]  /*09e0*/  SHFL.DOWN PT, R4, R6, 0x1, R9 ;  /* 0x0820000006047989 */ /* 0x020fe800000e0009 */
[----:B------:R-:W1:Y:S01]  /*09f0*/  SHFL.DOWN PT, R5, R7, 0x1, R9 ;  /* 0x0820000007057989 */ /* 0x000e6200000e0009 */
[C---:B0-----:R-:W-:Y:S01]  /*0a00*/  ISETP.GE.AND P0, PT, R0.reuse, R9, PT ;  /* 0x000000090000720c */ /* 0x041fe20003f06270 */
[----:B------:R-:W-:Y:S01]  /*0a10*/  VIADD R8, R0, 0x2 ;  /* 0x0000000200087836 */ /* 0x000fe20000000000 */
[----:B-1----:R-:W-:-:S10]  /*0a20*/  DADD R4, R4, R6 ;  /* 0x0000000004047229 */ /* 0x002fd40000000006 */
[----:B------:R-:W-:Y:S01]  /*0a30*/  FSEL R10, R4, R6, !P0 ;  /* 0x00000006040a7208 */ /* 0x000fe20004000000 */
[----:B------:R-:W-:Y:S01]  /*0a40*/  VIADD R6, R0, 0x4 ;  /* 0x0000000400067836 */ /* 0x000fe20000000000 */
[----:B------:R-:W-:Y:S02]  /*0a50*/  FSEL R11, R5, R7, !P0 ;  /* 0x00000007050b7208 */ /* 0x000fe40004000000 */
[----:B------:R-:W-:Y:S01]  /*0a60*/  ISETP.GT.AND P0, PT, R8, R9, PT ;  /* 0x000000090800720c */ /* 0x000fe20003f04270 */
[----:B------:R-:W-:Y:S01]  /*0a70*/  SHFL.DOWN PT, R4, R10, 0x2, R9 ;  /* 0x084000000a047989 */ /* 0x000fe200000e0009 */
[----:B------:R-:W-:-:S03]  /*0a80*/  VIADD R8, R0, 0x8 ;  /* 0x0000000800087836 */ /* 0x000fc60000000000 */
[----:B------:R-:W0:Y:S02]  /*0a90*/  SHFL.DOWN PT, R5, R11, 0x2, R9 ;  /* 0x084000000b057989 */ /* 0x000e2400000e0009 */
[----:B------:R-:W-:Y:S01]  /*0aa0*/  ISETP.GT.AND P1, PT, R8, R9, PT ;  /* 0x000000090800720c */ /* 0x000fe20003f24270 */
[----:B0-----:R-:W-:-:S10]  /*0ab0*/  DADD R4, R4, R10 ;  /* 0x0000000004047229 */ /* 0x001fd4000000000a */
[----:B------:R-:W-:Y:S02]  /*0ac0*/  FSEL R12, R10, R4, P0 ;  /* 0x000000040a0c7208 */ /* 0x000fe40000000000 */
[----:B------:R-:W-:Y:S02]  /*0ad0*/  FSEL R13, R11, R5, P0 ;  /* 0x000000050b0d7208 */ /* 0x000fe40000000000 */
[----:B------:R-:W-:Y:S01]  /*0ae0*/  ISETP.GT.AND P0, PT, R6, R9, PT ;  /* 0x000000090600720c */ /* 0x000fe20003f04270 */
[----:B------:R-:W-:Y:S04]  /*0af0*/  SHFL.DOWN PT, R4, R12, 0x4, R9 ;  /* 0x088000000c047989 */ /* 0x000fe800000e0009 */
[----:B------:R-:W0:Y:S02]  /*0b00*/  SHFL.DOWN PT, R5, R13, 0x4, R9 ;  /* 0x088000000d057989 */ /* 0x000e2400000e0009 */
[----:B0-----:R-:W-:-:S10]  /*0b10*/  DADD R4, R4, R12 ;  /* 0x0000000004047229 */ /* 0x001fd4000000000c */
[----:B------:R-:W-:Y:S02]  /*0b20*/  FSEL R6, R12, R4, P0 ;  /* 0x000000040c067208 */ /* 0x000fe40000000000 */
[----:B------:R-:W-:Y:S02]  /*0b30*/  FSEL R7, R13, R5, P0 ;  /* 0x000000050d077208 */ /* 0x000fe40000000000 */
[C---:B------:R-:W-:Y:S01]  /*0b40*/  ISETP.NE.AND P0, PT, R0.reuse, RZ, PT ;  /* 0x000000ff0000720c */ /* 0x040fe20003f05270 */
[----:B------:R-:W-:Y:S01]  /*0b50*/  SHFL.DOWN PT, R4, R6, 0x8, R9 ;  /* 0x0900000006047989 */ /* 0x000fe200000e0009 */
[----:B------:R-:W-:-:S03]  /*0b60*/  VIADD R0, R0, 0x10 ;  /* 0x0000001000007836 */ /* 0x000fc60000000000 */
[----:B------:R-:W0:Y:S08]  /*0b70*/  SHFL.DOWN PT, R5, R7, 0x8, R9 ;  /* 0x0900000007057989 */ /* 0x000e3000000e0009 */
[----:B------:R-:W1:Y:S01]  /*0b80*/  @!P0 S2R R8, SR_CgaCtaId ;  /* 0x0000000000088919 */ /* 0x000e620000008800 */
[----:B0-----:R-:W-:-:S10]  /*0b90*/  DADD R4, R4, R6 ;  /* 0x0000000004047229 */ /* 0x001fd40000000006 */
[----:B------:R-:W-:Y:S02]  /*0ba0*/  FSEL R10, R6, R4, P1 ;  /* 0x00000004060a7208 */ /* 0x000fe40000800000 */
[----:B------:R-:W-:Y:S02]  /*0bb0*/  FSEL R11, R7, R5, P1 ;  /* 0x00000005070b7208 */ /* 0x000fe40000800000 */
[----:B------:R-:W-:Y:S01]  /*0bc0*/  @!P0 MOV R7, 0x400 ;  /* 0x0000040000078802 */ /* 0x000fe20000000f00 */
[----:B------:R-:W-:Y:S01]  /*0bd0*/  SHFL.DOWN PT, R4, R10, 0x10, R9 ;  /* 0x0a0000000a047989 */ /* 0x000fe200000e0009 */
[----:B------:R-:W-:Y:S02]  /*0be0*/  @!P0 SHF.R.U32.HI R6, RZ, 0x2, R3 ;  /* 0x00000002ff068819 */ /* 0x000fe40000011603 */
[----:B-1----:R-:W-:Y:S01]  /*0bf0*/  @!P0 LEA R7, R8, R7, 0x18 ;  /* 0x0000000708078211 */ /* 0x002fe200078ec0ff */
        /* <DEDUP_REMOVED lines=13> */
[----:B------:R-:W-:Y:S01]  /*0cd0*/  ISETP.GT.U32.AND P1, PT, R2, 0x20, PT ;  /* 0x000000200200780c */ /* 0x000fe20003f24070 */
[----:B0-----:R-:W-:-:S09]  /*0ce0*/  ULEA UR4, UR5, UR4, 0x18 ;  /* 0x0000000405047291 */ /* 0x001fd2000f8ec0ff */
[----:B------:R-:W0:Y:S04]  /*0cf0*/  LDS.128 R12, [UR4+0x20] ;  /* 0x00002004ff0c7984 */ /* 0x000e280008000c00 */
[----:B------:R-:W1:Y:S01]  /*0d00*/  LDS.128 R8, [UR4+0x30] ;  /* 0x00003004ff087984 */ /* 0x000e620008000c00 */
[----:B0-----:R-:W-:-:S10]  /*0d10*/  DADD R12, R4, R12 ;  /* 0x00000000040c7229 */ /* 0x001fd4000000000c */
[----:B------:R-:W-:Y:S02]  /*0d20*/  FSEL R4, R12, R4, P1 ;  /* 0x000000040c047208 */ /* 0x000fe40000800000 */
[----:B------:R-:W-:Y:S02]  /*0d30*/  FSEL R5, R13, R5, P1 ;  /* 0x000000050d057208 */ /* 0x000fe40000800000 */
[----:B------:R-:W-:-:S04]  /*0d40*/  ISETP.GT.U32.AND P1, PT, R2, 0x40, PT ;  /* 0x000000400200780c */ /* 0x000fc80003f24070 */
[----:B------:R-:W-:-:S10]  /*0d50*/  DADD R14, R4, R14 ;  /* 0x00000000040e7229 */ /* 0x000fd4000000000e */
[----:B------:R-:W-:Y:S02]  /*0d60*/  FSEL R12, R14, R4, P1 ;  /* 0x000000040e0c7208 */ /* 0x000fe40000800000 */
[----:B------:R-:W-:Y:S02]  /*0d70*/  FSEL R13, R15, R5, P1 ;  /* 0x000000050f0d7208 */ /* 0x000fe40000800000 */
[----:B------:R-:W0:Y:S01]  /*0d80*/  LDS.128 R4, [UR4+0x40] ;  /* 0x00004004ff047984 */ /* 0x000e220008000c00 */
[----:B------:R-:W-:-:S03]  /*0d90*/  ISETP.GT.U32.AND P1, PT, R2, 0x60, PT ;  /* 0x000000600200780c */ /* 0x000fc60003f24070 */
[----:B-1----:R-:W-:-:S10]  /*0da0*/  DADD R8, R8, R12 ;  /* 0x0000000008087229 */ /* 0x002fd4000000000c */
[----:B------:R-:W-:Y:S02]  /*0db0*/  FSEL R8, R8, R12, P1 ;  /* 0x0000000c08087208 */ /* 0x000fe40000800000 */
[----:B------:R-:W-:Y:S02]  /*0dc0*/  FSEL R9, R9, R13, P1 ;  /* 0x0000000d09097208 */ /* 0x000fe40000800000 */
[----:B------:R-:W-:-:S04]  /*0dd0*/  ISETP.GT.U32.AND P1, PT, R2, 0x80, PT ;  /* 0x000000800200780c */ /* 0x000fc80003f24070 */
[----:B------:R-:W-:-:S10]  /*0de0*/  DADD R10, R8, R10 ;  /* 0x00000000080a7229 */ /* 0x000fd4000000000a */
[----:B------:R-:W-:Y:S02]  /*0df0*/  FSEL R12, R10, R8, P1 ;  /* 0x000000080a0c7208 */ /* 0x000fe40000800000 */
[----:B------:R-:W-:Y:S02]  /*0e00*/  FSEL R13, R11, R9, P1 ;  /* 0x000000090b0d7208 */ /* 0x000fe40000800000 */
[----:B------:R-:W1:Y:S01]  /*0e10*/  LDS.128 R8, [UR4+0x50] ;  /* 0x00005004ff087984 */ /* 0x000e620008000c00 */
[----:B------:R-:W-:-:S03]  /*0e20*/  ISETP.GT.U32.AND P1, PT, R2, 0xa0, PT ;  /* 0x000000a00200780c */ /* 0x000fc60003f24070 */
        /* <DEDUP_REMOVED lines=52> */
[----:B------:R-:W1:Y:S01]  /*1170*/  LDS.64 R8, [UR4+0xb0] ;  /* 0x0000b004ff087984 */ /* 0x000e620008000a00 */
        /* <DEDUP_REMOVED lines=8> */
[----:B------:R-:W-:-:S04]  /*1200*/  ISETP.GT.U32.AND P1, PT, R2, 0x260, PT ;  /* 0x000002600200780c */ /* 0x000fc80003f24070 */
[----:B-1----:R-:W-:-:S10]  /*1210*/  DADD R8, R8, R4 ;  /* 0x0000000008087229 */ /* 0x002fd40000000004 */
[----:B------:R-:W-:Y:S02]  /*1220*/  FSEL R4, R8, R4, P1 ;  /* 0x0000000408047208 */ /* 0x000fe40000800000 */
[----:B------:R-:W-:Y:S01]  /*1230*/  FSEL R5, R9, R5, P1 ;  /* 0x0000000509057208 */ /* 0x000fe20000800000 */
[----:B------:R-:W-:Y:S06]  /*1240*/  BRA `(.L_x_130) ;  /* 0x0000000c00307947 */ /* 0x000fec0003800000 */
.L_x_120:
[----:B------:R-:W0:Y:S01]  /*1250*/  S2R R0, SR_TID.X ;  /* 0x0000000000007919 */ /* 0x000e220000002100 */
[----:B------:R-:W1:Y:S02]  /*1260*/  LDCU.64 UR14, c[0x0][0x380] ;  /* 0x00007000ff0e77ac */ /* 0x000e640008000a00 */
[----:B-1----:R-:W-:Y:S02]  /*1270*/  IMAD.U32 R20, RZ, RZ, UR14 ;  /* 0x0000000eff147e24 */ /* 0x002fe4000f8e00ff */
[----:B------:R-:W-:Y:S02]  /*1280*/  IMAD.U32 R21, RZ, RZ, UR15 ;  /* 0x0000000fff157e24 */ /* 0x000fe4000f8e00ff */
[----:B0-----:R-:W-:-:S04]  /*1290*/  VIADD R19, R0, UR4 ;  /* 0x0000000400137c36 */ /* 0x001fc80008000000 */
[----:B------:R-:W-:-:S05]  /*12a0*/  IMAD.WIDE.U32 R18, R19, 0x8, R20 ;  /* 0x0000000813127825 */ /* 0x000fca00078e0014 */
        /* <DEDUP_REMOVED lines=8> */
[----:B------:R-:W-:Y:S01]  /*1330*/  ISETP.GE.U32.AND P0, PT, R2, UR7, PT ;  /* 0x0000000702007c0c */ /* 0x000fe2000bf06070 */
        /* <DEDUP_REMOVED lines=8> */
[----:B------:R-:W-:Y:S01]  /*13c0*/  UIMAD UR11, UR13, 0x1400, UR4 ;  /* 0x000014000d0b78a4 */ /* 0x000fe2000f8e0204 */
[C---:B------:R-:W-:Y:S01]  /*13d0*/  VIADD R5, R4.reuse, 0xffffec00 ;  /* 0xffffec0004057836 */ /* 0x040fe20000000000 */
[----:B------:R-:W-:Y:S01]  /*13e0*/  LOP3.LUT R3, RZ, R0, RZ, 0x33, !PT ;  /* 0x00000000ff037212 */ /* 0x000fe200078e33ff */
[----:B------:R-:W-:Y:S01]  /*13f0*/  UIADD3 UR12, UPT, UPT, UR10, UR13, URZ ;  /* 0x0000000d0a0c7290 */ /* 0x000fe2000fffe0ff */
[----:B------:R-:W-:Y:S02]  /*1400*/  UMOV UR5, 0x1400 ;  /* 0x0000140000057882 */ /* 0x000fe40000000000 */
[----:B------:R-:W-:Y:S01]  /*1410*/  ISETP.LT.U32.AND P0, PT, R5, UR11, PT ;  /* 0x0000000b05007c0c */ /* 0x000fe2000bf01070 */
[----:B------:R-:W-:Y:S01]  /*1420*/  UIMAD UR5, UR12, UR5, 0x280 ;  /* 0x000002800c0574a4 */ /* 0x000fe2000f8e0205 */
[----:B------:R-:W-:Y:S01]  /*1430*/  IADD3 R3, PT, PT, R4, -UR7, R3 ;  /* 0x8000000704037c10 */ /* 0x000fe2000fffe003 */
[----:B------:R-:W-:-:S04]  /*1440*/  IMAD.U32 R7, RZ, RZ, UR12 ;  /* 0x0000000cff077e24 */ /* 0x000fc8000f8e00ff */
[----:B------:R-:W-:Y:S01]  /*1450*/  VIADD R2, R3, -UR4 ;  /* 0x8000000403027c36 */ /* 0x000fe20008000000 */
[----:B------:R-:W-:Y:S01]  /*1460*/  UMOV UR4, URZ ;  /* 0x000000ff00047c82 */ /* 0x000fe20008000000 */
[----:B------:R-:W-:-:S04]  /*1470*/  IMAD R3, R7, 0x1400, R0 ;  /* 0x0000140007037824 */ /* 0x000fc800078e0200 */
[----:B------:R-:W-:Y:S05]  /*1480*/  @P0 BRA `(.L_x_132) ;  /* 0x0000000000800947 */ /* 0x000fea0003800000 */
[----:B------:R-:W0:Y:S01]  /*1490*/  LDC R4, c[0x0][0x3a8] ;  /* 0x0000ea00ff047b82 */ /* 0x000e220000000800 */
[----:B------:R-:W1:Y:S07]  /*14a0*/  LDCU UR6, c[0x0][0x3ac] ;  /* 0x00007580ff0677ac */ /* 0x000e6e0008000800 */
[----:B------:R-:W2:Y:S02]  /*14b0*/  LDC.64 R20, c[0x0][0x380] ;  /* 0x0000e000ff147b82 */ /* 0x000ea40000000a00 */
.L_x_133:
[----:B------:R-:W-:-:S04]  /*14c0*/  VIADD R9, R0, UR11 ;  /* 0x0000000b00097c36 */ /* 0x000fc80008000000 */
[----:B--2---:R-:W-:-:S05]  /*14d0*/  IMAD.WIDE.U32 R8, R9, 0x8, R20 ;  /* 0x0000000809087825 */ /* 0x004fca00078e0014 */
[----:B------:R-:W2:Y:S04]  /*14e0*/  LDG.E.64.CONSTANT R6, desc[UR8][R8.64] ;  /* 0x0000000808067981 */ /* 0x000ea8000c1e9b00 */
[----:B------:R-:W3:Y:S04]  /*14f0*/  LDG.E.64.CONSTANT R18, desc[UR8][R8.64+0x1400] ;  /* 0x0014000808127981 */ /* 0x000ee8000c1e9b00 */
[----:B------:R-:W4:Y:S04]  /*1500*/  LDG.E.64.CONSTANT R16, desc[UR8][R8.64+0x2800] ;  /* 0x0028000808107981 */ /* 0x000f28000c1e9b00 */
[----:B------:R-:W5:Y:S04]  /*1510*/  LDG.E.64.CONSTANT R14, desc[UR8][R8.64+0x3c00] ;  /* 0x003c0008080e7981 */ /* 0x000f68000c1e9b00 */
[----:B------:R-:W5:Y:S04]  /*1520*/  LDG.E.64.CONSTANT R12, desc[UR8][R8.64+0x5000] ;  /* 0x00500008080c7981 */ /* 0x000f68000c1e9b00 */
[----:B------:R-:W5:Y:S04]  /*1530*/  LDG.E.64.CONSTANT R10, desc[UR8][R8.64+0x6400] ;  /* 0x00640008080a7981 */ /* 0x000f68000c1e9b00 */
[----:B------:R-:W5:Y:S01]  /*1540*/  LDG.E.64.CONSTANT R24, desc[UR8][R8.64+0x8c00] ;  /* 0x008c000808187981 */ /* 0x000f62000c1e9b00 */
[----:B--2---:R-:W-:-:S03]  /*1550*/  DADD R22, R6, R22 ;  /* 0x0000000006167229 */ /* 0x004fc60000000016 */
[----:B------:R-:W2:Y:S05]  /*1560*/  LDG.E.64.CONSTANT R6, desc[UR8][R8.64+0x7800] ;  /* 0x0078000808067981 */ /* 0x000eaa000c1e9b00 */
[----:B---3--:R-:W-:-:S08]  /*1570*/  DADD R18, R18, R22 ;  /* 0x0000000012127229 */ /* 0x008fd00000000016 */
[----:B----4-:R-:W-:-:S08]  /*1580*/  DADD R16, R16, R18 ;  /* 0x0000000010107229 */ /* 0x010fd00000000012 */
[----:B-----5:R-:W-:-:S08]  /*1590*/  DADD R14, R14, R16 ;  /* 0x000000000e0e7229 */ /* 0x020fd00000000010 */
[----:B------:R-:W-:-:S08]  /*15a0*/  DADD R12, R12, R14 ;  /* 0x000000000c0c7229 */ /* 0x000fd0000000000e */
[----:B------:R-:W-:-:S08]  /*15b0*/  DADD R10, R10, R12 ;  /* 0x000000000a0a7229 */ /* 0x000fd0000000000c */
[----:B--2---:R-:W-:Y:S01]  /*15c0*/  DADD R6, R6, R10 ;  /* 0x0000000006067229 */ /* 0x004fe2000000000a */
[----:B0-----:R-:W-:-:S05]  /*15d0*/  VIADD R10, R4, -UR11 ;  /* 0x8000000b040a7c36 */ /* 0x001fca0008000000 */
[----:B------:R-:W-:Y:S02]  /*15e0*/  ISETP.GE.U32.AND P0, PT, R10, UR7, PT ;  /* 0x000000070a007c0c */ /* 0x000fe4000bf06070 */
[----:B------:R-:W-:-:S11]  /*15f0*/  DADD R22, R24, R6 ;  /* 0x0000000018167229 */ /* 0x000fd60000000006 */
[----:B------:R-:W-:Y:S05]  /*1600*/  @!P0 BRA `(.L_x_131) ;  /* 0x0000000400108947 */ /* 0x000fea0003800000 */
[----:B-1----:R-:W-:Y:S01]  /*1610*/  UMOV UR13, UR6 ;  /* 0x00000006000d7c82 */ /* 0x002fe20008000000 */
[----:B------:R-:W-:Y:S01]  /*1620*/  UIADD3 UR4, UPT, UPT, UR4, 0x1, URZ ;  /* 0x0000000104047890 */ /* 0x000fe2000fffe0ff */
[----:B------:R-:W-:Y:S01]  /*1630*/  VIADD R3, R3, UR7 ;  /* 0x0000000703037c36 */ /* 0x000fe20008000000 */
[----:B------:R-:W-:Y:S01]  /*1640*/  UIMAD UR11, UR13, 0x1400, UR11 ;  /* 0x000014000d0b78a4 */ /* 0x000fe2000f8e020b */
[----:B------:R-:W-:Y:S01]  /*1650*/  VIADD R2, R2, -UR7 ;  /* 0x8000000702027c36 */ /* 0x000fe20008000000 */
[----:B------:R-:W-:-:S04]  /*1660*/  UIADD3 UR5, UPT, UPT, UR7, UR5, URZ ;  /* 0x0000000507057290 */ /* 0x000fc8000fffe0ff */
[----:B------:R-:W-:-:S13]  /*1670*/  ISETP.LT.U32.AND P0, PT, R5, UR11, PT ;  /* 0x0000000b05007c0c */ /* 0x000fda000bf01070 */
[----:B------:R-:W-:Y:S05]  /*1680*/  @!P0 BRA `(.L_x_133) ;  /* 0xfffffffc008c8947 */ /* 0x000fea000383ffff */
.L_x_132:
[----:B------:R-:W-:-:S13]  /*1690*/  ISETP.LE.U32.AND P0, PT, R4, UR11, PT ;  /* 0x0000000b04007c0c */ /* 0x000fda000bf03070 */
[----:B------:R-:W-:Y:S05]  /*16a0*/  @P0 BRA `(.L_x_131) ;  /* 0x0000000000e80947 */ /* 0x000fea0003800000 */
[----:B------:R-:W-:Y:S01]  /*16b0*/  VIADD R5, R4, -UR11 ;  /* 0x8000000b04057c36 */ /* 0x000fe20008000000 */
[----:B------:R-:W-:Y:S04]  /*16c0*/  BSSY.RECONVERGENT B1, `(.L_x_131) ;  /* 0x0000038000017945 */ /* 0x000fe80003800200 */
[----:B------:R-:W-:-:S13]  /*16d0*/  ISETP.GE.AND P0, PT, R0, R5, PT ;  /* 0x000000050000720c */ /* 0x000fda0003f06270 */
[----:B------:R-:W-:Y:S05]  /*16e0*/  @P0 BRA `(.L_x_134) ;  /* 0x0000000000d40947 */ /* 0x000fea0003800000 */
[----:B------:R-:W-:Y:S01]  /*16f0*/  LOP3.LUT R7, RZ, R0, RZ, 0x33, !PT ;  /* 0x00000000ff077212 */ /* 0x000fe200078e33ff */
[----:B------:R-:W-:Y:S01]  /*1700*/  UIMAD UR6, UR4, UR13, URZ ;  /* 0x0000000d040672a4 */ /* 0x000fe2000f8e02ff */
[----:B------:R-:W-:Y:S01]  /*1710*/  IMAD.U32 R9, RZ, RZ, UR12 ;  /* 0x0000000cff097e24 */ /* 0x000fe2000f8e00ff */
[----:B------:R-:W-:Y:S02]  /*1720*/  BSSY.RECONVERGENT B2, `(.L_x_135) ;  /* 0x000001a000027945 */ /* 0x000fe40003800200 */
[----:B------:R-:W-:Y:S02]  /*1730*/  IMAD.IADD R4, R7, 0x1, R4 ;  /* 0x0000000107047824 */ /* 0x000fe400078e0204 */
[----:B------:R-:W-:Y:S02]  /*1740*/  IMAD.U32 R7, RZ, RZ, UR6 ;  /* 0x00000006ff077e24 */ /* 0x000fe4000f8e00ff */
[----:B------:R-:W-:-:S04]  /*1750*/  IMAD R4, R9, -0x1400, R4 ;  /* 0xffffec0009047824 */ /* 0x000fc800078e0204 */
[----:B------:R-:W-:-:S04]  /*1760*/  IMAD R6, R7, -0x1400, R4 ;  /* 0xffffec0007067824 */ /* 0x000fc800078e0204 */
[C---:B------:R-:W-:Y:S01]  /*1770*/  IMAD.HI.U32 R4, R6.reuse, -0x33333333, RZ ;  /* 0xcccccccd06047827 */ /* 0x040fe200078e00ff */
[----:B------:R-:W-:-:S04]  /*1780*/  ISETP.GE.U32.AND P0, PT, R6, 0x780, PT ;  /* 0x000007800600780c */ /* 0x000fc80003f06070 */
[----:B------:R-:W-:-:S04]  /*1790*/  SHF.R.U32.HI R4, RZ, 0x9, R4 ;  /* 0x00000009ff047819 */ /* 0x000fc80000011604 */
[----:B------:R-:W-:-:S04]  /*17a0*/  LOP3.LUT R4, R4, 0x3, RZ, 0xc0, !PT ;  /* 0x0000000304047812 */ /* 0x000fc800078ec0ff */
[----:B------:R-:W-:Y:S01]  /*17b0*/  ISETP.NE.AND P1, PT, R4, 0x3, PT ;  /* 0x000000030400780c */ /* 0x000fe20003f25270 */
[----:B------:R-:W-:-:S12]  /*17c0*/  IMAD.MOV.U32 R4, RZ, RZ, R0 ;  /* 0x000000ffff047224 */ /* 0x000fd800078e0000 */
[----:B------:R-:W-:Y:S05]  /*17d0*/  @!P1 BRA `(.L_x_136) ;  /* 0x0000000000389947 */ /* 0x000fea0003800000 */
[----:B------:R-:W-:-:S04]  /*17e0*/  IMAD.HI.U32 R2, R2, -0x33333333, RZ ;  /* 0xcccccccd02027827 */ /* 0x000fc800078e00ff */
[----:B------:R-:W-:Y:S01]  /*17f0*/  IMAD.MOV.U32 R4, RZ, RZ, R0 ;  /* 0x000000ffff047224 */ /* 0x000fe200078e0000 */
[----:B------:R-:W-:-:S04]  /*1800*/  LOP3.LUT R2, R2, 0xffff, RZ, 0xc0, !PT ;  /* 0x0000ffff02027812 */ /* 0x000fc800078ec0ff */
[----:B------:R-:W-:-:S04]  /*1810*/  LEA.HI R2, R2, 0x1, RZ, 0x17 ;  /* 0x0000000102027811 */ /* 0x000fc800078fb8ff */
[----:B------:R-:W-:-:S05]  /*1820*/  LOP3.LUT R2, R2, 0x3, RZ, 0xc0, !PT ;  /* 0x0000000302027812 */ /* 0x000fca00078ec0ff */
[----:B------:R-:W-:-:S07]  /*1830*/  IMAD.MOV R2, RZ, RZ, -R2 ;  /* 0x000000ffff027224 */ /* 0x000fce00078e0a02 */
.L_x_137:
        /* <DEDUP_REMOVED lines=8> */
.L_x_136:
[----:B------:R-:W-:Y:S05]  /*18c0*/  BSYNC.RECONVERGENT B2 ;  /* 0x0000000000027941 */ /* 0x000fea0003800200 */
.L_x_135:
[----:B------:R-:W-:Y:S05]  /*18d0*/  @!P0 BRA `(.L_x_134) ;  /* 0x0000000000588947 */ /* 0x000fea0003800000 */
[C---:B------:R-:W-:Y:S02]  /*18e0*/  VIADD R2, R4.reuse, 0x500 ;  /* 0x0000050004027836 */ /* 0x040fe40000000000 */
[----:B------:R-:W-:-:S07]  /*18f0*/  VIADD R3, R4, UR5 ;  /* 0x0000000504037c36 */ /* 0x000fce0008000000 */
.L_x_138:
[----:B------:R-:W-:-:S04]  /*1900*/  VIADD R9, R3, 0xfffffd80 ;  /* 0xfffffd8003097836 */ /* 0x000fc80000000000 */
[----:B------:R-:W-:-:S04]  /*1910*/  IMAD.WIDE.U32 R8, R9, 0x8, R20 ;  /* 0x0000000809087825 */ /* 0x000fc800078e0014 */
[C-C-:B------:R-:W-:Y:S02]  /*1920*/  IMAD.WIDE.U32 R6, R3.reuse, 0x8, R20.reuse ;  /* 0x0000000803067825 */ /* 0x140fe400078e0014 */
[----:B------:R-:W2:Y:S02]  /*1930*/  LDG.E.64.CONSTANT R8, desc[UR8][R8.64] ;  /* 0x0000000808087981 */ /* 0x000ea4000c1e9b00 */
[C---:B------:R-:W-:Y:S02]  /*1940*/  VIADD R13, R3.reuse, 0x280 ;  /* 0x00000280030d7836 */ /* 0x040fe40000000000 */
[----:B------:R-:W3:Y:S01]  /*1950*/  LDG.E.64.CONSTANT R6, desc[UR8][R6.64] ;  /* 0x0000000806067981 */ /* 0x000ee2000c1e9b00 */
[----:B------:R-:W-:Y:S02]  /*1960*/  VIADD R11, R3, 0x500 ;  /* 0x00000500030b7836 */ /* 0x000fe40000000000 */
[----:B------:R-:W-:-:S04]  /*1970*/  IMAD.WIDE.U32 R12, R13, 0x8, R20 ;  /* 0x000000080d0c7825 */ /* 0x000fc800078e0014 */
[----:B------:R-:W-:Y:S02]  /*1980*/  IMAD.WIDE.U32 R10, R11, 0x8, R20 ;  /* 0x000000080b0a7825 */ /* 0x000fe400078e0014 */
[----:B------:R-:W4:Y:S04]  /*1990*/  LDG.E.64.CONSTANT R12, desc[UR8][R12.64] ;  /* 0x000000080c0c7981 */ /* 0x000f28000c1e9b00 */
[----:B------:R-:W5:Y:S01]  /*19a0*/  LDG.E.64.CONSTANT R10, desc[UR8][R10.64] ;  /* 0x000000080a0a7981 */ /* 0x000f62000c1e9b00 */
[C---:B------:R-:W-:Y:S02]  /*19b0*/  VIADD R4, R2.reuse, 0x500 ;  /* 0x0000050002047836 */ /* 0x040fe40000000000 */
[----:B------:R-:W-:Y:S02]  /*19c0*/  VIADD R2, R2, 0xa00 ;  /* 0x00000a0002027836 */ /* 0x000fe40000000000 */
[----:B------:R-:W-:Y:S01]  /*19d0*/  VIADD R3, R3, 0xa00 ;  /* 0x00000a0003037836 */ /* 0x000fe20000000000 */
[----:B------:R-:W-:Y:S01]  /*19e0*/  ISETP.GE.AND P0, PT, R4, R5, PT ;  /* 0x000000050400720c */ /* 0x000fe20003f06270 */
[----:B--2---:R-:W-:-:S08]  /*19f0*/  DADD R22, R8, R22 ;  /* 0x0000000008167229 */ /* 0x004fd00000000016 */
[----:B---3--:R-:W-:-:S08]  /*1a00*/  DADD R22, R22, R6 ;  /* 0x0000000016167229 */ /* 0x008fd00000000006 */
[----:B----4-:R-:W-:-:S08]  /*1a10*/  DADD R22, R22, R12 ;  /* 0x0000000016167229 */ /* 0x010fd0000000000c */
[----:B-----5:R-:W-:Y:S01]  /*1a20*/  DADD R22, R22, R10 ;  /* 0x0000000016167229 */ /* 0x020fe2000000000a */
[----:B------:R-:W-:Y:S10]  /*1a30*/  @!P0 BRA `(.L_x_138) ;  /* 0xfffffffc00b08947 */ /* 0x000ff4000383ffff */
.L_x_134:
[----:B------:R-:W-:Y:S05]  /*1a40*/  BSYNC.RECONVERGENT B1 ;  /* 0x0000000000017941 */ /* 0x000fea0003800200 */
.L_x_131:
[----:B------:R-:W0:Y:S01]  /*1a50*/  S2R R2, SR_LANEID ;  /* 0x0000000000027919 */ /* 0x000e220000000000 */
[----:B------:R-:W-:Y:S04]  /*1a60*/  SHFL.DOWN PT, R4, R22, 0x1, 0x1f ;  /* 0x08201f0016047f89 */ /* 0x000fe800000e0000 */
[----:B------:R-:W2:Y:S02]  /*1a70*/  SHFL.DOWN PT, R5, R23, 0x1, 0x1f ;  /* 0x08201f0017057f89 */ /* 0x000ea400000e0000 */
[----:B--2---:R-:W-:Y:S01]  /*1a80*/  DADD R4, R4, R22 ;  /* 0x0000000004047229 */ /* 0x004fe20000000016 */
        /* <DEDUP_REMOVED lines=9> */
[----:B------:R-:W2:Y:S01]  /*1b20*/  @!P1 S2R R13, SR_CgaCtaId ;  /* 0x00000000000d9919 */ /* 0x000ea20000008800 */
        /* <DEDUP_REMOVED lines=13> */
[----:B--2---:R-:W-:-:S05]  /*1c00*/  @!P1 LEA R8, R13, R8, 0x18 ;  /* 0x000000080d089211 */ /* 0x004fca00078ec0ff */
        /* <DEDUP_REMOVED lines=19> */
[----:B------:R-:W0:Y:S04]  /*1d40*/  LDS.128 R16, [UR4+0x20] ;  /* 0x00002004ff107984 */ /* 0x000e280008000c00 */
[----:B------:R-:W2:Y:S04]  /*1d50*/  LDS.128 R12, [UR4+0x30] ;  /* 0x00003004ff0c7984 */ /* 0x000ea80008000c00 */
[----:B------:R-:W3:Y:S01]  /*1d60*/  LDS.128 R8, [UR4+0x40] ;  /* 0x00004004ff087984 */ /* 0x000ee20008000c00 */
[----:B0-----:R-:W-:-:S03]  /*1d70*/  DADD R16, R4, R16 ;  /* 0x0000000004107229 */ /* 0x001fc60000000010 */
[----:B------:R-:W0:Y:S05]  /*1d80*/  LDS.128 R4, [UR4+0x50] ;  /* 0x00005004ff047984 */ /* 0x000e2a0008000c00 */
[----:B------:R-:W-:-:S08]  /*1d90*/  DADD R16, R16, R18 ;  /* 0x0000000010107229 */ /* 0x000fd00000000012 */
[----:B--2---:R-:W-:-:S08]  /*1da0*/  DADD R12, R16, R12 ;  /* 0x00000000100c7229 */ /* 0x004fd0000000000c */
[----:B------:R-:W-:Y:S02]  /*1db0*/  DADD R2, R12, R14 ;  /* 0x000000000c027229 */ /* 0x000fe4000000000e */
[----:B------:R-:W2:Y:S06]  /*1dc0*/  LDS.128 R12, [UR4+0x60] ;  /* 0x00006004ff0c7984 */ /* 0x000eac0008000c00 */
[----:B---3--:R-:W-:-:S08]  /*1dd0*/  DADD R2, R2, R8 ;  /* 0x0000000002027229 */ /* 0x008fd00000000008 */
[----:B------:R-:W-:Y:S01]  /*1de0*/  DADD R2, R2, R10 ;  /* 0x0000000002027229 */ /* 0x000fe2000000000a */
[----:B------:R-:W3:Y:S07]  /*1df0*/  LDS.128 R8, [UR4+0x70] ;  /* 0x00007004ff087984 */ /* 0x000eee0008000c00 */
[----:B0-----:R-:W-:-:S08]  /*1e00*/  DADD R2, R2, R4 ;  /* 0x0000000002027229 */ /* 0x001fd00000000004 */
[----:B------:R-:W-:Y:S01]  /*1e10*/  DADD R2, R2, R6 ;  /* 0x0000000002027229 */ /* 0x000fe20000000006 */
[----:B------:R-:W0:Y:S07]  /*1e20*/  LDS.128 R4, [UR4+0x80] ;  /* 0x00008004ff047984 */ /* 0x000e2e0008000c00 */
[----:B--2---:R-:W-:-:S08]  /*1e30*/  DADD R2, R2, R12 ;  /* 0x0000000002027229 */ /* 0x004fd0000000000c */
[----:B------:R-:W-:Y:S01]  /*1e40*/  DADD R2, R2, R14 ;  /* 0x0000000002027229 */ /* 0x000fe2000000000e */
[----:B------:R-:W2:Y:S07]  /*1e50*/  LDS.128 R12, [UR4+0x90] ;  /* 0x00009004ff0c7984 */ /* 0x000eae0008000c00 */
[----:B---3--:R-:W-:-:S08]  /*1e60*/  DADD R2, R2, R8 ;  /* 0x0000000002027229 */ /* 0x008fd00000000008 */
[----:B------:R-:W-:Y:S01]  /*1e70*/  DADD R2, R2, R10 ;  /* 0x0000000002027229 */ /* 0x000fe2000000000a */
[----:B------:R-:W3:Y:S07]  /*1e80*/  LDS.128 R8, [UR4+0xa0] ;  /* 0x0000a004ff087984 */ /* 0x000eee0008000c00 */
[----:B0-----:R-:W-:Y:S01]  /*1e90*/  DADD R2, R2, R4 ;  /* 0x0000000002027229 */ /* 0x001fe20000000004 */
[----:B------:R-:W0:Y:S07]  /*1ea0*/  LDS.64 R4, [UR4+0xb0] ;  /* 0x0000b004ff047984 */ /* 0x000e2e0008000a00 */
[----:B------:R-:W-:-:S08]  /*1eb0*/  DADD R2, R2, R6 ;  /* 0x0000000002027229 */ /* 0x000fd00000000006 */
[----:B--2---:R-:W-:-:S08]  /*1ec0*/  DADD R2, R2, R12 ;  /* 0x0000000002027229 */ /* 0x004fd0000000000c */
[----:B------:R-:W-:-:S08]  /*1ed0*/  DADD R2, R2, R14 ;  /* 0x0000000002027229 */ /* 0x000fd0000000000e */
[----:B---3--:R-:W-:-:S08]  /*1ee0*/  DADD R2, R2, R8 ;  /* 0x0000000002027229 */ /* 0x008fd00000000008 */
[----:B------:R-:W-:-:S08]  /*1ef0*/  DADD R2, R2, R10 ;  /* 0x0000000002027229 */ /* 0x000fd0000000000a */
[----:B0-----:R-:W-:-:S11]  /*1f00*/  DADD R4, R2, R4 ;  /* 0x0000000002047229 */ /* 0x001fd60000000004 */
.L_x_130:
[----:B-1----:R-:W-:Y:S05]  /*1f10*/  BSYNC.RECONVERGENT B0 ;  /* 0x0000000000007941 */ /* 0x002fea0003800200 */
.L_x_119:
[----:B------:R-:W-:Y:S05]  /*1f20*/  @P0 EXIT ;  /* 0x000000000000094d */ /* 0x000fea0003800000 */
[----:B------:R-:W1:Y:S02]  /*1f30*/  LDCU.64 UR4, c[0x0][0x388] ;  /* 0x00007100ff0477ac */ /* 0x000e640008000a00 */
[----:B-1----:R-:W-:-:S06]  /*1f40*/  UIMAD.WIDE.U32 UR4, UR10, 0x8, UR4 ;  /* 0x000000080a0478a5 */ /* 0x002fcc000f8e0004 */
[----:B------:R-:W-:Y:S02]  /*1f50*/  IMAD.U32 R2, RZ, RZ, UR4 ;  /* 0x00000004ff027e24 */ /* 0x000fe4000f8e00ff */
[----:B------:R-:W-:-:S05]  /*1f60*/  IMAD.U32 R3, RZ, RZ, UR5 ;  /* 0x00000005ff037e24 */ /* 0x000fca000f8e00ff */
[----:B------:R-:W-:Y:S01]  /*1f70*/  STG.E.64 desc[UR8][R2.64], R4 ;  /* 0x0000000402007986 */ /* 0x000fe2000c101b08 */
[----:B------:R-:W-:Y:S05]  /*1f80*/  EXIT ;  /* 0x000000000000794d */ /* 0x000fea0003800000 */
.L_x_139:
        /* <DEDUP_REMOVED lines=15> */
.L_x_267:


//--------------------- .text._ZN3cub18CUB_300001_SM_10006detail6reduce28DeviceReduceSingleTileKernelINS2_10policy_hubIdjN4cuda3std3__44plusIdEEE10Policy1000EPdSC_jS9_ddNS7_10__identityEEEvT0_T1_T2_T3_T4_T6_ --------------------------
	.section	.text._ZN3cub18CUB_300001_SM_10006detail6reduce28DeviceReduceSingleTileKernelINS2_10policy_hubIdjN4cuda3std3__44plusIdEEE10Policy1000EPdSC_jS9_ddNS7_10__identityEEEvT0_T1_T2_T3_T4_T6_,"ax",@progbits
	.align	128
        .global         _ZN3cub18CUB_300001_SM_10006detail6reduce28DeviceReduceSingleTileKernelINS2_10policy_hubIdjN4cuda3std3__44plusIdEEE10Policy1000EPdSC_jS9_ddNS7_10__identityEEEvT0_T1_T2_T3_T4_T6_
        .type           _ZN3cub18CUB_300001_SM_10006detail6reduce28DeviceReduceSingleTileKernelINS2_10policy_hubIdjN4cuda3std3__44plusIdEEE10Policy1000EPdSC_jS9_ddNS7_10__identityEEEvT0_T1_T2_T3_T4_T6_,@function
        .size           _ZN3cub18CUB_300001_SM_10006detail6reduce28DeviceReduceSingleTileKernelINS2_10policy_hubIdjN4cuda3std3__44plusIdEEE10Policy1000EPdSC_jS9_ddNS7_10__identityEEEvT0_T1_T2_T3_T4_T6_,(.L_x_268 - _ZN3cub18CUB_300001_SM_10006detail6reduce28DeviceReduceSingleTileKernelINS2_10policy_hubIdjN4cuda3std3__44plusIdEEE10Policy1000EPdSC_jS9_ddNS7_10__identityEEEvT0_T1_T2_T3_T4_T6_)
        .other          _ZN3cub18CUB_300001_SM_10006detail6reduce28DeviceReduceSingleTileKernelINS2_10policy_hubIdjN4cuda3std3__44plusIdEEE10Policy1000EPdSC_jS9_ddNS7_10__identityEEEvT0_T1_T2_T3_T4_T6_,@"STO_CUDA_ENTRY STV_DEFAULT"
_ZN3cub18CUB_300001_SM_10006detail6reduce28DeviceReduceSingleTileKernelINS2_10policy_hubIdjN4cuda3std3__44plusIdEEE10Policy1000EPdSC_jS9_ddNS7_10__identityEEEvT0_T1_T2_T3_T4_T6_:
.text._ZN3cub18CUB_300001_SM_10006detail6reduce28DeviceReduceSingleTileKernelINS2_10policy_hubIdjN4cuda3std3__44plusIdEEE10Policy1000EPdSC_jS9_ddNS7_10__identityEEEvT0_T1_T2_T3_T4_T6_:
        /* <DEDUP_REMOVED lines=13> */
.L_x_140:
[----:B------:R-:W-:Y:S01]  /*00d0*/  ISETP.GT.U32.AND P0, PT, R0, 0x13ff, PT ;  /* 0x000013ff0000780c */ /* 0x000fe20003f04070 */
[----:B------:R-:W-:-:S12]  /*00e0*/  BSSY.RECONVERGENT B0, `(.L_x_141) ;  /* 0x000020f000007945 */ /* 0x000fd80003800200 */
        /* <DEDUP_REMOVED lines=11> */
.L_x_144:
[----:B------:R-:W-:Y:S05]  /*01a0*/  BSYNC.RECONVERGENT B1 ;  /* 0x0000000000017941 */ /* 0x000fea0003800200 */
.L_x_143:
[----:B------:R-:W-:Y:S01]  /*01b0*/  ISETP.GE.U32.AND P0, PT, R9, R0, PT ;  /* 0x000000000900720c */ /* 0x000fe20003f06070 */
        /* <DEDUP_REMOVED lines=18> */
.L_x_149:
        /* <DEDUP_REMOVED lines=10> */
.L_x_148:
[----:B------:R-:W-:Y:S05]  /*0380*/  BSYNC.RECONVERGENT B2 ;  /* 0x0000000000027941 */ /* 0x000fea0003800200 */
.L_x_147:
[----:B------:R-:W-:Y:S05]  /*0390*/  @!P0 BRA `(.L_x_146) ;  /* 0x00000004004c8947 */ /* 0x000fea0003800000 */
[----:B------:R-:W0:Y:S01]  /*03a0*/  LDC.64 R6, c[0x0][0x380] ;  /* 0x0000e000ff067b82 */ /* 0x000e220000000a00 */
[----:B------:R-:W-:Y:S01]  /*03b0*/  IMAD.IADD R2, R0, 0x1, -R9 ;  /* 0x0000000100027824 */ /* 0x000fe200078e0a09 */
[----:B------:R-:W-:Y:S01]  /*03c0*/  BSSY.RECONVERGENT B2, `(.L_x_150) ;  /* 0x000002c000027945 */ /* 0x000fe20003800200 */
[----:B------:R-:W-:-:S03]  /*03d0*/  PLOP3.LUT P0, PT, PT, PT, PT, 0x80, 0x8 ;  /* 0x000000000008781c */ /* 0x000fc60003f0f070 */
[----:B------:R-:W-:Y:S01]  /*03e0*/  ISETP.GT.AND P1, PT, R2, 0x1e00, PT ;  /* 0x00001e000200780c */ /* 0x000fe20003f24270 */
[----:B0-----:R-:W-:-:S12]  /*03f0*/  IMAD.WIDE.U32 R6, R9, 0x8, R6 ;  /* 0x0000000809067825 */ /* 0x001fd800078e0006 */
[----:B------:R-:W-:Y:S05]  /*0400*/  @!P1 BRA `(.L_x_151) ;  /* 0x00000000009c9947 */ /* 0x000fea0003800000 */
[----:B------:R-:W-:Y:S01]  /*0410*/  PLOP3.LUT P0, PT, PT, PT, PT, 0x8, 0x80 ;  /* 0x000000000080781c */ /* 0x000fe20003f0e170 */
[----:B------:R-:W-:-:S12]  /*0420*/  VIADD R2, R0, 0xffffe200 ;  /* 0xffffe20000027836 */ /* 0x000fd80000000000 */
.L_x_152:
[----:B------:R-:W2:Y:S04]  /*0430*/  LDG.E.64.CONSTANT R40, desc[UR6][R6.64] ;  /* 0x0000000606287981 */ /* 0x000ea8000c1e9b00 */
[----:B------:R-:W3:Y:S04]  /*0440*/  LDG.E.64.CONSTANT R38, desc[UR6][R6.64+0x1400] ;  /* 0x0014000606267981 */ /* 0x000ee8000c1e9b00 */
[----:B------:R-:W4:Y:S04]  /*0450*/  LDG.E.64.CONSTANT R36, desc[UR6][R6.64+0x2800] ;  /* 0x0028000606247981 */ /* 0x000f28000c1e9b00 */
        /* <DEDUP_REMOVED lines=12> */
[----:B------:R0:W4:Y:S01]  /*0520*/  LDG.E.64.CONSTANT R10, desc[UR6][R6.64+0x12c00] ;  /* 0x012c0006060a7981 */ /* 0x000122000c1e9b00 */
[----:B------:R-:W-:-:S05]  /*0530*/  VIADD R9, R9, 0x2800 ;  /* 0x0000280009097836 */ /* 0x000fca0000000000 */
[----:B------:R-:W-:Y:S02]  /*0540*/  ISETP.GE.AND P1, PT, R9, R2, PT ;  /* 0x000000020900720c */ /* 0x000fe40003f26270 */
[----:B0-----:R-:W-:-:S05]  /*0550*/  IADD3 R6, P2, PT, R6, 0x14000, RZ ;  /* 0x0001400006067810 */ /* 0x001fca0007f5e0ff */
[----:B------:R-:W-:Y:S01]  /*0560*/  IMAD.X R7, RZ, RZ, R7, P2 ;  /* 0x000000ffff077224 */ /* 0x000fe200010e0607 */
        /* <DEDUP_REMOVED lines=17> */
.L_x_151:
[----:B------:R-:W-:Y:S05]  /*0680*/  BSYNC.RECONVERGENT B2 ;  /* 0x0000000000027941 */ /* 0x000fea0003800200 */
.L_x_150:
[----:B------:R-:W-:Y:S01]  /*0690*/  IMAD.IADD R2, R0, 0x1, -R9 ;  /* 0x0000000100027824 */ /* 0x000fe200078e0a09 */
[----:B------:R-:W-:Y:S04]  /*06a0*/  BSSY.RECONVERGENT B2, `(.L_x_153) ;  /* 0x0000018000027945 */ /* 0x000fe80003800200 */
[----:B------:R-:W-:-:S13]  /*06b0*/  ISETP.GT.AND P1, PT, R2, 0xa00, PT ;  /* 0x00000a000200780c */ /* 0x000fda0003f24270 */
[----:B------:R-:W-:Y:S05]  /*06c0*/  @!P1 BRA `(.L_x_154) ;  /* 0x0000000000549947 */ /* 0x000fea0003800000 */
[----:B------:R-:W2:Y:S04]  /*06d0*/  LDG.E.64.CONSTANT R10, desc[UR6][R6.64] ;  /* 0x00000006060a7981 */ /* 0x000ea8000c1e9b00 */
[----:B------:R-:W3:Y:S04]  /*06e0*/  LDG.E.64.CONSTANT R12, desc[UR6][R6.64+0x1400] ;  /* 0x00140006060c7981 */ /* 0x000ee8000c1e9b00 */
[----:B------:R-:W4:Y:S04]  /*06f0*/  LDG.E.64.CONSTANT R14, desc[UR6][R6.64+0x2800] ;  /* 0x00280006060e7981 */ /* 0x000f28000c1e9b00 */
[----:B------:R-:W4:Y:S04]  /*0700*/  LDG.E.64.CONSTANT R16, desc[UR6][R6.64+0x3c00] ;  /* 0x003c000606107981 */ /* 0x000f28000c1e9b00 */
[----:B------:R-:W4:Y:S04]  /*0710*/  LDG.E.64.CONSTANT R18, desc[UR6][R6.64+0x5000] ;  /* 0x0050000606127981 */ /* 0x000f28000c1e9b00 */
[----:B------:R-:W4:Y:S04]  /*0720*/  LDG.E.64.CONSTANT R20, desc[UR6][R6.64+0x6400] ;  /* 0x0064000606147981 */ /* 0x000f28000c1e9b00 */
[----:B------:R-:W4:Y:S04]  /*0730*/  LDG.E.64.CONSTANT R22, desc[UR6][R6.64+0x7800] ;  /* 0x0078000606167981 */ /* 0x000f28000c1e9b00 */
[----:B------:R0:W4:Y:S01]  /*0740*/  LDG.E.64.CONSTANT R24, desc[UR6][R6.64+0x8c00] ;  /* 0x008c000606187981 */ /* 0x000122000c1e9b00 */
[----:B------:R-:W-:Y:S01]  /*0750*/  IADD3 R2, P1, PT, R6, 0xa000, RZ ;  /* 0x0000a00006027810 */ /* 0x000fe20007f3e0ff */
[----:B------:R-:W-:Y:S01]  /*0760*/  VIADD R9, R9, 0x1400 ;  /* 0x0000140009097836 */ /* 0x000fe20000000000 */
[----:B------:R-:W-:-:S03]  /*0770*/  PLOP3.LUT P0, PT, PT, PT, PT, 0x8, 0x80 ;  /* 0x000000000080781c */ /* 0x000fc60003f0e170 */
[----:B0-----:R-:W-:Y:S02]  /*0780*/  IMAD.X R7, RZ, RZ, R7, P1 ;  /* 0x000000ffff077224 */ /* 0x001fe400008e0607 */
[----:B------:R-:W-:Y:S01]  /*0790*/  IMAD.MOV.U32 R6, RZ, RZ, R2 ;  /* 0x000000ffff067224 */ /* 0x000fe200078e0002 */
        /* <DEDUP_REMOVED lines=8> */
.L_x_154:
[----:B------:R-:W-:Y:S05]  /*0820*/  BSYNC.RECONVERGENT B2 ;  /* 0x0000000000027941 */ /* 0x000fea0003800200 */
.L_x_153:
[----:B------:R-:W-:-:S13]  /*0830*/  ISETP.LT.OR P0, PT, R9, R0, P0 ;  /* 0x000000000900720c */ /* 0x000fda0000701670 */
[----:B------:R-:W-:Y:S05]  /*0840*/  @!P0 BRA `(.L_x_146) ;  /* 0x0000000000208947 */ /* 0x000fea0003800000 */
        /* <DEDUP_REMOVED lines=8> */
.L_x_146:
[----:B------:R-:W-:Y:S05]  /*08d0*/  BSYNC.RECONVERGENT B1 ;  /* 0x0000000000017941 */ /* 0x000fea0003800200 */
.L_x_145:
        /* <DEDUP_REMOVED lines=28> */
[----:B-1----:R-:W-:-:S03]  /*0aa0*/  @!P1 LEA R9, R9, R2, 0x18 ;  /* 0x0000000209099211 */ /* 0x002fc600078ec0ff */
[----:B------:R-:W0:Y:S02]  /*0ab0*/  SHFL.DOWN PT, R5, R11, 0x8, 0x1f ;  /* 0x09001f000b057f89 */ /* 0x000e2400000e0000 */
[----:B0-----:R-:W-:-:S10]  /*0ac0*/  DADD R4, R4, R10 ;  /* 0x0000000004047229 */ /* 0x001fd4000000000a */
[----:B------:R-:W-:Y:S02]  /*0ad0*/  FSEL R6, R10, R4, P0 ;  /* 0x000000040a067208 */ /* 0x000fe40000000000 */
[----:B------:R-:W-:Y:S01]  /*0ae0*/  FSEL R7, R11, R5, P0 ;  /* 0x000000050b077208 */ /* 0x000fe20000000000 */
[----:B------:R-:W-:Y:S01]  /*0af0*/  @!P1 IMAD.IADD R11, R0, 0x1, R9 ;  /* 0x00000001000b9824 */ /* 0x000fe200078e0209 */
        /* <DEDUP_REMOVED lines=17> */
[----:B------:R-:W0:Y:S05]  /*0c10*/  LDS.128 R8, [UR4+0x50] ;  /* 0x00005004ff087984 */ /* 0x000e2a0008000c00 */
[----:B------:R-:W-:-:S08]  /*0c20*/  DADD R12, R12, R14 ;  /* 0x000000000c0c7229 */ /* 0x000fd0000000000e */
[----:B-1----:R-:W-:-:S08]  /*0c30*/  DADD R12, R12, R16 ;  /* 0x000000000c0c7229 */ /* 0x002fd00000000010 */
[----:B------:R-:W-:Y:S02]  /*0c40*/  DADD R18, R12, R18 ;  /* 0x000000000c127229 */ /* 0x000fe40000000012 */
[----:B------:R-:W1:Y:S06]  /*0c50*/  LDS.128 R12, [UR4+0x60] ;  /* 0x00006004ff0c7984 */ /* 0x000e6c0008000c00 */
        /* <DEDUP_REMOVED lines=12> */
[----:B0-----:R-:W-:Y:S01]  /*0d20*/  DADD R2, R2, R8 ;  /* 0x0000000002027229 */ /* 0x001fe20000000008 */
[----:B------:R-:W0:Y:S07]  /*0d30*/  LDS.64 R8, [UR4+0xb0] ;  /* 0x0000b004ff087984 */ /* 0x000e2e0008000a00 */
[----:B------:R-:W-:-:S08]  /*0d40*/  DADD R2, R2, R10 ;  /* 0x0000000002027229 */ /* 0x000fd0000000000a */
[----:B-1----:R-:W-:-:S08]  /*0d50*/  DADD R2, R2, R12 ;  /* 0x0000000002027229 */ /* 0x002fd0000000000c */
[----:B------:R-:W-:-:S08]  /*0d60*/  DADD R2, R2, R14 ;  /* 0x0000000002027229 */ /* 0x000fd0000000000e */
[----:B--2---:R-:W-:-:S08]  /*0d70*/  DADD R2, R2, R4 ;  /* 0x0000000002027229 */ /* 0x004fd00000000004 */
[----:B------:R-:W-:-:S08]  /*0d80*/  DADD R2, R2, R6 ;  /* 0x0000000002027229 */ /* 0x000fd00000000006 */
[----:B0-----:R-:W-:Y:S01]  /*0d90*/  DADD R8, R2, R8 ;  /* 0x0000000002087229 */ /* 0x001fe20000000008 */
[----:B------:R-:W-:Y:S10]  /*0da0*/  BRA `(.L_x_156) ;  /* 0x0000001400087947 */ /* 0x000ff40003800000 */
.L_x_155:
        /* <DEDUP_REMOVED lines=40> */
[----:B------:R-:W-:Y:S01]  /*1030*/  ISETP.GT.AND P0, PT, R2, R11, PT ;  /* 0x0000000b0200720c */ /* 0x000fe20003f04270 */
        /* <DEDUP_REMOVED lines=13> */
[----:B------:R-:W-:Y:S01]  /*1110*/  ISETP.GT.U32.AND P1, PT, R0, 0x20, PT ;  /* 0x000000200000780c */ /* 0x000fe20003f24070 */
[----:B0-----:R-:W-:-:S09]  /*1120*/  ULEA UR4, UR5, UR4, 0x18 ;  /* 0x0000000405047291 */ /* 0x001fd2000f8ec0ff */
[----:B-1----:R-:W0:Y:S04]  /*1130*/  LDS.128 R12, [UR4+0x20] ;  /* 0x00002004ff0c7984 */ /* 0x002e280008000c00 */
[----:B------:R-:W1:Y:S01]  /*1140*/  LDS.128 R4, [UR4+0x30] ;  /* 0x00003004ff047984 */ /* 0x000e620008000c00 */
[----:B0-----:R-:W-:-:S10]  /*1150*/  DADD R12, R8, R12 ;  /* 0x00000000080c7229 */ /* 0x001fd4000000000c */
[----:B------:R-:W-:Y:S02]  /*1160*/  FSEL R2, R12, R8, P1 ;  /* 0x000000080c027208 */ /* 0x000fe40000800000 */
[----:B------:R-:W-:Y:S02]  /*1170*/  FSEL R3, R13, R9, P1 ;  /* 0x000000090d037208 */ /* 0x000fe40000800000 */
[----:B------:R-:W-:Y:S01]  /*1180*/  ISETP.GT.U32.AND P1, PT, R0, 0x40, PT ;  /* 0x000000400000780c */ /* 0x000fe20003f24070 */
[----:B------:R-:W0:Y:S03]  /*1190*/  LDS.128 R8, [UR4+0x40] ;  /* 0x00004004ff087984 */ /* 0x000e260008000c00 */
[----:B------:R-:W-:-:S10]  /*11a0*/  DADD R14, R2, R14 ;  /* 0x00000000020e7229 */ /* 0x000fd4000000000e */
[----:B------:R-:W-:Y:S02]  /*11b0*/  FSEL R2, R14, R2, P1 ;  /* 0x000000020e027208 */ /* 0x000fe40000800000 */
[----:B------:R-:W-:Y:S02]  /*11c0*/  FSEL R3, R15, R3, P1 ;  /* 0x000000030f037208 */ /* 0x000fe40000800000 */
[----:B------:R-:W-:-:S04]  /*11d0*/  ISETP.GT.U32.AND P1, PT, R0, 0x60, PT ;  /* 0x000000600000780c */ /* 0x000fc80003f24070 */
        /* <DEDUP_REMOVED lines=75> */
.L_x_142:
        /* <DEDUP_REMOVED lines=13> */
[----:B------:R-:W-:-:S05]  /*1760*/  VIADD R6, R0, 0xffffec00 ;  /* 0xffffec0000067836 */ /* 0x000fca0000000000 */
        /* <DEDUP_REMOVED lines=11> */
[----:B------:R-:W-:-:S07]  /*1820*/  IMAD.MOV.U32 R11, RZ, RZ, 0x1400 ;  /* 0x00001400ff0b7424 */ /* 0x000fce00078e00ff */
[----:B------:R-:W1:Y:S02]  /*1830*/  LDC.64 R2, c[0x0][0x380] ;  /* 0x0000e000ff027b82 */ /* 0x000e640000000a00 */
.L_x_159:
[----:B------:R-:W-:-:S04]  /*1840*/  IMAD.IADD R17, R7, 0x1, R11 ;  /* 0x0000000107117824 */ /* 0x000fc800078e020b */
[----:B-1----:R-:W-:-:S06]  /*1850*/  IMAD.WIDE.U32 R16, R17, 0x8, R2 ;  /* 0x0000000811107825 */ /* 0x002fcc00078e0002 */
[----:B------:R-:W2:Y:S01]  /*1860*/  LDG.E.64.CONSTANT R16, desc[UR6][R16.64] ;  /* 0x0000000610107981 */ /* 0x000ea2000c1e9b00 */
[----:B------:R-:W-:-:S05]  /*1870*/  IMAD.WIDE.U32 R18, R11, 0x8, R4 ;  /* 0x000000080b127825 */ /* 0x000fca00078e0004 */
        /* <DEDUP_REMOVED lines=12> */
[----:B------:R-:W-:-:S08]  /*1940*/  DADD R14, R28, R14 ;  /* 0x000000001c0e7229 */ /* 0x000fd0000000000e */
[----:B------:R-:W-:Y:S01]  /*1950*/  DADD R14, R8, R14 ;  /* 0x00000000080e7229 */ /* 0x000fe2000000000e */
[----:B0-----:R-:W-:-:S05]  /*1960*/  IMAD.IADD R8, R0, 0x1, -R11 ;  /* 0x0000000100087824 */ /* 0x001fca00078e0a0b */
[----:B------:R-:W-:Y:S02]  /*1970*/  ISETP.GE.U32.AND P0, PT, R8, 0x1400, PT ;  /* 0x000014000800780c */ /* 0x000fe40003f06070 */
[----:B------:R-:W-:-:S11]  /*1980*/  DADD R14, R12, R14 ;  /* 0x000000000c0e7229 */ /* 0x000fd6000000000e */
[----:B------:R-:W-:Y:S05]  /*1990*/  @!P0 BRA `(.L_x_158) ;  /* 0x0000000000e48947 */ /* 0x000fea0003800000 */
[----:B------:R-:W-:-:S05]  /*19a0*/  VIADD R11, R11, 0x1400 ;  /* 0x000014000b0b7836 */ /* 0x000fca0000000000 */
[----:B------:R-:W-:-:S13]  /*19b0*/  ISETP.GT.U32.AND P0, PT, R11, R6, PT ;  /* 0x000000060b00720c */ /* 0x000fda0003f04070 */
[----:B------:R-:W-:Y:S05]  /*19c0*/  @!P0 BRA `(.L_x_159) ;  /* 0xfffffffc009c8947 */ /* 0x000fea000383ffff */
.L_x_157:
[----:B------:R-:W-:-:S13]  /*19d0*/  ISETP.GE.U32.AND P0, PT, R11, R0, PT ;  /* 0x000000000b00720c */ /* 0x000fda0003f06070 */
[----:B------:R-:W-:Y:S05]  /*19e0*/  @P0 BRA `(.L_x_158) ;  /* 0x0000000000d00947 */ /* 0x000fea0003800000 */
[----:B------:R-:W-:Y:S01]  /*19f0*/  IMAD.IADD R4, R0, 0x1, -R11 ;  /* 0x0000000100047824 */ /* 0x000fe200078e0a0b */
[----:B------:R-:W-:Y:S04]  /*1a00*/  BSSY.RECONVERGENT B1, `(.L_x_158) ;  /* 0x0000032000017945 */ /* 0x000fe80003800200 */
[----:B------:R-:W-:-:S13]  /*1a10*/  ISETP.GE.AND P0, PT, R7, R4, PT ;  /* 0x000000040700720c */ /* 0x000fda0003f06270 */
[----:B------:R-:W-:Y:S05]  /*1a20*/  @P0 BRA `(.L_x_160) ;  /* 0x0000000000bc0947 */ /* 0x000fea0003800000 */
[----:B------:R-:W-:Y:S01]  /*1a30*/  LOP3.LUT R5, RZ, R7, RZ, 0x33, !PT ;  /* 0x00000007ff057212 */ /* 0x000fe200078e33ff */
[----:B------:R-:W-:Y:S03]  /*1a40*/  BSSY.RECONVERGENT B2, `(.L_x_161) ;  /* 0x0000016000027945 */ /* 0x000fe60003800200 */
[----:B------:R-:W-:-:S04]  /*1a50*/  IADD3 R5, PT, PT, -R11, R0, R5 ;  /* 0x000000000b057210 */ /* 0x000fc80007ffe105 */
[C---:B------:R-:W-:Y:S01]  /*1a60*/  ISETP.GE.U32.AND P1, PT, R5.reuse, 0x780, PT ;  /* 0x000007800500780c */ /* 0x040fe20003f26070 */
[----:B------:R-:W-:-:S05]  /*1a70*/  IMAD.HI.U32 R0, R5, -0x33333333, RZ ;  /* 0xcccccccd05007827 */ /* 0x000fca00078e00ff */
[----:B------:R-:W-:-:S04]  /*1a80*/  SHF.R.U32.HI R0, RZ, 0x9, R0 ;  /* 0x00000009ff007819 */ /* 0x000fc80000011600 */
[----:B------:R-:W-:-:S04]  /*1a90*/  LOP3.LUT R6, R0, 0x3, RZ, 0xc0, !PT ;  /* 0x0000000300067812 */ /* 0x000fc800078ec0ff */
[----:B------:R-:W-:Y:S01]  /*1aa0*/  ISETP.NE.AND P0, PT, R6, 0x3, PT ;  /* 0x000000030600780c */ /* 0x000fe20003f05270 */
[----:B------:R-:W-:-:S12]  /*1ab0*/  IMAD.MOV.U32 R6, RZ, RZ, R7 ;  /* 0x000000ffff067224 */ /* 0x000fd800078e0007 */
[----:B------:R-:W-:Y:S05]  /*1ac0*/  @!P0 BRA `(.L_x_162) ;  /* 0x0000000000348947 */ /* 0x000fea0003800000 */
[----:B------:R-:W-:Y:S02]  /*1ad0*/  VIADD R0, R0, 0x1 ;  /* 0x0000000100007836 */ /* 0x000fe40000000000 */
[----:B------:R-:W-:Y:S02]  /*1ae0*/  IMAD.IADD R5, R7, 0x1, R11 ;  /* 0x0000000107057824 */ /* 0x000fe400078e020b */
[----:B------:R-:W-:Y:S01]  /*1af0*/  IMAD.MOV.U32 R6, RZ, RZ, R7 ;  /* 0x000000ffff067224 */ /* 0x000fe200078e0007 */
[----:B------:R-:W-:-:S05]  /*1b00*/  LOP3.LUT R0, R0, 0x3, RZ, 0xc0, !PT ;  /* 0x0000000300007812 */ /* 0x000fca00078ec0ff */
[----:B------:R-:W-:-:S07]  /*1b10*/  IMAD.MOV R0, RZ, RZ, -R0 ;  /* 0x000000ffff007224 */ /* 0x000fce00078e0a00 */
.L_x_163:
        /* <DEDUP_REMOVED lines=8> */
.L_x_162:
[----:B------:R-:W-:Y:S05]  /*1ba0*/  BSYNC.RECONVERGENT B2 ;  /* 0x0000000000027941 */ /* 0x000fea0003800200 */
.L_x_161:
[----:B------:R-:W-:Y:S05]  /*1bb0*/  @!P1 BRA `(.L_x_160) ;  /* 0x0000000000589947 */ /* 0x000fea0003800000 */
[C---:B------:R-:W-:Y:S02]  /*1bc0*/  IMAD.IADD R5, R6.reuse, 0x1, R11 ;  /* 0x0000000106057824 */ /* 0x040fe400078e020b */
[----:B------:R-:W-:-:S07]  /*1bd0*/  VIADD R0, R6, 0x500 ;  /* 0x0000050006007836 */ /* 0x000fce0000000000 */
.L_x_164:
[----:B------:R-:W-:-:S04]  /*1be0*/  IMAD.WIDE.U32 R8, R5, 0x8, R2 ;  /* 0x0000000805087825 */ /* 0x000fc800078e0002 */
        /* <DEDUP_REMOVED lines=9> */
[----:B------:R-:W5:Y:S01]  /*1c80*/  LDG.E.64.CONSTANT R16, desc[UR6][R16.64] ;  /* 0x0000000610107981 */ /* 0x000f62000c1e9b00 */
[----:B------:R-:W-:Y:S01]  /*1c90*/  VIADD R5, R5, 0xa00 ;  /* 0x00000a0005057836 */ /* 0x000fe20000000000 */
[----:B--2---:R-:W-:Y:S01]  /*1ca0*/  DADD R14, R8, R14 ;  /* 0x00000000080e7229 */ /* 0x004fe2000000000e */
[C---:B------:R-:W-:Y:S02]  /*1cb0*/  VIADD R9, R0.reuse, 0x500 ;  /* 0x0000050000097836 */ /* 0x040fe40000000000 */
[----:B------:R-:W-:-:S03]  /*1cc0*/  VIADD R0, R0, 0xa00 ;  /* 0x00000a0000007836 */ /* 0x000fc60000000000 */
[----:B------:R-:W-:Y:S02]  /*1cd0*/  ISETP.GE.AND P0, PT, R9, R4, PT ;  /* 0x000000040900720c */ /* 0x000fe40003f06270 */
[----:B---3--:R-:W-:-:S08]  /*1ce0*/  DADD R14, R14, R10 ;  /* 0x000000000e0e7229 */ /* 0x008fd0000000000a */
[----:B----4-:R-:W-:-:S08]  /*1cf0*/  DADD R14, R14, R12 ;  /* 0x000000000e0e7229 */ /* 0x010fd0000000000c */
[----:B-----5:R-:W-:Y:S01]  /*1d00*/  DADD R14, R14, R16 ;  /* 0x000000000e0e7229 */ /* 0x020fe20000000010 */
[----:B------:R-:W-:Y:S10]  /*1d10*/  @!P0 BRA `(.L_x_164) ;  /* 0xfffffffc00b08947 */ /* 0x000ff4000383ffff */
.L_x_160:
[----:B------:R-:W-:Y:S05]  /*1d20*/  BSYNC.RECONVERGENT B1 ;  /* 0x0000000000017941 */ /* 0x000fea0003800200 */
.L_x_158:
        /* <DEDUP_REMOVED lines=45> */
[----:B0-----:R-:W0:Y:S04]  /*2000*/  LDS.128 R12, [UR4+0x20] ;  /* 0x00002004ff0c7984 */ /* 0x001e280008000c00 */
[----:B------:R-:W1:Y:S04]  /*2010*/  LDS.128 R16, [UR4+0x30] ;  /* 0x00003004ff107984 */ /* 0x000e680008000c00 */
[----:B------:R-:W2:Y:S01]  /*2020*/  LDS.128 R4, [UR4+0x40] ;  /* 0x00004004ff047984 */ /* 0x000ea20008000c00 */
        /* <DEDUP_REMOVED lines=25> */
[----:B0-----:R-:W-:-:S11]  /*21c0*/  DADD R8, R2, R8 ;  /* 0x0000000002087229 */ /* 0x001fd60000000008 */
.L_x_156:
[----:B------:R-:W-:Y:S05]  /*21d0*/  BSYNC.RECONVERGENT B0 ;  /* 0x0000000000007941 */ /* 0x000fea0003800200 */
.L_x_141:
[----:B------:R-:W-:Y:S05]  /*21e0*/  @P0 EXIT ;  /* 0x000000000000094d */ /* 0x000fea0003800000 */
[----:B------:R-:W1:Y:S01]  /*21f0*/  LDCU.64 UR4, c[0x0][0x398] ;  /* 0x00007300ff0477ac */ /* 0x000e620008000a00 */
[----:B0-----:R-:W0:Y:S01]  /*2200*/  LDC.64 R2, c[0x0][0x388] ;  /* 0x0000e200ff027b82 */ /* 0x001e220000000a00 */
[----:B-1----:R-:W-:-:S07]  /*2210*/  DADD R8, R8, UR4 ;  /* 0x0000000408087e29 */ /* 0x002fce0008000000 */
[----:B0-----:R-:W-:Y:S01]  /*2220*/  STG.E.64 desc[UR6][R2.64], R8 ;  /* 0x0000000802007986 */ /* 0x001fe2000c101b06 */
[----:B------:R-:W-:Y:S05]  /*2230*/  EXIT ;  /* 0x000000000000794d */ /* 0x000fea0003800000 */
.L_x_165:
        /* <DEDUP_REMOVED lines=12> */
.L_x_268:


//--------------------- .text._ZN3cub18CUB_300001_SM_10006detail11EmptyKernelIvEEvv --------------------------
	.section	.text._ZN3cub18CUB_300001_SM_10006detail11EmptyKernelIvEEvv,"ax",@progbits
	.align	128
        .global         _ZN3cub18CUB_300001_SM_10006detail11EmptyKernelIvEEvv
        .type           _ZN3cub18CUB_300001_SM_10006detail11EmptyKernelIvEEvv,@function
        .size           _ZN3cub18CUB_300001_SM_10006detail11EmptyKernelIvEEvv,(.L_x_269 - _ZN3cub18CUB_300001_SM_10006detail11EmptyKernelIvEEvv)
        .other          _ZN3cub18CUB_300001_SM_10006detail11EmptyKernelIvEEvv,@"STO_CUDA_ENTRY STV_DEFAULT"
_ZN3cub18CUB_300001_SM_10006detail11EmptyKernelIvEEvv:
.text._ZN3cub18CUB_300001_SM_10006detail11EmptyKernelIvEEvv:
[----:B------:R-:W-:Y:S01]  /*0000*/  LDC R1, c[0x0][0x37c] ;  /* 0x0000df00ff017b82 */ /* 0x000fe20000000800 */
[----:B------:R-:W-:Y:S05]  /*0010*/  EXIT ;  /* 0x000000000000794d */ /* 0x000fea0003800000 */
.L_x_166:
        /* <DEDUP_REMOVED lines=14> */
.L_x_269:


//--------------------- .text._Z16calcEccentricityPdS_S_S_i --------------------------
	.section	.text._Z16calcEccentricityPdS_S_S_i,"ax",@progbits
	.align	128
        .global         _Z16calcEccentricityPdS_S_S_i
        .type           _Z16calcEccentricityPdS_S_S_i,@function
        .size           _Z16calcEccentricityPdS_S_S_i,(.L_x_256 - _Z16calcEccentricityPdS_S_S_i)
        .other          _Z16calcEccentricityPdS_S_S_i,@"STO_CUDA_ENTRY STV_DEFAULT"
_Z16calcEccentricityPdS_S_S_i:
.text._Z16calcEccentricityPdS_S_S_i:
[----:B------:R-:W-:Y:S01]  /*0000*/  LDC R1, c[0x0][0x37c] ;  /* 0x0000df00ff017b82 */ /* 0x000fe20000000800 */
[----:B------:R-:W0:Y:S07]  /*0010*/  S2R R0, SR_TID.X ;  /* 0x0000000000007919 */ /* 0x000e2e0000002100 */
[----:B------:R-:W0:Y:S01]  /*0020*/  S2UR UR4, SR_CTAID.X ;  /* 0x00000000000479c3 */ /* 0x000e220000002500 */
[----:B------:R-:W1:Y:S07]  /*0030*/  LDCU UR5, c[0x0][0x3a0] ;  /* 0x00007400ff0577ac */ /* 0x000e6e0008000800 */
[----:B------:R-:W0:Y:S02]  /*0040*/  LDC R9, c[0x0][0x360] ;  /* 0x0000d800ff097b82 */ /* 0x000e240000000800 */
[----:B0-----:R-:W-:Y:S01]  /*0050*/  IMAD R9, R9, UR4, R0 ;  /* 0x0000000409097c24 */ /* 0x001fe2000f8e0200 */
[----:B-1----:R-:W-:-:S03]  /*0060*/  USHF.R.S32.HI UR4, URZ, 0x1f, UR5 ;  /* 0x0000001fff047899 */ /* 0x002fc60008011405 */
[----:B------:R-:W-:-:S05]  /*0070*/  VIADD R9, R9, 0x1 ;  /* 0x0000000109097836 */ /* 0x000fca0000000000 */
[----:B------:R-:W-:-:S04]  /*0080*/  ISETP.GE.U32.AND P0, PT, R9, UR5, PT ;  /* 0x0000000509007c0c */ /* 0x000fc8000bf06070 */
[----:B------:R-:W-:-:S13]  /*0090*/  ISETP.GE.U32.AND.EX P0, PT, RZ, UR4, PT, P0 ;  /* 0x00000004ff007c0c */ /* 0x000fda000bf06100 */
[----:B------:R-:W-:Y:S05]  /*00a0*/  @P0 EXIT ;  /* 0x000000000000094d */ /* 0x000fea0003800000 */
[----:B------:R-:W0:Y:S01]  /*00b0*/  LDC.64 R6, c[0x0][0x380] ;  /* 0x0000e000ff067b82 */ /* 0x000e220000000a00 */
[----:B------:R-:W1:Y:S01]  /*00c0*/  LDCU.64 UR6, c[0x0][0x358] ;  /* 0x00006b00ff0677ac */ /* 0x000e620008000a00 */
[----:B------:R-:W-:-:S06]  /*00d0*/  UMOV UR4, URZ ;  /* 0x000000ff00047c82 */ /* 0x000fcc0008000000 */
[----:B------:R-:W1:Y:S01]  /*00e0*/  LDC.64 R12, c[0x0][0x380] ;  /* 0x0000e000ff0c7b82 */ /* 0x000e620000000a00 */
[----:B0-----:R-:W-:-:S04]  /*00f0*/  IMAD.WIDE.U32 R6, R9, 0x18, R6 ;  /* 0x0000001809067825 */ /* 0x001fc800078e0006 */
[----:B------:R-:W-:Y:S01]  /*0100*/  VIADD R7, R7, UR4 ;  /* 0x0000000407077c36 */ /* 0x000fe20008000000 */
[----:B------:R-:W0:Y:S01]  /*0110*/  LDCU.64 UR4, c[0x0][0x390] ;  /* 0x00007200ff0477ac */ /* 0x000e220008000a00 */
[----:B-1----:R-:W2:Y:S04]  /*0120*/  LDG.E.64 R16, desc[UR6][R12.64+0x8] ;  /* 0x000008060c107981 */ /* 0x002ea8000c1e1b00 */
[----:B------:R-:W2:Y:S04]  /*0130*/  LDG.E.64 R2, desc[UR6][R6.64+0x8] ;  /* 0x0000080606027981 */ /* 0x000ea8000c1e1b00 */
[----:B------:R-:W3:Y:S04]  /*0140*/  LDG.E.64 R14, desc[UR6][R12.64] ;  /* 0x000000060c0e7981 */ /* 0x000ee8000c1e1b00 */
[----:B------:R-:W3:Y:S04]  /*0150*/  LDG.E.64 R4, desc[UR6][R6.64] ;  /* 0x0000000606047981 */ /* 0x000ee8000c1e1b00 */
[----:B------:R1:W4:Y:S04]  /*0160*/  LDG.E.64 R20, desc[UR6][R12.64+0x10] ;  /* 0x000010060c147981 */ /* 0x000328000c1e1b00 */
[----:B------:R-:W4:Y:S01]  /*0170*/  LDG.E.64 R18, desc[UR6][R6.64+0x10] ;  /* 0x0000100606127981 */ /* 0x000f22000c1e1b00 */
[----:B------:R-:W5:Y:S01]  /*0180*/  LDC.64 R24, c[0x0][0x390] ;  /* 0x0000e400ff187b82 */ /* 0x000f620000000a00 */
[----:B------:R-:W-:Y:S01]  /*0190*/  IMAD.SHL.U32 R0, R9, 0x8, RZ ;  /* 0x0000000809007824 */ /* 0x000fe200078e00ff */
[----:B------:R-:W-:-:S04]  /*01a0*/  SHF.R.U32.HI R8, RZ, 0x1d, R9 ;  /* 0x0000001dff087819 */ /* 0x000fc80000011609 */
[----:B0-----:R-:W-:-:S04]  /*01b0*/  IADD3 R10, P0, PT, R0, UR4, RZ ;  /* 0x00000004000a7c10 */ /* 0x001fc8000ff1e0ff */
[----:B------:R-:W-:-:S06]  /*01c0*/  IADD3.X R11, PT, PT, R8, UR5, RZ, P0, !PT ;  /* 0x00000005080b7c10 */ /* 0x000fcc00087fe4ff */
[----:B------:R-:W4:Y:S04]  /*01d0*/  LDG.E.64 R10, desc[UR6][R10.64] ;  /* 0x000000060a0a7981 */ /* 0x000f28000c1e1b00 */
[----:B-----5:R-:W5:Y:S01]  /*01e0*/  LDG.E.64 R24, desc[UR6][R24.64] ;  /* 0x0000000618187981 */ /* 0x020f62000c1e1b00 */
[----:B------:R-:W-:Y:S01]  /*01f0*/  BSSY.RECONVERGENT B0, `(.L_x_167) ;  /* 0x0000018000007945 */ /* 0x000fe20003800200 */
[----:B--2---:R-:W-:Y:S02]  /*0200*/  DADD R2, R2, -R16 ;  /* 0x0000000002027229 */ /* 0x004fe40000000810 */
[----:B---3--:R-:W-:-:S06]  /*0210*/  DADD R4, R4, -R14 ;  /* 0x0000000004047229 */ /* 0x008fcc000000080e */
[----:B-1----:R-:W-:Y:S02]  /*0220*/  DMUL R12, R2, R2 ;  /* 0x00000002020c7228 */ /* 0x002fe40000000000 */
[----:B----4-:R-:W-:-:S06]  /*0230*/  DADD R6, R18, -R20 ;  /* 0x0000000012067229 */ /* 0x010fcc0000000814 */
[----:B------:R-:W-:-:S08]  /*0240*/  DFMA R12, R4, R4, R12 ;  /* 0x00000004040c722b */ /* 0x000fd0000000000c */
[----:B------:R-:W-:-:S06]  /*0250*/  DFMA R12, R6, R6, R12 ;  /* 0x00000006060c722b */ /* 0x000fcc000000000c */
[----:B------:R-:W0:Y:S01]  /*0260*/  MUFU.RSQ64H R15, R13 ;  /* 0x0000000d000f7308 */ /* 0x000e220000001c00 */
[----:B------:R-:W-:-:S03]  /*0270*/  MOV R14, RZ ;  /* 0x000000ff000e7202 */ /* 0x000fc60000000f00 */
[----:B------:R-:W-:Y:S02]  /*0280*/  VIADD R20, R13, 0xfff00000 ;  /* 0xfff000000d147836 */ /* 0x000fe40000000000 */
[----:B------:R-:W-:Y:S01]  /*0290*/  IMAD.MOV.U32 R18, RZ, RZ, 0x0 ;  /* 0x00000000ff127424 */ /* 0x000fe200078e00ff */
[----:B0-----:R-:W-:Y:S01]  /*02a0*/  DMUL R16, R14, R14 ;  /* 0x0000000e0e107228 */ /* 0x001fe20000000000 */
[----:B------:R-:W-:Y:S01]  /*02b0*/  IMAD.MOV.U32 R19, RZ, RZ, 0x3fd80000 ;  /* 0x3fd80000ff137424 */ /* 0x000fe200078e00ff */
[----:B------:R-:W-:-:S06]  /*02c0*/  ISETP.GE.U32.AND P0, PT, R20, 0x7fe00000, PT ;  /* 0x7fe000001400780c */ /* 0x000fcc0003f06070 */
[----:B------:R-:W-:-:S08]  /*02d0*/  DFMA R16, R12, -R16, 1 ;  /* 0x3ff000000c10742b */ /* 0x000fd00000000810 */
[----:B------:R-:W-:Y:S02]  /*02e0*/  DFMA R18, R16, R18, 0.5 ;  /* 0x3fe000001012742b */ /* 0x000fe40000000012 */
[----:B------:R-:W-:Y:S02]  /*02f0*/  DMUL R16, R14, R16 ;  /* 0x000000100e107228 */ /* 0x000fe40000000000 */
[----:B-----5:R-:W-:-:S06]  /*0300*/  DADD R24, R24, R10 ;  /* 0x0000000018187229 */ /* 0x020fcc000000000a */
[----:B------:R-:W-:Y:S01]  /*0310*/  DFMA R10, R18, R16, R14 ;  /* 0x00000010120a722b */ /* 0x000fe2000000000e */
[----:B------:R-:W-:Y:S10]  /*0320*/  @!P0 BRA `(.L_x_168) ;  /* 0x0000000000108947 */ /* 0x000ff40003800000 */
[----:B------:R-:W-:-:S07]  /*0330*/  MOV R18, 0x350 ;  /* 0x0000035000127802 */ /* 0x000fce0000000f00 */
[----:B------:R-:W-:Y:S05]  /*0340*/  CALL.REL.NOINC `($__internal_1_$__cuda_sm20_drsqrt_f64_slowpath_v2) ;  /* 0x0000000400c47944 */ /* 0x000fea0003c00000 */
[----:B------:R-:W-:Y:S01]  /*0350*/  MOV R10, R12 ;  /* 0x0000000c000a7202 */ /* 0x000fe20000000f00 */
[----:B------:R-:W-:-:S07]  /*0360*/  IMAD.MOV.U32 R11, RZ, RZ, R13 ;  /* 0x000000ffff0b7224 */ /* 0x000fce00078e000d */
.L_x_168:
[----:B------:R-:W-:Y:S05]  /*0370*/  BSYNC.RECONVERGENT B0 ;  /* 0x0000000000007941 */ /* 0x000fea0003800200 */
.L_x_167:
[----:B------:R-:W0:Y:S01]  /*0380*/  LDC.64 R12, c[0x0][0x388] ;  /* 0x0000e200ff0c7b82 */ /* 0x000e220000000a00 */
[----:B------:R-:W-:Y:S01]  /*0390*/  UMOV UR4, URZ ;  /* 0x000000ff00047c82 */ /* 0x000fe20008000000 */
[----:B0-----:R-:W-:-:S04]  /*03a0*/  IMAD.WIDE.U32 R12, R9, 0x18, R12 ;  /* 0x00000018090c7825 */ /* 0x001fc800078e000c */
[----:B------:R-:W-:-:S05]  /*03b0*/  VIADD R13, R13, UR4 ;  /* 0x000000040d0d7c36 */ /* 0x000fca0008000000 */
[----:B------:R-:W2:Y:S04]  /*03c0*/  LDG.E.64 R18, desc[UR6][R12.64+0x8] ;  /* 0x000008060c127981 */ /* 0x000ea8000c1e1b00 */
[----:B------:R-:W3:Y:S04]  /*03d0*/  LDG.E.64 R16, desc[UR6][R12.64+0x10] ;  /* 0x000010060c107981 */ /* 0x000ee8000c1e1b00 */
[----:B------:R-:W4:Y:S01]  /*03e0*/  LDG.E.64 R14, desc[UR6][R12.64] ;  /* 0x000000060c0e7981 */ /* 0x000f22000c1e1b00 */
[----:B------:R-:W0:Y:S01]  /*03f0*/  MUFU.RCP64H R21, R25 ;  /* 0x0000001900157308 */ /* 0x000e220000001800 */
[----:B------:R-:W-:Y:S01]  /*0400*/  VIADD R20, R25, 0x300402 ;  /* 0x0030040219147836 */ /* 0x000fe20000000000 */
[----:B------:R-:W-:Y:S04]  /*0410*/  BSSY.RECONVERGENT B0, `(.L_x_169) ;  /* 0x0000014000007945 */ /* 0x000fe80003800200 */
[----:B------:R-:W-:Y:S01]  /*0420*/  FSETP.GEU.AND P0, PT, |R20|, 5.8789094863358348022e-39, PT ;  /* 0x004004021400780b */ /* 0x000fe20003f0e200 */
[----:B0-----:R-:W-:-:S08]  /*0430*/  DFMA R22, -R24, R20, 1 ;  /* 0x3ff000001816742b */ /* 0x001fd00000000114 */
[----:B------:R-:W-:-:S08]  /*0440*/  DFMA R22, R22, R22, R22 ;  /* 0x000000161616722b */ /* 0x000fd00000000016 */
[----:B------:R-:W-:-:S08]  /*0450*/  DFMA R26, R20, R22, R20 ;  /* 0x00000016141a722b */ /* 0x000fd00000000014 */
[----:B------:R-:W-:-:S08]  /*0460*/  DFMA R32, -R24, R26, 1 ;  /* 0x3ff000001820742b */ /* 0x000fd0000000011a */
[----:B------:R-:W-:Y:S02]  /*0470*/  DFMA R26, R26, R32, R26 ;  /* 0x000000201a1a722b */ /* 0x000fe4000000001a */
[----:B--2---:R-:W-:Y:S02]  /*0480*/  DMUL R28, R6, R18 ;  /* 0x00000012061c7228 */ /* 0x004fe40000000000 */
[----:B---3--:R-:W-:Y:S02]  /*0490*/  DMUL R30, R4, R16 ;  /* 0x00000010041e7228 */ /* 0x008fe40000000000 */
[----:B----4-:R-:W-:-:S04]  /*04a0*/  DMUL R22, R2, R14 ;  /* 0x0000000e02167228 */ /* 0x010fc80000000000 */
[----:B------:R-:W-:Y:S02]  /*04b0*/  DFMA R12, R2, R16, -R28 ;  /* 0x00000010020c722b */ /* 0x000fe4000000081c */
[----:B------:R-:W-:Y:S02]  /*04c0*/  DFMA R20, R6, R14, -R30 ;  /* 0x0000000e0614722b */ /* 0x000fe4000000081e */
[----:B------:R-:W-:Y:S01]  /*04d0*/  DFMA R22, R4, R18, -R22 ;  /* 0x000000120416722b */ /* 0x000fe20000000816 */
[----:B------:R-:W-:Y:S10]  /*04e0*/  @P0 BRA `(.L_x_170) ;  /* 0x0000000000180947 */ /* 0x000ff40003800000 */
[----:B------:R-:W-:Y:S02]  /*04f0*/  LOP3.LUT R30, R25, 0x7fffffff, RZ, 0xc0, !PT ;  /* 0x7fffffff191e7812 */ /* 0x000fe400078ec0ff */
[----:B------:R-:W-:Y:S02]  /*0500*/  MOV R26, 0x530 ;  /* 0x00000530001a7802 */ /* 0x000fe40000000f00 */
[----:B------:R-:W-:-:S07]  /*0510*/  IADD3 R30, PT, PT, R30, -0x100000, RZ ;  /* 0xfff000001e1e7810 */ /* 0x000fce0007ffe0ff */
[----:B------:R-:W-:Y:S05]  /*0520*/  CALL.REL.NOINC `($__internal_0_$__cuda_sm20_dblrcp_rn_slowpath_v3) ;  /* 0x0000000000b47944 */ /* 0x000fea0003c00000 */
[----:B------:R-:W-:Y:S02]  /*0530*/  IMAD.MOV.U32 R26, RZ, RZ, R28 ;  /* 0x000000ffff1a7224 */ /* 0x000fe400078e001c */
[----:B------:R-:W-:-:S07]  /*0540*/  IMAD.MOV.U32 R27, RZ, RZ, R29 ;  /* 0x000000ffff1b7224 */ /* 0x000fce00078e001d */
.L_x_170:
[----:B------:R-:W-:Y:S05]  /*0550*/  BSYNC.RECONVERGENT B0 ;  /* 0x0000000000007941 */ /* 0x000fea0003800200 */
.L_x_169:
[----:B------:R-:W-:Y:S01]  /*0560*/  DMUL R28, R14, R22 ;  /* 0x000000160e1c7228 */ /* 0x000fe20000000000 */
[----:B------:R-:W-:Y:S01]  /*0570*/  BSSY.RECONVERGENT B0, `(.L_x_171) ;  /* 0x0000023000007945 */ /* 0x000fe20003800200 */
[----:B------:R-:W-:Y:S02]  /*0580*/  DMUL R2, R2, R10 ;  /* 0x0000000a02027228 */ /* 0x000fe40000000000 */
[----:B------:R-:W-:Y:S02]  /*0590*/  DMUL R24, R16, R20 ;  /* 0x0000001410187228 */ /* 0x000fe40000000000 */
[----:B------:R-:W-:Y:S02]  /*05a0*/  DMUL R4, R4, R10 ;  /* 0x0000000a04047228 */ /* 0x000fe40000000000 */
[-C--:B------:R-:W-:Y:S02]  /*05b0*/  DFMA R28, R16, R12.reuse, -R28 ;  /* 0x0000000c101c722b */ /* 0x080fe4000000081c */
[----:B------:R-:W-:-:S02]  /*05c0*/  DMUL R12, R18, R12 ;  /* 0x0000000c120c7228 */ /* 0x000fc40000000000 */
[----:B------:R-:W-:Y:S02]  /*05d0*/  DFMA R24, R18, R22, -R24 ;  /* 0x000000161218722b */ /* 0x000fe40000000818 */
[----:B------:R-:W-:Y:S02]  /*05e0*/  DMUL R6, R6, R10 ;  /* 0x0000000a06067228 */ /* 0x000fe40000000000 */
[----:B------:R-:W-:Y:S02]  /*05f0*/  DFMA R2, R28, R26, -R2 ;  /* 0x0000001a1c02722b */ /* 0x000fe40000000802 */
[----:B------:R-:W-:Y:S02]  /*0600*/  DFMA R12, R14, R20, -R12 ;  /* 0x000000140e0c722b */ /* 0x000fe4000000080c */
[----:B------:R-:W-:-:S04]  /*0610*/  DFMA R4, R24, R26, -R4 ;  /* 0x0000001a1804722b */ /* 0x000fc80000000804 */
[----:B------:R-:W-:Y:S02]  /*0620*/  DMUL R2, R2, R2 ;  /* 0x0000000202027228 */ /* 0x000fe40000000000 */
[----:B------:R-:W-:-:S06]  /*0630*/  DFMA R6, R12, R26, -R6 ;  /* 0x0000001a0c06722b */ /* 0x000fcc0000000806 */
[----:B------:R-:W-:-:S08]  /*0640*/  DFMA R2, R4, R4, R2 ;  /* 0x000000040402722b */ /* 0x000fd00000000002 */
[----:B------:R-:W-:Y:S01]  /*0650*/  DFMA R10, R6, R6, R2 ;  /* 0x00000006060a722b */ /* 0x000fe20000000002 */
[----:B------:R-:W-:Y:S01]  /*0660*/  MOV R6, 0x0 ;  /* 0x0000000000067802 */ /* 0x000fe20000000f00 */
[----:B------:R-:W-:-:S04]  /*0670*/  IMAD.MOV.U32 R7, RZ, RZ, 0x3fd80000 ;  /* 0x3fd80000ff077424 */ /* 0x000fc800078e00ff */
[----:B------:R-:W0:Y:S04]  /*0680*/  MUFU.RSQ64H R5, R11 ;  /* 0x0000000b00057308 */ /* 0x000e280000001c00 */
[----:B------:R-:W-:-:S05]  /*0690*/  VIADD R4, R11, 0xfcb00000 ;  /* 0xfcb000000b047836 */ /* 0x000fca0000000000 */
[----:B------:R-:W-:Y:S01]  /*06a0*/  ISETP.GE.U32.AND P0, PT, R4, 0x7ca00000, PT ;  /* 0x7ca000000400780c */ /* 0x000fe20003f06070 */
[----:B0-----:R-:W-:-:S08]  /*06b0*/  DMUL R2, R4, R4 ;  /* 0x0000000404027228 */ /* 0x001fd00000000000 */
[----:B------:R-:W-:-:S08]  /*06c0*/  DFMA R2, R10, -R2, 1 ;  /* 0x3ff000000a02742b */ /* 0x000fd00000000802 */
[----:B------:R-:W-:Y:S02]  /*06d0*/  DFMA R6, R2, R6, 0.5 ;  /* 0x3fe000000206742b */ /* 0x000fe40000000006 */
[----:B------:R-:W-:-:S08]  /*06e0*/  DMUL R2, R4, R2 ;  /* 0x0000000204027228 */ /* 0x000fd00000000000 */
[----:B------:R-:W-:-:S08]  /*06f0*/  DFMA R12, R6, R2, R4 ;  /* 0x00000002060c722b */ /* 0x000fd00000000004 */
[----:B------:R-:W-:Y:S02]  /*0700*/  DMUL R14, R10, R12 ;  /* 0x0000000c0a0e7228 */ /* 0x000fe40000000000 */
[----:B------:R-:W-:Y:S02]  /*0710*/  VIADD R7, R13, 0xfff00000 ;  /* 0xfff000000d077836 */ /* 0x000fe40000000000 */
[----:B------:R-:W-:-:S04]  /*0720*/  IMAD.MOV.U32 R6, RZ, RZ, R12 ;  /* 0x000000ffff067224 */ /* 0x000fc800078e000c */
[----:B------:R-:W-:-:S08]  /*0730*/  DFMA R16, R14, -R14, R10 ;  /* 0x8000000e0e10722b */ /* 0x000fd0000000000a */
[----:B------:R-:W-:Y:S01]  /*0740*/  DFMA R2, R16, R6, R14 ;  /* 0x000000061002722b */ /* 0x000fe2000000000e */
[----:B------:R-:W-:Y:S10]  /*0750*/  @!P0 BRA `(.L_x_172) ;  /* 0x0000000000108947 */ /* 0x000ff40003800000 */
[----:B------:R-:W-:-:S07]  /*0760*/  MOV R2, 0x780 ;  /* 0x0000078000027802 */ /* 0x000fce0000000f00 */
[----:B------:R-:W-:Y:S05]  /*0770*/  CALL.REL.NOINC `($__internal_2_$__cuda_sm20_dsqrt_rn_f64_mediumpath_v1) ;  /* 0x0000000400447944 */ /* 0x000fea0003c00000 */
[----:B------:R-:W-:Y:S01]  /*0780*/  MOV R2, R4 ;  /* 0x0000000400027202 */ /* 0x000fe20000000f00 */
[----:B------:R-:W-:-:S07]  /*0790*/  IMAD.MOV.U32 R3, RZ, RZ, R5 ;  /* 0x000000ffff037224 */ /* 0x000fce00078e0005 */
.L_x_172:
[----:B------:R-:W-:Y:S05]  /*07a0*/  BSYNC.RECONVERGENT B0 ;  /* 0x0000000000007941 */ /* 0x000fea0003800200 */
.L_x_171:
[----:B------:R-:W0:Y:S02]  /*07b0*/  LDCU.64 UR4, c[0x0][0x398] ;  /* 0x00007300ff0477ac */ /* 0x000e240008000a00 */
[----:B0-----:R-:W-:-:S04]  /*07c0*/  IADD3 R4, P0, PT, R0, UR4, RZ ;  /* 0x0000000400047c10 */ /* 0x001fc8000ff1e0ff */
[----:B------:R-:W-:-:S05]  /*07d0*/  IADD3.X R5, PT, PT, R8, UR5, RZ, P0, !PT ;  /* 0x0000000508057c10 */ /* 0x000fca00087fe4ff */
[----:B------:R-:W-:Y:S01]  /*07e0*/  STG.E.64 desc[UR6][R4.64], R2 ;  /* 0x0000000204007986 */ /* 0x000fe2000c101b06 */
[----:B------:R-:W-:Y:S05]  /*07f0*/  EXIT ;  /* 0x000000000000794d */ /* 0x000fea0003800000 */
        .weak           $__internal_0_$__cuda_sm20_dblrcp_rn_slowpath_v3
        .type           $__internal_0_$__cuda_sm20_dblrcp_rn_slowpath_v3,@function
        .size           $__internal_0_$__cuda_sm20_dblrcp_rn_slowpath_v3,($__internal_1_$__cuda_sm20_drsqrt_f64_slowpath_v2 - $__internal_0_$__cuda_sm20_dblrcp_rn_slowpath_v3)
$__internal_0_$__cuda_sm20_dblrcp_rn_slowpath_v3:
[----:B------:R-:W-:Y:S01]  /*0800*/  DSETP.GTU.AND P0, PT, |R24|, +INF , PT ;  /* 0x7ff000001800742a */ /* 0x000fe20003f0c200 */
[----:B------:R-:W-:-:S13]  /*0810*/  BSSY.RECONVERGENT B1, `(.L_x_173) ;  /* 0x0000022000017945 */ /* 0x000fda0003800200 */
[----:B------:R-:W-:Y:S05]  /*0820*/  @P0 BRA `(.L_x_174) ;  /* 0x0000000000780947 */ /* 0x000fea0003800000 */
[----:B------:R-:W-:-:S05]  /*0830*/  LOP3.LUT R9, R25, 0x7fffffff, RZ, 0xc0, !PT ;  /* 0x7fffffff19097812 */ /* 0x000fca00078ec0ff */
[----:B------:R-:W-:-:S05]  /*0840*/  VIADD R27, R9, 0xffffffff ;  /* 0xffffffff091b7836 */ /* 0x000fca0000000000 */
[----:B------:R-:W-:-:S13]  /*0850*/  ISETP.GE.U32.AND P0, PT, R27, 0x7fefffff, PT ;  /* 0x7fefffff1b00780c */ /* 0x000fda0003f06070 */
[----:B------:R-:W-:Y:S01]  /*0860*/  @P0 LOP3.LUT R29, R25, 0x7ff00000, RZ, 0x3c, !PT ;  /* 0x7ff00000191d0812 */ /* 0x000fe200078e3cff */
[----:B------:R-:W-:Y:S01]  /*0870*/  @P0 IMAD.MOV.U32 R28, RZ, RZ, RZ ;  /* 0x000000ffff1c0224 */ /* 0x000fe200078e00ff */
[----:B------:R-:W-:Y:S06]  /*0880*/  @P0 BRA `(.L_x_175) ;  /* 0x0000000000680947 */ /* 0x000fec0003800000 */
[----:B------:R-:W-:-:S13]  /*0890*/  ISETP.GE.U32.AND P0, PT, R9, 0x1000001, PT ;  /* 0x010000010900780c */ /* 0x000fda0003f06070 */
[----:B------:R-:W-:Y:S05]  /*08a0*/  @!P0 BRA `(.L_x_176) ;  /* 0x0000000000348947 */ /* 0x000fea0003800000 */
[----:B------:R-:W-:Y:S01]  /*08b0*/  IADD3 R29, PT, PT, R25, -0x3fe00000, RZ ;  /* 0xc0200000191d7810 */ /* 0x000fe20007ffe0ff */
[----:B------:R-:W-:-:S03]  /*08c0*/  IMAD.MOV.U32 R28, RZ, RZ, R24 ;  /* 0x000000ffff1c7224 */ /* 0x000fc600078e0018 */
[----:B------:R-:W0:Y:S03]  /*08d0*/  MUFU.RCP64H R31, R29 ;  /* 0x0000001d001f7308 */ /* 0x000e260000001800 */
[----:B0-----:R-:W-:-:S08]  /*08e0*/  DFMA R32, -R28, R30, 1 ;  /* 0x3ff000001c20742b */ /* 0x001fd0000000011e */
[----:B------:R-:W-:-:S08]  /*08f0*/  DFMA R32, R32, R32, R32 ;  /* 0x000000202020722b */ /* 0x000fd00000000020 */
[----:B------:R-:W-:-:S08]  /*0900*/  DFMA R32, R30, R32, R30 ;  /* 0x000000201e20722b */ /* 0x000fd0000000001e */
[----:B------:R-:W-:-:S08]  /*0910*/  DFMA R30, -R28, R32, 1 ;  /* 0x3ff000001c1e742b */ /* 0x000fd00000000120 */
[----:B------:R-:W-:-:S08]  /*0920*/  DFMA R30, R32, R30, R32 ;  /* 0x0000001e201e722b */ /* 0x000fd00000000020 */
[----:B------:R-:W-:-:S08]  /*0930*/  DMUL R30, R30, 2.2250738585072013831e-308 ;  /* 0x001000001e1e7828 */ /* 0x000fd00000000000 */
[----:B------:R-:W-:-:S08]  /*0940*/  DFMA R24, -R24, R30, 1 ;  /* 0x3ff000001818742b */ /* 0x000fd0000000011e */
[----:B------:R-:W-:-:S08]  /*0950*/  DFMA R24, R24, R24, R24 ;  /* 0x000000181818722b */ /* 0x000fd00000000018 */
[----:B------:R-:W-:Y:S01]  /*0960*/  DFMA R28, R30, R24, R30 ;  /* 0x000000181e1c722b */ /* 0x000fe2000000001e */
[----:B------:R-:W-:Y:S10]  /*0970*/  BRA `(.L_x_175) ;  /* 0x00000000002c7947 */ /* 0x000ff40003800000 */
.L_x_176:
[----:B------:R-:W-:-:S06]  /*0980*/  DMUL R24, R24, 8.11296384146066816958e+31 ;  /* 0x4690000018187828 */ /* 0x000fcc0000000000 */
[----:B------:R-:W0:Y:S02]  /*0990*/  MUFU.RCP64H R31, R25 ;  /* 0x00000019001f7308 */ /* 0x000e240000001800 */
[----:B0-----:R-:W-:-:S08]  /*09a0*/  DFMA R28, -R24, R30, 1 ;  /* 0x3ff00000181c742b */ /* 0x001fd0000000011e */
[----:B------:R-:W-:-:S08]  /*09b0*/  DFMA R28, R28, R28, R28 ;  /* 0x0000001c1c1c722b */ /* 0x000fd0000000001c */
[----:B------:R-:W-:-:S08]  /*09c0*/  DFMA R28, R30, R28, R30 ;  /* 0x0000001c1e1c722b */ /* 0x000fd0000000001e */
[----:B------:R-:W-:-:S08]  /*09d0*/  DFMA R30, -R24, R28, 1 ;  /* 0x3ff00000181e742b */ /* 0x000fd0000000011c */
[----:B------:R-:W-:-:S08]  /*09e0*/  DFMA R28, R28, R30, R28 ;  /* 0x0000001e1c1c722b */ /* 0x000fd0000000001c */
[----:B------:R-:W-:Y:S01]  /*09f0*/  DMUL R28, R28, 8.11296384146066816958e+31 ;  /* 0x469000001c1c7828 */ /* 0x000fe20000000000 */
[----:B------:R-:W-:Y:S10]  /*0a00*/  BRA `(.L_x_175) ;  /* 0x0000000000087947 */ /* 0x000ff40003800000 */
.L_x_174:
[----:B------:R-:W-:Y:S01]  /*0a10*/  LOP3.LUT R29, R25, 0x80000, RZ, 0xfc, !PT ;  /* 0x00080000191d7812 */ /* 0x000fe200078efcff */
[----:B------:R-:W-:-:S07]  /*0a20*/  IMAD.MOV.U32 R28, RZ, RZ, R24 ;  /* 0x000000ffff1c7224 */ /* 0x000fce00078e0018 */
.L_x_175:
[----:B------:R-:W-:Y:S05]  /*0a30*/  BSYNC.RECONVERGENT B1 ;  /* 0x0000000000017941 */ /* 0x000fea0003800200 */
.L_x_173:
[----:B------:R-:W-:-:S04]  /*0a40*/  IMAD.MOV.U32 R27, RZ, RZ, 0x0 ;  /* 0x00000000ff1b7424 */ /* 0x000fc800078e00ff */
[----:B------:R-:W-:Y:S05]  /*0a50*/  RET.REL.NODEC R26 `(_Z16calcEccentricityPdS_S_S_i) ;  /* 0xfffffff41a687950 */ /* 0x000fea0003c3ffff */
        .weak           $__internal_1_$__cuda_sm20_drsqrt_f64_slowpath_v2
        .type           $__internal_1_$__cuda_sm20_drsqrt_f64_slowpath_v2,@function
        .size           $__internal_1_$__cuda_sm20_drsqrt_f64_slowpath_v2,($__internal_2_$__cuda_sm20_dsqrt_rn_f64_mediumpath_v1 - $__internal_1_$__cuda_sm20_drsqrt_f64_slowpath_v2)
$__internal_1_$__cuda_sm20_drsqrt_f64_slowpath_v2:
[----:B------:R-:W-:Y:S01]  /*0a60*/  MOV R10, R12 ;  /* 0x0000000c000a7202 */ /* 0x000fe20000000f00 */
[----:B------:R-:W-:Y:S01]  /*0a70*/  IMAD.MOV.U32 R11, RZ, RZ, R13 ;  /* 0x000000ffff0b7224 */ /* 0x000fe200078e000d */
[----:B------:R-:W-:Y:S01]  /*0a80*/  BSSY.RECONVERGENT B1, `(.L_x_177) ;  /* 0x000001d000017945 */ /* 0x000fe20003800200 */
[----:B------:R-:W-:-:S04]  /*0a90*/  LOP3.LUT R12, R13, 0x80000000, RZ, 0xc0, !PT ;  /* 0x800000000d0c7812 */ /* 0x000fc800078ec0ff */
[----:B------:R-:W-:-:S14]  /*0aa0*/  DSETP.NEU.AND P0, PT, R10, RZ, PT ;  /* 0x000000ff0a00722a */ /* 0x000fdc0003f0d000 */
[----:B------:R-:W-:Y:S05]  /*0ab0*/  @!P0 BRA `(.L_x_178) ;  /* 0x00000000005c8947 */ /* 0x000fea0003800000 */
[----:B------:R-:W-:-:S14]  /*0ac0*/  DSETP.GTU.AND P0, PT, |R10|, +INF , PT ;  /* 0x7ff000000a00742a */ /* 0x000fdc0003f0c200 */
[----:B------:R-:W-:Y:S05]  /*0ad0*/  @P0 BRA `(.L_x_179) ;  /* 0x00000000004c0947 */ /* 0x000fea0003800000 */
[----:B------:R-:W-:-:S13]  /*0ae0*/  ISETP.NE.AND P0, PT, R12, RZ, PT ;  /* 0x000000ff0c00720c */ /* 0x000fda0003f05270 */
[----:B------:R-:W-:Y:S02]  /*0af0*/  @P0 IMAD.MOV.U32 R12, RZ, RZ, 0x0 ;  /* 0x00000000ff0c0424 */ /* 0x000fe400078e00ff */
[----:B------:R-:W-:Y:S01]  /*0b00*/  @P0 IMAD.MOV.U32 R13, RZ, RZ, -0x80000 ;  /* 0xfff80000ff0d0424 */ /* 0x000fe200078e00ff */
[----:B------:R-:W-:Y:S06]  /*0b10*/  @P0 BRA `(.L_x_180) ;  /* 0x00000000004c0947 */ /* 0x000fec0003800000 */
[----:B------:R-:W-:-:S14]  /*0b20*/  DSETP.NEU.AND P0, PT, |R10|, +INF , PT ;  /* 0x7ff000000a00742a */ /* 0x000fdc0003f0d200 */
[----:B------:R-:W-:Y:S01]  /*0b30*/  @!P0 CS2R R12, SRZ ;  /* 0x00000000000c8805 */ /* 0x000fe2000001ff00 */
[----:B------:R-:W-:Y:S06]  /*0b40*/  @!P0 BRA `(.L_x_180) ;  /* 0x0000000000408947 */ /* 0x000fec0003800000 */
[----:B------:R-:W-:Y:S01]  /*0b50*/  DMUL R10, R10, 1.80143985094819840000e+16 ;  /* 0x435000000a0a7828 */ /* 0x000fe20000000000 */
[----:B------:R-:W-:Y:S01]  /*0b60*/  MOV R12, RZ ;  /* 0x000000ff000c7202 */ /* 0x000fe20000000f00 */
[----:B------:R-:W-:Y:S02]  /*0b70*/  IMAD.MOV.U32 R16, RZ, RZ, 0x0 ;  /* 0x00000000ff107424 */ /* 0x000fe400078e00ff */
[----:B------:R-:W-:Y:S02]  /*0b80*/  IMAD.MOV.U32 R17, RZ, RZ, 0x3fd80000 ;  /* 0x3fd80000ff117424 */ /* 0x000fe400078e00ff */
[----:B------:R-:W0:Y:S02]  /*0b90*/  MUFU.RSQ64H R13, R11 ;  /* 0x0000000b000d7308 */ /* 0x000e240000001c00 */
[----:B0-----:R-:W-:-:S08]  /*0ba0*/  DMUL R14, R12, R12 ;  /* 0x0000000c0c0e7228 */ /* 0x001fd00000000000 */
[----:B------:R-:W-:-:S08]  /*0bb0*/  DFMA R14, R10, -R14, 1 ;  /* 0x3ff000000a0e742b */ /* 0x000fd0000000080e */
[----:B------:R-:W-:Y:S02]  /*0bc0*/  DFMA R16, R14, R16, 0.5 ;  /* 0x3fe000000e10742b */ /* 0x000fe40000000010 */
[----:B------:R-:W-:-:S08]  /*0bd0*/  DMUL R14, R12, R14 ;  /* 0x0000000e0c0e7228 */ /* 0x000fd00000000000 */
[----:B------:R-:W-:-:S08]  /*0be0*/  DFMA R12, R16, R14, R12 ;  /* 0x0000000e100c722b */ /* 0x000fd0000000000c */
[----:B------:R-:W-:Y:S01]  /*0bf0*/  DMUL R12, R12, 134217728 ;  /* 0x41a000000c0c7828 */ /* 0x000fe20000000000 */
[----:B------:R-:W-:Y:S10]  /*0c00*/  BRA `(.L_x_180) ;  /* 0x0000000000107947 */ /* 0x000ff40003800000 */
.L_x_179:
[----:B------:R-:W-:Y:S01]  /*0c10*/  DADD R12, R10, R10 ;  /* 0x000000000a0c7229 */ /* 0x000fe2000000000a */
[----:B------:R-:W-:Y:S10]  /*0c20*/  BRA `(.L_x_180) ;  /* 0x0000000000087947 */ /* 0x000ff40003800000 */
.L_x_178:
[----:B------:R-:W-:Y:S02]  /*0c30*/  LOP3.LUT R13, R12, 0x7ff00000, RZ, 0xfc, !PT ;  /* 0x7ff000000c0d7812 */ /* 0x000fe400078efcff */
[----:B------:R-:W-:-:S07]  /*0c40*/  MOV R12, RZ ;  /* 0x000000ff000c7202 */ /* 0x000fce0000000f00 */
.L_x_180:
[----:B------:R-:W-:Y:S05]  /*0c50*/  BSYNC.RECONVERGENT B1 ;  /* 0x0000000000017941 */ /* 0x000fea0003800200 */
.L_x_177:
[----:B------:R-:W-:Y:S02]  /*0c60*/  IMAD.MOV.U32 R10, RZ, RZ, R18 ;  /* 0x000000ffff0a7224 */ /* 0x000fe400078e0012 */
[----:B------:R-:W-:-:S04]  /*0c70*/  IMAD.MOV.U32 R11, RZ, RZ, 0x0 ;  /* 0x00000000ff0b7424 */ /* 0x000fc800078e00ff */
[----:B------:R-:W-:Y:S05]  /*0c80*/  RET.REL.NODEC R10 `(_Z16calcEccentricityPdS_S_S_i) ;  /* 0xfffffff00adc7950 */ /* 0x000fea0003c3ffff */
        .weak           $__internal_2_$__cuda_sm20_dsqrt_rn_f64_mediumpath_v1
        .type           $__internal_2_$__cuda_sm20_dsqrt_rn_f64_mediumpath_v1,@function
        .size           $__internal_2_$__cuda_sm20_dsqrt_rn_f64_mediumpath_v1,(.L_x_256 - $__internal_2_$__cuda_sm20_dsqrt_rn_f64_mediumpath_v1)
$__internal_2_$__cuda_sm20_dsqrt_rn_f64_mediumpath_v1:
[----:B------:R-:W-:Y:S01]  /*0c90*/  ISETP.GE.U32.AND P0, PT, R4, -0x3400000, PT ;  /* 0xfcc000000400780c */ /* 0x000fe20003f06070 */
[----:B------:R-:W-:Y:S01]  /*0ca0*/  BSSY.RECONVERGENT B1, `(.L_x_181) ;  /* 0x0000028000017945 */ /* 0x000fe20003800200 */
[----:B------:R-:W-:Y:S01]  /*0cb0*/  MOV R13, R7 ;  /* 0x00000007000d7202 */ /* 0x000fe20000000f00 */
[----:B------:R-:W-:Y:S01]  /*0cc0*/  IMAD.MOV.U32 R6, RZ, RZ, R10 ;  /* 0x000000ffff067224 */ /* 0x000fe200078e000a */
[----:B------:R-:W-:Y:S01]  /*0cd0*/  MOV R4, R16 ;  /* 0x0000001000047202 */ /* 0x000fe20000000f00 */
[----:B------:R-:W-:Y:S02]  /*0ce0*/  IMAD.MOV.U32 R7, RZ, RZ, R11 ;  /* 0x000000ffff077224 */ /* 0x000fe400078e000b */
[----:B------:R-:W-:-:S06]  /*0cf0*/  IMAD.MOV.U32 R5, RZ, RZ, R17 ;  /* 0x000000ffff057224 */ /* 0x000fcc00078e0011 */
[----:B------:R-:W-:Y:S05]  /*0d00*/  @!P0 BRA `(.L_x_182) ;  /* 0x0000000000208947 */ /* 0x000fea0003800000 */
[----:B------:R-:W-:-:S10]  /*0d10*/  DFMA.RM R4, R4, R12, R14 ;  /* 0x0000000c0404722b */ /* 0x000fd4000000400e */
[----:B------:R-:W-:-:S05]  /*0d20*/  IADD3 R10, P0, PT, R4, 0x1, RZ ;  /* 0x00000001040a7810 */ /* 0x000fca0007f1e0ff */
[----:B------:R-:W-:-:S06]  /*0d30*/  IMAD.X R11, RZ, RZ, R5, P0 ;  /* 0x000000ffff0b7224 */ /* 0x000fcc00000e0605 */
[----:B------:R-:W-:-:S08]  /*0d40*/  DFMA.RP R6, -R4, R10, R6 ;  /* 0x0000000a0406722b */ /* 0x000fd00000008106 */
[----:B------:R-:W-:-:S06]  /*0d50*/  DSETP.GT.AND P0, PT, R6, RZ, PT ;  /* 0x000000ff0600722a */ /* 0x000fcc0003f04000 */
[----:B------:R-:W-:Y:S02]  /*0d60*/  FSEL R4, R10, R4, P0 ;  /* 0x000000040a047208 */ /* 0x000fe40000000000 */
[----:B------:R-:W-:Y:S01]  /*0d70*/  FSEL R5, R11, R5, P0 ;  /* 0x000000050b057208 */ /* 0x000fe20000000000 */
[----:B------:R-:W-:Y:S06]  /*0d80*/  BRA `(.L_x_183) ;  /* 0x0000000000647947 */ /* 0x000fec0003800000 */
.L_x_182:
[----:B------:R-:W-:-:S14]  /*0d90*/  DSETP.NE.AND P0, PT, R6, RZ, PT ;  /* 0x000000ff0600722a */ /* 0x000fdc0003f05000 */
[----:B------:R-:W-:Y:S05]  /*0da0*/  @!P0 BRA `(.L_x_184) ;  /* 0x0000000000588947 */ /* 0x000fea0003800000 */
[----:B------:R-:W-:-:S13]  /*0db0*/  ISETP.GE.AND P0, PT, R7, RZ, PT ;  /* 0x000000ff0700720c */ /* 0x000fda0003f06270 */
[----:B------:R-:W-:Y:S01]  /*0dc0*/  @!P0 MOV R4, 0x0 ;  /* 0x0000000000048802 */ /* 0x000fe20000000f00 */
[----:B------:R-:W-:Y:S01]  /*0dd0*/  @!P0 IMAD.MOV.U32 R5, RZ, RZ, -0x80000 ;  /* 0xfff80000ff058424 */ /* 0x000fe200078e00ff */
[----:B------:R-:W-:Y:S06]  /*0de0*/  @!P0 BRA `(.L_x_183) ;  /* 0x00000000004c8947 */ /* 0x000fec0003800000 */
[----:B------:R-:W-:-:S13]  /*0df0*/  ISETP.GT.AND P0, PT, R7, 0x7fefffff, PT ;  /* 0x7fefffff0700780c */ /* 0x000fda0003f04270 */
[----:B------:R-:W-:Y:S05]  /*0e00*/  @P0 BRA `(.L_x_184) ;  /* 0x0000000000400947 */ /* 0x000fea0003800000 */
[----:B------:R-:W-:Y:S01]  /*0e10*/  DMUL R4, R6, 8.11296384146066816958e+31 ;  /* 0x4690000006047828 */ /* 0x000fe20000000000 */
[----:B------:R-:W-:Y:S01]  /*0e20*/  MOV R12, 0x0 ;  /* 0x00000000000c7802 */ /* 0x000fe20000000f00 */
[----:B------:R-:W-:Y:S02]  /*0e30*/  IMAD.MOV.U32 R6, RZ, RZ, RZ ;  /* 0x000000ffff067224 */ /* 0x000fe400078e00ff */
[----:B------:R-:W-:Y:S02]  /*0e40*/  IMAD.MOV.U32 R13, RZ, RZ, 0x3fd80000 ;  /* 0x3fd80000ff0d7424 */ /* 0x000fe400078e00ff */
[----:B------:R-:W0:Y:S02]  /*0e50*/  MUFU.RSQ64H R7, R5 ;  /* 0x0000000500077308 */ /* 0x000e240000001c00 */
[----:B0-----:R-:W-:-:S08]  /*0e60*/  DMUL R10, R6, R6 ;  /* 0x00000006060a7228 */ /* 0x001fd00000000000 */
[----:B------:R-:W-:-:S08]  /*0e70*/  DFMA R10, R4, -R10, 1 ;  /* 0x3ff00000040a742b */ /* 0x000fd0000000080a */
[----:B------:R-:W-:Y:S02]  /*0e80*/  DFMA R12, R10, R12, 0.5 ;  /* 0x3fe000000a0c742b */ /* 0x000fe4000000000c */
[----:B------:R-:W-:-:S08]  /*0e90*/  DMUL R10, R6, R10 ;  /* 0x0000000a060a7228 */ /* 0x000fd00000000000 */
[----:B------:R-:W-:-:S08]  /*0ea0*/  DFMA R10, R12, R10, R6 ;  /* 0x0000000a0c0a722b */ /* 0x000fd00000000006 */
[----:B------:R-:W-:Y:S02]  /*0eb0*/  DMUL R6, R4, R10 ;  /* 0x0000000a04067228 */ /* 0x000fe40000000000 */
[----:B------:R-:W-:-:S06]  /*0ec0*/  VIADD R11, R11, 0xfff00000 ;  /* 0xfff000000b0b7836 */ /* 0x000fcc0000000000 */
[----:B------:R-:W-:-:S08]  /*0ed0*/  DFMA R12, R6, -R6, R4 ;  /* 0x80000006060c722b */ /* 0x000fd00000000004 */
[----:B------:R-:W-:-:S10]  /*0ee0*/  DFMA R4, R10, R12, R6 ;  /* 0x0000000c0a04722b */ /* 0x000fd40000000006 */
[----:B------:R-:W-:Y:S01]  /*0ef0*/  IADD3 R5, PT, PT, R5, -0x3500000, RZ ;  /* 0xfcb0000005057810 */ /* 0x000fe20007ffe0ff */
[----:B------:R-:W-:Y:S06]  /*0f00*/  BRA `(.L_x_183) ;  /* 0x0000000000047947 */ /* 0x000fec0003800000 */
.L_x_184:
[----:B------:R-:W-:-:S11]  /*0f10*/  DADD R4, R6, R6 ;  /* 0x0000000006047229 */ /* 0x000fd60000000006 */
.L_x_183:
[----:B------:R-:W-:Y:S05]  /*0f20*/  BSYNC.RECONVERGENT B1 ;  /* 0x0000000000017941 */ /* 0x000fea0003800200 */
.L_x_181:
[----:B------:R-:W-:-:S04]  /*0f30*/  IMAD.MOV.U32 R3, RZ, RZ, 0x0 ;  /* 0x00000000ff037424 */ /* 0x000fc800078e00ff */
[----:B------:R-:W-:Y:S05]  /*0f40*/  RET.REL.NODEC R2 `(_Z16calcEccentricityPdS_S_S_i) ;  /* 0xfffffff0022c7950 */ /* 0x000fea0003c3ffff */
.L_x_185:
        /* <DEDUP_REMOVED lines=11> */
.L_x_256:


//--------------------- .text._Z9collisionPdS_S_S_S_i --------------------------
	.section	.text._Z9collisionPdS_S_S_S_i,"ax",@progbits
	.align	128
        .global         _Z9collisionPdS_S_S_S_i
        .type           _Z9collisionPdS_S_S_S_i,@function
        .size           _Z9collisionPdS_S_S_S_i,(.L_x_258 - _Z9collisionPdS_S_S_S_i)
        .other          _Z9collisionPdS_S_S_S_i,@"STO_CUDA_ENTRY STV_DEFAULT"
_Z9collisionPdS_S_S_S_i:
.text._Z9collisionPdS_S_S_S_i:
[----:B------:R-:W-:Y:S08]  /*0000*/  LDC R1, c[0x0][0x37c] ;  /* 0x0000df00ff017b82 */ /* 0x000ff00000000800 */
[----:B------:R-:W0:Y:S02]  /*0010*/  LDC R0, c[0x0][0x3a8] ;  /* 0x0000ea00ff007b82 */ /* 0x000e240000000800 */
[----:B0-----:R-:W-:-:S13]  /*0020*/  ISETP.GE.AND P0, PT, R0, 0x3, PT ;  /* 0x000000030000780c */ /* 0x001fda0003f06270 */
[----:B------:R-:W-:Y:S05]  /*0030*/  @!P0 EXIT ;  /* 0x000000000000894d */ /* 0x000fea0003800000 */
[----:B------:R-:W0:Y:S01]  /*0040*/  LDCU.128 UR4, c[0x0][0x390] ;  /* 0x00007200ff0477ac */ /* 0x000e220008000c00 */
[----:B------:R-:W-:Y:S01]  /*0050*/  IMAD.MOV R0, RZ, RZ, -R0 ;  /* 0x000000ffff007224 */ /* 0x000fe200078e0a00 */
[----:B------:R-:W1:Y:S01]  /*0060*/  LDCU.128 UR12, c[0x0][0x380] ;  /* 0x00007000ff0c77ac */ /* 0x000e620008000c00 */
[----:B------:R-:W2:Y:S01]  /*0070*/  LDCU.64 UR16, c[0x0][0x358] ;  /* 0x00006b00ff1077ac */ /* 0x000ea20008000a00 */
[----:B0-----:R-:W-:Y:S02]  /*0080*/  UIADD3 UR10, UP1, UPT, UR4, 0x10, URZ ;  /* 0x00000010040a7890 */ /* 0x001fe4000ff3e0ff */
[----:B------:R-:W-:Y:S02]  /*0090*/  UIADD3 UR8, UP2, UPT, UR6, 0x10, URZ ;  /* 0x0000001006087890 */ /* 0x000fe4000ff5e0ff */
[----:B------:R-:W-:Y:S02]  /*00a0*/  UIADD3.X UR11, UPT, UPT, URZ, UR5, URZ, UP1, !UPT ;  /* 0x00000005ff0b7290 */ /* 0x000fe40008ffe4ff */
[----:B-1----:R-:W-:Y:S01]  /*00b0*/  UIADD3 UR6, UP0, UPT, UR12, 0x30, URZ ;  /* 0x000000300c067890 */ /* 0x002fe2000ff1e0ff */
[----:B------:R-:W-:Y:S01]  /*00c0*/  IMAD.U32 R10, RZ, RZ, UR10 ;  /* 0x0000000aff0a7e24 */ /* 0x000fe2000f8e00ff */
[----:B------:R-:W-:Y:S01]  /*00d0*/  UIADD3 UR4, UP1, UPT, UR14, 0x40, URZ ;  /* 0x000000400e047890 */ /* 0x000fe2000ff3e0ff */
[----:B------:R-:W-:Y:S01]  /*00e0*/  IMAD.U32 R8, RZ, RZ, UR8 ;  /* 0x00000008ff087e24 */ /* 0x000fe2000f8e00ff */
[----:B------:R-:W-:Y:S01]  /*00f0*/  UIADD3.X UR9, UPT, UPT, URZ, UR7, URZ, UP2, !UPT ;  /* 0x00000007ff097290 */ /* 0x000fe200097fe4ff */
[----:B------:R-:W-:Y:S01]  /*0100*/  IMAD.U32 R11, RZ, RZ, UR11 ;  /* 0x0000000bff0b7e24 */ /* 0x000fe2000f8e00ff */
[----:B------:R-:W-:Y:S01]  /*0110*/  UIADD3.X UR7, UPT, UPT, URZ, UR13, URZ, UP0, !UPT ;  /* 0x0000000dff077290 */ /* 0x000fe200087fe4ff */
[----:B------:R-:W-:Y:S01]  /*0120*/  MOV R12, UR6 ;  /* 0x00000006000c7c02 */ /* 0x000fe20008000f00 */
[----:B------:R-:W-:Y:S01]  /*0130*/  UIADD3.X UR5, UPT, UPT, URZ, UR15, URZ, UP1, !UPT ;  /* 0x0000000fff057290 */ /* 0x000fe20008ffe4ff */
[----:B------:R-:W-:-:S02]  /*0140*/  IMAD.U32 R6, RZ, RZ, UR4 ;  /* 0x00000004ff067e24 */ /* 0x000fc4000f8e00ff */
[----:B------:R-:W-:Y:S01]  /*0150*/  IMAD.U32 R9, RZ, RZ, UR9 ;  /* 0x00000009ff097e24 */ /* 0x000fe2000f8e00ff */
[----:B------:R-:W-:Y:S02]  /*0160*/  MOV R13, UR7 ;  /* 0x00000007000d7c02 */ /* 0x000fe40008000f00 */
[----:B--2---:R-:W-:-:S07]  /*0170*/  IMAD.U32 R7, RZ, RZ, UR5 ;  /* 0x00000005ff077e24 */ /* 0x004fce000f8e00ff */
.L_x_191:
[----:B------:R-:W0:Y:S01]  /*0180*/  LDC.64 R22, c[0x0][0x380] ;  /* 0x0000e000ff167b82 */ /* 0x000e220000000a00 */
[----:B------:R-:W2:Y:S04]  /*0190*/  LDG.E.64 R2, desc[UR16][R12.64+0x8] ;  /* 0x000008100c027981 */ /* 0x000ea8000c1e1b00 */
[----:B------:R-:W3:Y:S04]  /*01a0*/  LDG.E.64 R14, desc[UR16][R12.64] ;  /* 0x000000100c0e7981 */ /* 0x000ee8000c1e1b00 */
[----:B------:R-:W4:Y:S04]  /*01b0*/  LDG.E.64 R18, desc[UR16][R12.64+0x10] ;  /* 0x000010100c127981 */ /* 0x000f28000c1e1b00 */
[----:B0-----:R-:W2:Y:S04]  /*01c0*/  LDG.E.64 R4, desc[UR16][R22.64+0x20] ;  /* 0x0000201016047981 */ /* 0x001ea8000c1e1b00 */
[----:B------:R-:W3:Y:S04]  /*01d0*/  LDG.E.64 R16, desc[UR16][R22.64+0x18] ;  /* 0x0000181016107981 */ /* 0x000ee8000c1e1b00 */
[----:B------:R-:W4:Y:S01]  /*01e0*/  LDG.E.64 R20, desc[UR16][R22.64+0x28] ;  /* 0x0000281016147981 */ /* 0x000f22000c1e1b00 */
[----:B------:R-:W-:-:S05]  /*01f0*/  VIADD R0, R0, 0x1 ;  /* 0x0000000100007836 */ /* 0x000fca0000000000 */
[----:B------:R-:W-:Y:S01]  /*0200*/  ISETP.NE.AND P0, PT, R0, -0x2, PT ;  /* 0xfffffffe0000780c */ /* 0x000fe20003f05270 */
[----:B--2---:R-:W-:Y:S02]  /*0210*/  DADD R2, R4, -R2 ;  /* 0x0000000004027229 */ /* 0x004fe40000000802 */
[----:B---3--:R-:W-:-:S06]  /*0220*/  DADD R14, R16, -R14 ;  /* 0x00000000100e7229 */ /* 0x008fcc000000080e */
[----:B------:R-:W-:Y:S02]  /*0230*/  DMUL R2, R2, R2 ;  /* 0x0000000202027228 */ /* 0x000fe40000000000 */
[----:B----4-:R-:W-:-:S06]  /*0240*/  DADD R18, R20, -R18 ;  /* 0x0000000014127229 */ /* 0x010fcc0000000812 */
[----:B------:R-:W-:-:S08]  /*0250*/  DFMA R2, R14, R14, R2 ;  /* 0x0000000e0e02722b */ /* 0x000fd00000000002 */
[----:B------:R-:W-:-:S06]  /*0260*/  DFMA R2, R18, R18, R2 ;  /* 0x000000121202722b */ /* 0x000fcc0000000002 */
[----:B------:R-:W0:Y:S04]  /*0270*/  MUFU.RSQ64H R5, R3 ;  /* 0x0000000300057308 */ /* 0x000e280000001c00 */
[----:B------:R-:W-:Y:S01]  /*0280*/  VIADD R4, R3, 0xfcb00000 ;  /* 0xfcb0000003047836 */ /* 0x000fe20000000000 */
[----:B------:R-:W-:Y:S01]  /*0290*/  MOV R17, 0x3fd80000 ;  /* 0x3fd8000000117802 */ /* 0x000fe20000000f00 */
[----:B------:R-:W-:-:S04]  /*02a0*/  IMAD.MOV.U32 R16, RZ, RZ, 0x0 ;  /* 0x00000000ff107424 */ /* 0x000fc800078e00ff */
[----:B0-----:R-:W-:-:S08]  /*02b0*/  DMUL R14, R4, R4 ;  /* 0x00000004040e7228 */ /* 0x001fd00000000000 */
[----:B------:R-:W-:-:S08]  /*02c0*/  DFMA R14, R2, -R14, 1 ;  /* 0x3ff00000020e742b */ /* 0x000fd0000000080e */
[----:B------:R-:W-:Y:S02]  /*02d0*/  DFMA R16, R14, R16, 0.5 ;  /* 0x3fe000000e10742b */ /* 0x000fe40000000010 */
[----:B------:R-:W-:-:S08]  /*02e0*/  DMUL R14, R4, R14 ;  /* 0x0000000e040e7228 */ /* 0x000fd00000000000 */
[----:B------:R-:W-:Y:S01]  /*02f0*/  DFMA R14, R16, R14, R4 ;  /* 0x0000000e100e722b */ /* 0x000fe20000000004 */
[----:B------:R-:W-:-:S07]  /*0300*/  ISETP.GE.U32.AND P1, PT, R4, 0x7ca00000, PT ;  /* 0x7ca000000400780c */ /* 0x000fce0003f26070 */
[----:B------:R-:W-:Y:S02]  /*0310*/  DMUL R16, R2, R14 ;  /* 0x0000000e02107228 */ /* 0x000fe40000000000 */
[----:B------:R-:W-:Y:S02]  /*0320*/  VIADD R21, R15, 0xfff00000 ;  /* 0xfff000000f157836 */ /* 0x000fe40000000000 */
[----:B------:R-:W-:-:S04]  /*0330*/  IMAD.MOV.U32 R20, RZ, RZ, R14 ;  /* 0x000000ffff147224 */ /* 0x000fc800078e000e */
[----:B------:R-:W-:-:S08]  /*0340*/  DFMA R18, R16, -R16, R2 ;  /* 0x800000101012722b */ /* 0x000fd00000000002 */
[----:B------:R-:W-:Y:S01]  /*0350*/  DFMA R22, R18, R20, R16 ;  /* 0x000000141216722b */ /* 0x000fe20000000010 */
[----:B------:R-:W-:Y:S10]  /*0360*/  @!P1 BRA `(.L_x_186) ;  /* 0x0000000000109947 */ /* 0x000ff40003800000 */
[----:B------:R-:W-:-:S07]  /*0370*/  MOV R22, 0x390 ;  /* 0x0000039000167802 */ /* 0x000fce0000000f00 */
[----:B------:R-:W-:Y:S05]  /*0380*/  CALL.REL.NOINC `($__internal_4_$__cuda_sm20_dsqrt_rn_f64_mediumpath_v1) ;  /* 0x0000000800dc7944 */ /* 0x000fea0003c00000 */
[----:B------:R-:W-:Y:S01]  /*0390*/  MOV R22, R4 ;  /* 0x0000000400167202 */ /* 0x000fe20000000f00 */
[----:B------:R-:W-:-:S07]  /*03a0*/  IMAD.MOV.U32 R23, RZ, RZ, R5 ;  /* 0x000000ffff177224 */ /* 0x000fce00078e0005 */
.L_x_186:
[----:B------:R-:W0:Y:S02]  /*03b0*/  LDC.64 R4, c[0x0][0x3a0] ;  /* 0x0000e800ff047b82 */ /* 0x000e240000000a00 */
[----:B0-----:R-:W2:Y:S04]  /*03c0*/  LDG.E.64 R2, desc[UR16][R4.64] ;  /* 0x0000001004027981 */ /* 0x001ea8000c1e1b00 */
[----:B------:R-:W2:Y:S02]  /*03d0*/  LDG.E.64 R14, desc[UR16][R4.64+0x8] ;  /* 0x00000810040e7981 */ /* 0x000ea4000c1e1b00 */
[----:B--2---:R-:W-:-:S08]  /*03e0*/  DADD R14, R2, R14 ;  /* 0x00000000020e7229 */ /* 0x004fd0000000000e */
[----:B------:R-:W-:-:S14]  /*03f0*/  DSETP.GEU.AND P1, PT, R22, R14, PT ;  /* 0x0000000e1600722a */ /* 0x000fdc0003f2e000 */
[----:B------:R-:W-:Y:S05]  /*0400*/  @P1 BRA `(.L_x_187) ;  /* 0x0000000400fc1947 */ /* 0x000fea0003800000 */
[----:B------:R-:W-:Y:S01]  /*0410*/  IMAD.MOV.U32 R14, RZ, RZ, 0x0 ;  /* 0x00000000ff0e7424 */ /* 0x000fe200078e00ff */
[----:B------:R-:W-:Y:S01]  /*0420*/  MOV R18, 0xb57c9000 ;  /* 0xb57c900000127802 */ /* 0x000fe20000000f00 */
[----:B------:R-:W-:Y:S01]  /*0430*/  IMAD.MOV.U32 R15, RZ, RZ, 0x3fe428a3 ;  /* 0x3fe428a3ff0f7424 */ /* 0x000fe200078e00ff */
[----:B------:R-:W-:Y:S01]  /*0440*/  MOV R23, 0x3fe428a3 ;  /* 0x3fe428a300177802 */ /* 0x000fe20000000f00 */
[----:B------:R-:W-:Y:S01]  /*0450*/  IMAD.MOV.U32 R19, RZ, RZ, 0x3fe965fe ;  /* 0x3fe965feff137424 */ /* 0x000fe200078e00ff */
[----:B------:R-:W0:Y:S01]  /*0460*/  LDC.64 R26, c[0x0][0x390] ;  /* 0x0000e400ff1a7b82 */ /* 0x000e220000000a00 */
[----:B------:R-:W-:Y:S02]  /*0470*/  IMAD.MOV.U32 R16, RZ, RZ, RZ ;  /* 0x000000ffff107224 */ /* 0x000fe400078e00ff */
[----:B------:R-:W-:Y:S02]  /*0480*/  IMAD.MOV.U32 R22, RZ, RZ, 0x0 ;  /* 0x00000000ff167424 */ /* 0x000fe400078e00ff */
[----:B------:R-:W-:Y:S01]  /*0490*/  DFMA R18, R14, R18, 0.25 ;  /* 0x3fd000000e12742b */ /* 0x000fe20000000012 */
[----:B------:R-:W-:-:S02]  /*04a0*/  IMAD.MOV.U32 R24, RZ, RZ, -0x4a837000 ;  /* 0xb57c9000ff187424 */ /* 0x000fc400078e00ff */
[----:B------:R-:W-:-:S03]  /*04b0*/  IMAD.MOV.U32 R25, RZ, RZ, 0x3fd965fe ;  /* 0x3fd965feff197424 */ /* 0x000fc600078e00ff */
[----:B------:R-:W1:Y:S03]  /*04c0*/  MUFU.RCP64H R17, R19 ;  /* 0x0000001300117308 */ /* 0x000e660000001800 */
[----:B------:R-:W-:Y:S02]  /*04d0*/  DFMA R22, -R22, R24, 0.25 ;  /* 0x3fd000001616742b */ /* 0x000fe40000000118 */
[----:B-1----:R-:W-:-:S08]  /*04e0*/  DFMA R20, -R18, R16, 1 ;  /* 0x3ff000001214742b */ /* 0x002fd00000000110 */
[----:B------:R-:W-:-:S08]  /*04f0*/  DFMA R20, R20, R20, R20 ;  /* 0x000000141414722b */ /* 0x000fd00000000014 */
[----:B------:R-:W-:-:S08]  /*0500*/  DFMA R20, R16, R20, R16 ;  /* 0x000000141014722b */ /* 0x000fd00000000010 */
[----:B------:R-:W-:-:S08]  /*0510*/  DMUL R20, R20, R22 ;  /* 0x0000001614147228 */ /* 0x000fd00000000000 */
[----:B------:R-:W-:-:S10]  /*0520*/  DFMA R20, R20, R14, 0.62996053695678710938 ;  /* 0x3fe428a31414742b */ /* 0x000fd4000000000e */
[----:B------:R-:W-:-:S06]  /*0530*/  VIADD R21, R21, 0x100000 ;  /* 0x0010000015157836 */ /* 0x000fcc0000000000 */
[----:B------:R-:W-:-:S07]  /*0540*/  DMUL R2, R2, |R20| ;  /* 0x4000001402027228 */ /* 0x000fce0000000000 */
[----:B------:R1:W-:Y:S04]  /*0550*/  STG.E.64 desc[UR16][R4.64], R2 ;  /* 0x0000000204007986 */ /* 0x0003e8000c101b10 */
[----:B------:R2:W-:Y:S04]  /*0560*/  STG.E.64 desc[UR16][R8.64], RZ ;  /* 0x000000ff08007986 */ /* 0x0005e8000c101b10 */
[----:B------:R-:W3:Y:S04]  /*0570*/  LDG.E.64 R18, desc[UR16][R10.64] ;  /* 0x000000100a127981 */ /* 0x000ee8000c1e1b00 */
[----:B0-----:R-:W3:Y:S02]  /*0580*/  LDG.E.64 R20, desc[UR16][R26.64+0x8] ;  /* 0x000008101a147981 */ /* 0x001ee4000c1e1b00 */
[----:B---3--:R-:W-:-:S06]  /*0590*/  DADD R14, R20, R18 ;  /* 0x00000000140e7229 */ /* 0x008fcc0000000012 */
[----:B------:R-:W0:Y:S04]  /*05a0*/  MUFU.RCP64H R17, R15 ;  /* 0x0000000f00117308 */ /* 0x000e280000001800 */
[----:B------:R-:W-:-:S04]  /*05b0*/  IADD3 R16, PT, PT, R15, 0x300402, RZ ;  /* 0x003004020f107810 */ /* 0x000fc80007ffe0ff */
[----:B------:R-:W-:Y:S02]  /*05c0*/  FSETP.GEU.AND P1, PT, |R16|, 5.8789094863358348022e-39, PT ;  /* 0x004004021000780b */ /* 0x000fe40003f2e200 */
[----:B0-----:R-:W-:-:S08]  /*05d0*/  DFMA R22, -R14, R16, 1 ;  /* 0x3ff000000e16742b */ /* 0x001fd00000000110 */
[----:B------:R-:W-:-:S08]  /*05e0*/  DFMA R22, R22, R22, R22 ;  /* 0x000000161616722b */ /* 0x000fd00000000016 */
[----:B------:R-:W-:-:S08]  /*05f0*/  DFMA R22, R16, R22, R16 ;  /* 0x000000161016722b */ /* 0x000fd00000000010 */
[----:B------:R-:W-:-:S08]  /*0600*/  DFMA R24, -R14, R22, 1 ;  /* 0x3ff000000e18742b */ /* 0x000fd00000000116 */
[----:B-1----:R-:W-:Y:S01]  /*0610*/  DFMA R4, R22, R24, R22 ;  /* 0x000000181604722b */ /* 0x002fe20000000016 */
[----:B--2---:R-:W-:Y:S10]  /*0620*/  @P1 BRA `(.L_x_188) ;  /* 0x0000000000101947 */ /* 0x004ff40003800000 */
[----:B------:R-:W-:Y:S02]  /*0630*/  LOP3.LUT R4, R15, 0x7fffffff, RZ, 0xc0, !PT ;  /* 0x7fffffff0f047812 */ /* 0x000fe400078ec0ff */
[----:B------:R-:W-:-:S03]  /*0640*/  MOV R2, 0x670 ;  /* 0x0000067000027802 */ /* 0x000fc60000000f00 */
[----:B------:R-:W-:-:S07]  /*0650*/  VIADD R4, R4, 0xfff00000 ;  /* 0xfff0000004047836 */ /* 0x000fce0000000000 */
[----:B------:R-:W-:Y:S05]  /*0660*/  CALL.REL.NOINC `($__internal_3_$__cuda_sm20_dblrcp_rn_slowpath_v3) ;  /* 0x00000004008c7944 */ /* 0x000fea0003c00000 */
.L_x_188:
[----:B------:R-:W0:Y:S01]  /*0670*/  LDC.64 R2, c[0x0][0x388] ;  /* 0x0000e200ff027b82 */ /* 0x000e220000000a00 */
[----:B------:R-:W2:Y:S04]  /*0680*/  LDG.E.64 R16, desc[UR16][R6.64+-0x10] ;  /* 0xfffff01006107981 */ /* 0x000ea8000c1e1b00 */
[----:B0-----:R-:W3:Y:S03]  /*0690*/  LDG.E.64 R14, desc[UR16][R2.64+0x18] ;  /* 0x00001810020e7981 */ /* 0x001ee6000c1e1b00 */
[----:B------:R-:W0:Y:S01]  /*06a0*/  LDC.64 R26, c[0x0][0x390] ;  /* 0x0000e400ff1a7b82 */ /* 0x000e220000000a00 */
[----:B--2---:R-:W-:-:S08]  /*06b0*/  DMUL R16, R18, R16 ;  /* 0x0000001012107228 */ /* 0x004fd00000000000 */
[----:B---3--:R-:W-:-:S08]  /*06c0*/  DFMA R14, R20, R14, R16 ;  /* 0x0000000e140e722b */ /* 0x008fd00000000010 */
[----:B------:R-:W-:-:S07]  /*06d0*/  DMUL R4, R14, R4 ;  /* 0x000000040e047228 */ /* 0x000fce0000000000 */
[----:B------:R1:W-:Y:S04]  /*06e0*/  STG.E.64 desc[UR16][R2.64+0x18], R4 ;  /* 0x0000180402007986 */ /* 0x0003e8000c101b10 */
[----:B------:R-:W2:Y:S04]  /*06f0*/  LDG.E.64 R18, desc[UR16][R10.64] ;  /* 0x000000100a127981 */ /* 0x000ea8000c1e1b00 */
[----:B0-----:R-:W2:Y:S02]  /*0700*/  LDG.E.64 R20, desc[UR16][R26.64+0x8] ;  /* 0x000008101a147981 */ /* 0x001ea4000c1e1b00 */
[----:B--2---:R-:W-:-:S06]  /*0710*/  DADD R14, R20, R18 ;  /* 0x00000000140e7229 */ /* 0x004fcc0000000012 */
[----:B------:R-:W0:Y:S04]  /*0720*/  MUFU.RCP64H R17, R15 ;  /* 0x0000000f00117308 */ /* 0x000e280000001800 */
[----:B------:R-:W-:-:S05]  /*0730*/  VIADD R16, R15, 0x300402 ;  /* 0x003004020f107836 */ /* 0x000fca0000000000 */
[----:B------:R-:W-:Y:S01]  /*0740*/  FSETP.GEU.AND P1, PT, |R16|, 5.8789094863358348022e-39, PT ;  /* 0x004004021000780b */ /* 0x000fe20003f2e200 */
[----:B0-----:R-:W-:-:S08]  /*0750*/  DFMA R22, -R14, R16, 1 ;  /* 0x3ff000000e16742b */ /* 0x001fd00000000110 */
[----:B------:R-:W-:-:S08]  /*0760*/  DFMA R22, R22, R22, R22 ;  /* 0x000000161616722b */ /* 0x000fd00000000016 */
[----:B------:R-:W-:-:S08]  /*0770*/  DFMA R22, R16, R22, R16 ;  /* 0x000000161016722b */ /* 0x000fd00000000010 */
[----:B------:R-:W-:-:S08]  /*0780*/  DFMA R24, -R14, R22, 1 ;  /* 0x3ff000000e18742b */ /* 0x000fd00000000116 */
[----:B-1----:R-:W-:Y:S01]  /*0790*/  DFMA R4, R22, R24, R22 ;  /* 0x000000181604722b */ /* 0x002fe20000000016 */
[----:B------:R-:W-:Y:S10]  /*07a0*/  @P1 BRA `(.L_x_189) ;  /* 0x0000000000101947 */ /* 0x000ff40003800000 */
[----:B------:R-:W-:Y:S02]  /*07b0*/  LOP3.LUT R4, R15, 0x7fffffff, RZ, 0xc0, !PT ;  /* 0x7fffffff0f047812 */ /* 0x000fe400078ec0ff */
[----:B------:R-:W-:Y:S02]  /*07c0*/  MOV R2, 0x7f0 ;  /* 0x000007f000027802 */ /* 0x000fe40000000f00 */
[----:B------:R-:W-:-:S07]  /*07d0*/  IADD3 R4, PT, PT, R4, -0x100000, RZ ;  /* 0xfff0000004047810 */ /* 0x000fce0007ffe0ff */
[----:B------:R-:W-:Y:S05]  /*07e0*/  CALL.REL.NOINC `($__internal_3_$__cuda_sm20_dblrcp_rn_slowpath_v3) ;  /* 0x00000004002c7944 */ /* 0x000fea0003c00000 */
.L_x_189:
        /* <DEDUP_REMOVED lines=21> */
[----:B------:R-:W-:-:S03]  /*0940*/  MOV R2, 0x970 ;  /* 0x0000097000027802 */ /* 0x000fc60000000f00 */
[----:B------:R-:W-:-:S07]  /*0950*/  VIADD R4, R4, 0xfff00000 ;  /* 0xfff0000004047836 */ /* 0x000fce0000000000 */
[----:B------:R-:W-:Y:S05]  /*0960*/  CALL.REL.NOINC `($__internal_3_$__cuda_sm20_dblrcp_rn_slowpath_v3) ;  /* 0x0000000000cc7944 */ /* 0x000fea0003c00000 */
[----:B------:R-:W-:Y:S01]  /*0970*/  MOV R2, R4 ;  /* 0x0000000400027202 */ /* 0x000fe20000000f00 */
[----:B------:R-:W-:-:S07]  /*0980*/  IMAD.MOV.U32 R3, RZ, RZ, R5 ;  /* 0x000000ffff037224 */ /* 0x000fce00078e0005 */
.L_x_190:
[----:B------:R-:W0:Y:S01]  /*0990*/  LDC.64 R4, c[0x0][0x388] ;  /* 0x0000e200ff047b82 */ /* 0x000e220000000a00 */
[----:B------:R-:W2:Y:S04]  /*09a0*/  LDG.E.64 R14, desc[UR16][R6.64] ;  /* 0x00000010060e7981 */ /* 0x000ea8000c1e1b00 */
[----:B0-----:R-:W3:Y:S01]  /*09b0*/  LDG.E.64 R16, desc[UR16][R4.64+0x28] ;  /* 0x0000281004107981 */ /* 0x001ee2000c1e1b00 */
[----:B--2---:R-:W-:Y:S02]  /*09c0*/  DMUL R18, R18, R14 ;  /* 0x0000000e12127228 */ /* 0x004fe40000000000 */
[----:B------:R-:W0:Y:S06]  /*09d0*/  LDC.64 R14, c[0x0][0x390] ;  /* 0x0000e400ff0e7b82 */ /* 0x000e2c0000000a00 */
[----:B---3--:R-:W-:-:S08]  /*09e0*/  DFMA R16, R20, R16, R18 ;  /* 0x000000101410722b */ /* 0x008fd00000000012 */
[----:B------:R-:W-:-:S07]  /*09f0*/  DMUL R2, R16, R2 ;  /* 0x0000000210027228 */ /* 0x000fce0000000000 */
[----:B------:R1:W-:Y:S04]  /*0a00*/  STG.E.64 desc[UR16][R4.64+0x28], R2 ;  /* 0x0000280204007986 */ /* 0x0003e8000c101b10 */
[----:B------:R-:W2:Y:S04]  /*0a10*/  LDG.E.64 R16, desc[UR16][R10.64] ;  /* 0x000000100a107981 */ /* 0x000ea8000c1e1b00 */
[----:B0-----:R-:W2:Y:S02]  /*0a20*/  LDG.E.64 R18, desc[UR16][R14.64+0x8] ;  /* 0x000008100e127981 */ /* 0x001ea4000c1e1b00 */
[----:B--2---:R-:W-:-:S07]  /*0a30*/  DADD R16, R16, R18 ;  /* 0x0000000010107229 */ /* 0x004fce0000000012 */
[----:B------:R0:W-:Y:S04]  /*0a40*/  STG.E.64 desc[UR16][R14.64+0x8], R16 ;  /* 0x000008100e007986 */ /* 0x0001e8000c101b10 */
[----:B------:R-:W2:Y:S04]  /*0a50*/  LDG.E.64 R18, desc[UR16][R8.64] ;  /* 0x0000001008127981 */ /* 0x000ea8000c1e1b00 */
[----:B------:R-:W2:Y:S02]  /*0a60*/  LDG.E.64 R20, desc[UR16][R10.64] ;  /* 0x000000100a147981 */ /* 0x000ea4000c1e1b00 */
[----:B--2---:R-:W-:-:S07]  /*0a70*/  DMUL R18, R18, R20 ;  /* 0x0000001412127228 */ /* 0x004fce0000000000 */
[----:B------:R2:W-:Y:S04]  /*0a80*/  STG.E.64 desc[UR16][R10.64], R18 ;  /* 0x000000120a007986 */ /* 0x0005e8000c101b10 */
[----:B------:R-:W3:Y:S04]  /*0a90*/  LDG.E.64 R20, desc[UR16][R8.64] ;  /* 0x0000001008147981 */ /* 0x000ee8000c1e1b00 */
[----:B------:R-:W3:Y:S04]  /*0aa0*/  LDG.E.64 R22, desc[UR16][R12.64] ;  /* 0x000000100c167981 */ /* 0x000ee8000c1e1b00 */
[----:B-1----:R-:W4:Y:S01]  /*0ab0*/  LDG.E.64 R4, desc[UR16][R12.64+0x8] ;  /* 0x000008100c047981 */ /* 0x002f22000c1e1b00 */
[----:B---3--:R-:W-:-:S07]  /*0ac0*/  DMUL R20, R20, R22 ;  /* 0x0000001614147228 */ /* 0x008fce0000000000 */
[----:B------:R-:W-:Y:S04]  /*0ad0*/  STG.E.64 desc[UR16][R12.64], R20 ;  /* 0x000000140c007986 */ /* 0x000fe8000c101b10 */
[----:B------:R-:W4:Y:S02]  /*0ae0*/  LDG.E.64 R2, desc[UR16][R8.64] ;  /* 0x0000001008027981 */ /* 0x000f24000c1e1b00 */
[----:B----4-:R-:W-:-:S07]  /*0af0*/  DMUL R2, R2, R4 ;  /* 0x0000000402027228 */ /* 0x010fce0000000000 */
[----:B------:R1:W-:Y:S04]  /*0b00*/  STG.E.64 desc[UR16][R12.64+0x8], R2 ;  /* 0x000008020c007986 */ /* 0x0003e8000c101b10 */
[----:B------:R-:W3:Y:S04]  /*0b10*/  LDG.E.64 R4, desc[UR16][R8.64] ;  /* 0x0000001008047981 */ /* 0x000ee8000c1e1b00 */
[----:B0-----:R-:W3:Y:S04]  /*0b20*/  LDG.E.64 R14, desc[UR16][R6.64] ;  /* 0x00000010060e7981 */ /* 0x001ee8000c1e1b00 */
[----:B------:R-:W4:Y:S04]  /*0b30*/  LDG.E.64 R16, desc[UR16][R6.64+-0x10] ;  /* 0xfffff01006107981 */ /* 0x000f28000c1e1b00 */
[----:B--2---:R-:W2:Y:S01]  /*0b40*/  LDG.E.64 R18, desc[UR16][R6.64+-0x8] ;  /* 0xfffff81006127981 */ /* 0x004ea2000c1e1b00 */
[----:B---3--:R-:W-:-:S07]  /*0b50*/  DMUL R4, R4, R14 ;  /* 0x0000000e04047228 */ /* 0x008fce0000000000 */
[----:B------:R0:W-:Y:S04]  /*0b60*/  STG.E.64 desc[UR16][R6.64], R4 ;  /* 0x0000000406007986 */ /* 0x0001e8000c101b10 */
[----:B------:R-:W4:Y:S02]  /*0b70*/  LDG.E.64 R14, desc[UR16][R8.64] ;  /* 0x00000010080e7981 */ /* 0x000f24000c1e1b00 */
[----:B----4-:R-:W-:-:S07]  /*0b80*/  DMUL R14, R14, R16 ;  /* 0x000000100e0e7228 */ /* 0x010fce0000000000 */
[----:B------:R0:W-:Y:S04]  /*0b90*/  STG.E.64 desc[UR16][R6.64+-0x10], R14 ;  /* 0xfffff00e06007986 */ /* 0x0001e8000c101b10 */
[----:B------:R-:W2:Y:S02]  /*0ba0*/  LDG.E.64 R16, desc[UR16][R8.64] ;  /* 0x0000001008107981 */ /* 0x000ea4000c1e1b00 */
[----:B--2---:R-:W-:-:S07]  /*0bb0*/  DMUL R16, R16, R18 ;  /* 0x0000001210107228 */ /* 0x004fce0000000000 */
[----:B------:R0:W-:Y:S04]  /*0bc0*/  STG.E.64 desc[UR16][R6.64+-0x8], R16 ;  /* 0xfffff81006007986 */ /* 0x0001e8000c101b10 */
[----:B-1----:R-:W2:Y:S02]  /*0bd0*/  LDG.E.64 R2, desc[UR16][R8.64] ;  /* 0x0000001008027981 */ /* 0x002ea4000c1e1b00 */
[----:B--2---:R-:W-:-:S07]  /*0be0*/  DMUL R2, R4, R2 ;  /* 0x0000000204027228 */ /* 0x004fce0000000000 */
[----:B------:R0:W-:Y:S04]  /*0bf0*/  STG.E.64 desc[UR16][R6.64], R2 ;  /* 0x0000000206007986 */ /* 0x0001e8000c101b10 */
.L_x_187:
[----:B------:R-:W-:Y:S02]  /*0c00*/  IADD3 R10, P1, PT, R10, 0x8, RZ ;  /* 0x000000080a0a7810 */ /* 0x000fe40007f3e0ff */
[----:B------:R-:W-:Y:S02]  /*0c10*/  IADD3 R12, P3, PT, R12, 0x18, RZ ;  /* 0x000000180c0c7810 */ /* 0x000fe40007f7e0ff */
[----:B0-----:R-:W-:Y:S01]  /*0c20*/  IADD3 R6, P4, PT, R6, 0x18, RZ ;  /* 0x0000001806067810 */ /* 0x001fe20007f9e0ff */
[----:B------:R-:W-:Y:S01]  /*0c30*/  IMAD.X R11, RZ, RZ, R11, P1 ;  /* 0x000000ffff0b7224 */ /* 0x000fe200008e060b */
[----:B------:R-:W-:Y:S01]  /*0c40*/  IADD3 R8, P2, PT, R8, 0x8, RZ ;  /* 0x0000000808087810 */ /* 0x000fe20007f5e0ff */
[----:B------:R-:W-:Y:S02]  /*0c50*/  IMAD.X R13, RZ, RZ, R13, P3 ;  /* 0x000000ffff0d7224 */ /* 0x000fe400018e060d */
[----:B------:R-:W-:Y:S01]  /*0c60*/  IMAD.X R7, RZ, RZ, R7, P4 ;  /* 0x000000ffff077224 */ /* 0x000fe200020e0607 */
[----:B------:R-:W-:Y:S01]  /*0c70*/  IADD3.X R9, PT, PT, RZ, R9, RZ, P2, !PT ;  /* 0x00000009ff097210 */ /* 0x000fe200017fe4ff */
[----:B------:R-:W-:Y:S08]  /*0c80*/  @P0 BRA `(.L_x_191) ;  /* 0xfffffff4003c0947 */ /* 0x000ff0000383ffff */
[----:B------:R-:W-:Y:S05]  /*0c90*/  EXIT ;  /* 0x000000000000794d */ /* 0x000fea0003800000 */
        .weak           $__internal_3_$__cuda_sm20_dblrcp_rn_slowpath_v3
        .type           $__internal_3_$__cuda_sm20_dblrcp_rn_slowpath_v3,@function
        .size           $__internal_3_$__cuda_sm20_dblrcp_rn_slowpath_v3,($__internal_4_$__cuda_sm20_dsqrt_rn_f64_mediumpath_v1 - $__internal_3_$__cuda_sm20_dblrcp_rn_slowpath_v3)
$__internal_3_$__cuda_sm20_dblrcp_rn_slowpath_v3:
[----:B------:R-:W-:-:S14]  /*0ca0*/  DSETP.GTU.AND P1, PT, |R14|, +INF , PT ;  /* 0x7ff000000e00742a */ /* 0x000fdc0003f2c200 */
[----:B------:R-:W-:Y:S05]  /*0cb0*/  @P1 BRA `(.L_x_192) ;  /* 0x0000000000781947 */ /* 0x000fea0003800000 */
[----:B------:R-:W-:-:S04]  /*0cc0*/  LOP3.LUT R5, R15, 0x7fffffff, RZ, 0xc0, !PT ;  /* 0x7fffffff0f057812 */ /* 0x000fc800078ec0ff */
[----:B------:R-:W-:-:S04]  /*0cd0*/  IADD3 R3, PT, PT, R5, -0x1, RZ ;  /* 0xffffffff05037810 */ /* 0x000fc80007ffe0ff */
[----:B------:R-:W-:-:S13]  /*0ce0*/  ISETP.GE.U32.AND P1, PT, R3, 0x7fefffff, PT ;  /* 0x7fefffff0300780c */ /* 0x000fda0003f26070 */
[----:B------:R-:W-:Y:S01]  /*0cf0*/  @P1 LOP3.LUT R17, R15, 0x7ff00000, RZ, 0x3c, !PT ;  /* 0x7ff000000f111812 */ /* 0x000fe200078e3cff */
[----:B------:R-:W-:Y:S01]  /*0d00*/  @P1 IMAD.MOV.U32 R16, RZ, RZ, RZ ;  /* 0x000000ffff101224 */ /* 0x000fe200078e00ff */
[----:B------:R-:W-:Y:S06]  /*0d10*/  @P1 BRA `(.L_x_193) ;  /* 0x0000000000681947 */ /* 0x000fec0003800000 */
[----:B------:R-:W-:-:S13]  /*0d20*/  ISETP.GE.U32.AND P1, PT, R5, 0x1000001, PT ;  /* 0x010000010500780c */ /* 0x000fda0003f26070 */
[----:B------:R-:W-:Y:S05]  /*0d30*/  @!P1 BRA `(.L_x_194) ;  /* 0x0000000000349947 */ /* 0x000fea0003800000 */
[----:B------:R-:W-:Y:S01]  /*0d40*/  VIADD R17, R15, 0xc0200000 ;  /* 0xc02000000f117836 */ /* 0x000fe20000000000 */
[----:B------:R-:W-:-:S03]  /*0d50*/  MOV R16, R14 ;  /* 0x0000000e00107202 */ /* 0x000fc60000000f00 */
        /* <DEDUP_REMOVED lines=11> */
.L_x_194:
        /* <DEDUP_REMOVED lines=9> */
.L_x_192:
[----:B------:R-:W-:Y:S01]  /*0ea0*/  LOP3.LUT R17, R15, 0x80000, RZ, 0xfc, !PT ;  /* 0x000800000f117812 */ /* 0x000fe200078efcff */
[----:B------:R-:W-:-:S07]  /*0eb0*/  IMAD.MOV.U32 R16, RZ, RZ, R14 ;  /* 0x000000ffff107224 */ /* 0x000fce00078e000e */
.L_x_193:
[----:B------:R-:W-:Y:S01]  /*0ec0*/  IMAD.MOV.U32 R3, RZ, RZ, 0x0 ;  /* 0x00000000ff037424 */ /* 0x000fe200078e00ff */
[----:B------:R-:W-:Y:S01]  /*0ed0*/  MOV R5, R17 ;  /* 0x0000001100057202 */ /* 0x000fe20000000f00 */
[----:B------:R-:W-:Y:S02]  /*0ee0*/  IMAD.MOV.U32 R4, RZ, RZ, R16 ;  /* 0x000000ffff047224 */ /* 0x000fe400078e0010 */
[----:B------:R-:W-:Y:S05]  /*0ef0*/  RET.REL.NODEC R2 `(_Z9collisionPdS_S_S_S_i) ;  /* 0xfffffff002407950 */ /* 0x000fea0003c3ffff */
        .weak           $__internal_4_$__cuda_sm20_dsqrt_rn_f64_mediumpath_v1
        .type           $__internal_4_$__cuda_sm20_dsqrt_rn_f64_mediumpath_v1,@function
        .size           $__internal_4_$__cuda_sm20_dsqrt_rn_f64_mediumpath_v1,(.L_x_258 - $__internal_4_$__cuda_sm20_dsqrt_rn_f64_mediumpath_v1)
$__internal_4_$__cuda_sm20_dsqrt_rn_f64_mediumpath_v1:
[----:B------:R-:W-:Y:S01]  /*0f00*/  ISETP.GE.U32.AND P1, PT, R4, -0x3400000, PT ;  /* 0xfcc000000400780c */ /* 0x000fe20003f26070 */
[----:B------:R-:W-:Y:S01]  /*0f10*/  IMAD.MOV.U32 R15, RZ, RZ, R21 ;  /* 0x000000ffff0f7224 */ /* 0x000fe200078e0015 */
[----:B------:R-:W-:Y:S01]  /*0f20*/  MOV R4, R18 ;  /* 0x0000001200047202 */ /* 0x000fe20000000f00 */
[----:B------:R-:W-:-:S10]  /*0f30*/  IMAD.MOV.U32 R5, RZ, RZ, R19 ;  /* 0x000000ffff057224 */ /* 0x000fd400078e0013 */
        /* <DEDUP_REMOVED lines=9> */
.L_x_195:
        /* <DEDUP_REMOVED lines=9> */
[----:B------:R-:W-:Y:S01]  /*1060*/  IMAD.MOV.U32 R4, RZ, RZ, RZ ;  /* 0x000000ffff047224 */ /* 0x000fe200078e00ff */
[----:B------:R-:W-:Y:S01]  /*1070*/  MOV R16, 0x0 ;  /* 0x0000000000107802 */ /* 0x000fe20000000f00 */
[----:B------:R-:W-:-:S03]  /*1080*/  IMAD.MOV.U32 R17, RZ, RZ, 0x3fd80000 ;  /* 0x3fd80000ff117424 */ /* 0x000fc600078e00ff */
        /* <DEDUP_REMOVED lines=12> */
.L_x_197:
[----:B------:R-:W-:-:S11]  /*1150*/  DADD R4, R2, R2 ;  /* 0x0000000002047229 */ /* 0x000fd60000000002 */
.L_x_196:
[----:B------:R-:W-:-:S04]  /*1160*/  IMAD.MOV.U32 R23, RZ, RZ, 0x0 ;  /* 0x00000000ff177424 */ /* 0x000fc800078e00ff */
[----:B------:R-:W-:Y:S05]  /*1170*/  RET.REL.NODEC R22 `(_Z9collisionPdS_S_S_S_i) ;  /* 0xffffffec16a07950 */ /* 0x000fea0003c3ffff */
.L_x_198:
        /* <DEDUP_REMOVED lines=16> */
.L_x_258:


//--------------------- .text._Z10mergeEjectPdS_S_S_di --------------------------
	.section	.text._Z10mergeEjectPdS_S_S_di,"ax",@progbits
	.align	128
        .global         _Z10mergeEjectPdS_S_S_di
        .type           _Z10mergeEjectPdS_S_S_di,@function
        .size           _Z10mergeEjectPdS_S_S_di,(.L_x_260 - _Z10mergeEjectPdS_S_S_di)
        .other          _Z10mergeEjectPdS_S_S_di,@"STO_CUDA_ENTRY STV_DEFAULT"
_Z10mergeEjectPdS_S_S_di:
.text._Z10mergeEjectPdS_S_S_di:
[----:B------:R-:W-:Y:S08]  /*0000*/  LDC R1, c[0x0][0x37c] ;  /* 0x0000df00ff017b82 */ /* 0x000ff00000000800 */
[----:B------:R-:W0:Y:S02]  /*0010*/  LDC R0, c[0x0][0x3a8] ;  /* 0x0000ea00ff007b82 */ /* 0x000e240000000800 */
[----:B0-----:R-:W-:-:S13]  /*0020*/  ISETP.GE.AND P0, PT, R0, 0x2, PT ;  /* 0x000000020000780c */ /* 0x001fda0003f06270 */
[----:B------:R-:W-:Y:S05]  /*0030*/  @!P0 EXIT ;  /* 0x000000000000894d */ /* 0x000fea0003800000 */
[----:B------:R-:W0:Y:S01]  /*0040*/  LDCU.64 UR4, c[0x0][0x3a0] ;  /* 0x00007400ff0477ac */ /* 0x000e220008000a00 */
[----:B------:R-:W-:Y:S02]  /*0050*/  IMAD.MOV.U32 R12, RZ, RZ, -0x147ae148 ;  /* 0xeb851eb8ff0c7424 */ /* 0x000fe400078e00ff */
[----:B------:R-:W-:Y:S01]  /*0060*/  IMAD.MOV.U32 R13, RZ, RZ, 0x3f9eb851 ;  /* 0x3f9eb851ff0d7424 */ /* 0x000fe200078e00ff */
[----:B------:R-:W1:Y:S01]  /*0070*/  LDCU.64 UR6, c[0x0][0x358] ;  /* 0x00006b00ff0677ac */ /* 0x000e620008000a00 */
[----:B------:R-:W-:Y:S01]  /*0080*/  IMAD.MOV R0, RZ, RZ, -R0 ;  /* 0x000000ffff007224 */ /* 0x000fe200078e0a00 */
[----:B------:R-:W2:Y:S01]  /*0090*/  LDCU.64 UR24, c[0x0][0x3a0] ;  /* 0x00007400ff1877ac */ /* 0x000ea20008000a00 */
[----:B------:R-:W3:Y:S01]  /*00a0*/  LDCU.64 UR18, c[0x0][0x398] ;  /* 0x00007300ff1277ac */ /* 0x000ee20008000a00 */
[----:B------:R-:W4:Y:S01]  /*00b0*/  LDCU.64 UR22, c[0x0][0x388] ;  /* 0x00007100ff1677ac */ /* 0x000f220008000a00 */
[----:B0-----:R-:W-:Y:S01]  /*00c0*/  DMUL R12, R12, UR4 ;  /* 0x000000040c0c7c28 */ /* 0x001fe20008000000 */
[----:B------:R-:W0:Y:S01]  /*00d0*/  LDCU.64 UR16, c[0x0][0x380] ;  /* 0x00007000ff1077ac */ /* 0x000e220008000a00 */
[----:B------:R-:W0:Y:S01]  /*00e0*/  LDCU.64 UR20, c[0x0][0x390] ;  /* 0x00007200ff1477ac */ /* 0x000e220008000a00 */
[----:B------:R-:W0:Y:S01]  /*00f0*/  LDCU.128 UR8, c[0x0][0x390] ;  /* 0x00007200ff0877ac */ /* 0x000e220008000c00 */
[----:B------:R-:W-:Y:S01]  /*0100*/  UMOV UR13, 0x8 ;  /* 0x00000008000d7882 */ /* 0x000fe20000000000 */
[----:B------:R-:W-:Y:S01]  /*0110*/  UMOV UR5, URZ ;  /* 0x000000ff00057c82 */ /* 0x000fe20008000000 */
[----:B------:R-:W-:Y:S01]  /*0120*/  UMOV UR12, 0x18 ;  /* 0x00000018000c7882 */ /* 0x000fe20000000000 */
[----:B-123--:R-:W-:-:S05]  /*0130*/  UMOV UR4, URZ ;  /* 0x000000ff00047c82 */ /* 0x00efca0008000000 */
.L_x_206:
[----:B-1----:R-:W1:Y:S01]  /*0140*/  LDC.64 R8, c[0x0][0x380] ;  /* 0x0000e000ff087b82 */ /* 0x002e620000000a00 */
[----:B0-----:R-:W-:-:S04]  /*0150*/  UIADD3 UR14, UP0, UPT, UR12, UR16, URZ ;  /* 0x000000100c0e7290 */ /* 0x001fc8000ff1e0ff */
[----:B------:R-:W-:Y:S02]  /*0160*/  UIADD3.X UR15, UPT, UPT, UR4, UR17, URZ, UP0, !UPT ;  /* 0x00000011040f7290 */ /* 0x000fe400087fe4ff */
[----:B------:R-:W-:-:S04]  /*0170*/  MOV R10, UR14 ;  /* 0x0000000e000a7c02 */ /* 0x000fc80008000f00 */
[----:B------:R-:W-:-:S05]  /*0180*/  IMAD.U32 R11, RZ, RZ, UR15 ;  /* 0x0000000fff0b7e24 */ /* 0x000fca000f8e00ff */
[----:B------:R-:W2:Y:S04]  /*0190*/  LDG.E.64 R6, desc[UR6][R10.64+0x8] ;  /* 0x000008060a067981 */ /* 0x000ea8000c1e1b00 */
[----:B------:R-:W3:Y:S04]  /*01a0*/  LDG.E.64 R2, desc[UR6][R10.64] ;  /* 0x000000060a027981 */ /* 0x000ee8000c1e1b00 */
[----:B-1----:R-:W2:Y:S04]  /*01b0*/  LDG.E.64 R14, desc[UR6][R8.64+0x8] ;  /* 0x00000806080e7981 */ /* 0x002ea8000c1e1b00 */
[----:B------:R-:W3:Y:S04]  /*01c0*/  LDG.E.64 R4, desc[UR6][R8.64] ;  /* 0x0000000608047981 */ /* 0x000ee8000c1e1b00 */
[----:B------:R0:W5:Y:S04]  /*01d0*/  LDG.E.64 R18, desc[UR6][R8.64+0x10] ;  /* 0x0000100608127981 */ /* 0x000168000c1e1b00 */
[----:B------:R-:W5:Y:S01]  /*01e0*/  LDG.E.64 R16, desc[UR6][R10.64+0x10] ;  /* 0x000010060a107981 */ /* 0x000f62000c1e1b00 */
[----:B0-----:R-:W-:Y:S01]  /*01f0*/  IMAD.MOV.U32 R8, RZ, RZ, 0x0 ;  /* 0x00000000ff087424 */ /* 0x001fe200078e00ff */
[----:B------:R-:W-:Y:S01]  /*0200*/  MOV R9, 0x3fd80000 ;  /* 0x3fd8000000097802 */ /* 0x000fe20000000f00 */
[----:B--2---:R-:W-:-:S02]  /*0210*/  DADD R6, R6, -R14 ;  /* 0x0000000006067229 */ /* 0x004fc4000000080e */
[----:B---3--:R-:W-:-:S06]  /*0220*/  DADD R2, R2, -R4 ;  /* 0x0000000002027229 */ /* 0x008fcc0000000804 */
[----:B------:R-:W-:Y:S02]  /*0230*/  DMUL R6, R6, R6 ;  /* 0x0000000606067228 */ /* 0x000fe40000000000 */
[----:B-----5:R-:W-:-:S06]  /*0240*/  DADD R16, R16, -R18 ;  /* 0x0000000010107229 */ /* 0x020fcc0000000812 */
[----:B------:R-:W-:-:S08]  /*0250*/  DFMA R6, R2, R2, R6 ;  /* 0x000000020206722b */ /* 0x000fd00000000006 */
[----:B------:R-:W-:-:S06]  /*0260*/  DFMA R6, R16, R16, R6 ;  /* 0x000000101006722b */ /* 0x000fcc0000000006 */
[----:B------:R-:W0:Y:S04]  /*0270*/  MUFU.RSQ64H R5, R7 ;  /* 0x0000000700057308 */ /* 0x000e280000001c00 */
[----:B------:R-:W-:-:S06]  /*0280*/  VIADD R4, R7, 0xfcb00000 ;  /* 0xfcb0000007047836 */ /* 0x000fcc0000000000 */
        /* <DEDUP_REMOVED lines=13> */
[----:B----4-:R-:W-:Y:S05]  /*0360*/  CALL.REL.NOINC `($__internal_6_$__cuda_sm20_dsqrt_rn_f64_mediumpath_v1) ;  /* 0x0000000c00687944 */ /* 0x010fea0003c00000 */
[----:B------:R-:W-:Y:S01]  /*0370*/  IMAD.MOV.U32 R2, RZ, RZ, R4 ;  /* 0x000000ffff027224 */ /* 0x000fe200078e0004 */
[----:B------:R-:W-:-:S07]  /*0380*/  MOV R3, R5 ;  /* 0x0000000500037202 */ /* 0x000fce0000000f00 */
.L_x_199:
[----:B------:R-:W-:-:S14]  /*0390*/  DSETP.GEU.AND P0, PT, R2, R12, PT ;  /* 0x0000000c0200722a */ /* 0x000fdc0003f0e000 */
[----:B------:R-:W-:Y:S05]  /*03a0*/  @P0 BRA `(.L_x_200) ;  /* 0x0000000400c40947 */ /* 0x000fea0003800000 */
[----:B------:R-:W-:-:S04]  /*03b0*/  UIADD3 UR14, UP0, UPT, UR13, UR18, URZ ;  /* 0x000000120d0e7290 */ /* 0x000fc8000ff1e0ff */
[----:B------:R-:W-:Y:S02]  /*03c0*/  UIADD3.X UR15, UPT, UPT, UR5, UR19, URZ, UP0, !UPT ;  /* 0x00000013050f7290 */ /* 0x000fe400087fe4ff */
[----:B------:R-:W-:-:S04]  /*03d0*/  IMAD.U32 R8, RZ, RZ, UR14 ;  /* 0x0000000eff087e24 */ /* 0x000fc8000f8e00ff */
[----:B------:R-:W-:-:S05]  /*03e0*/  IMAD.U32 R9, RZ, RZ, UR15 ;  /* 0x0000000fff097e24 */ /* 0x000fca000f8e00ff */
[----:B------:R-:W2:Y:S02]  /*03f0*/  LDG.E.64 R2, desc[UR6][R8.64] ;  /* 0x0000000608027981 */ /* 0x000ea4000c1e1b00 */
[----:B--2---:R-:W-:-:S14]  /*0400*/  DSETP.NEU.AND P0, PT, R2, RZ, PT ;  /* 0x000000ff0200722a */ /* 0x004fdc0003f0d000 */
[----:B------:R-:W-:Y:S05]  /*0410*/  @!P0 BRA `(.L_x_201) ;  /* 0x0000000400788947 */ /* 0x000fea0003800000 */
[----:B------:R-:W0:Y:S01]  /*0420*/  LDC.64 R24, c[0x0][0x390] ;  /* 0x0000e400ff187b82 */ /* 0x000e220000000a00 */
[----:B------:R-:W-:-:S04]  /*0430*/  UIADD3 UR14, UP0, UPT, UR13, UR20, URZ ;  /* 0x000000140d0e7290 */ /* 0x000fc8000ff1e0ff */
[----:B------:R-:W-:Y:S02]  /*0440*/  UIADD3.X UR15, UPT, UPT, UR5, UR21, URZ, UP0, !UPT ;  /* 0x00000015050f7290 */ /* 0x000fe400087fe4ff */
[----:B------:R-:W-:-:S04]  /*0450*/  IMAD.U32 R6, RZ, RZ, UR14 ;  /* 0x0000000eff067e24 */ /* 0x000fc8000f8e00ff */
[----:B------:R-:W-:-:S05]  /*0460*/  MOV R7, UR15 ;  /* 0x0000000f00077c02 */ /* 0x000fca0008000f00 */
[----:B------:R-:W2:Y:S04]  /*0470*/  LDG.E.64 R22, desc[UR6][R6.64] ;  /* 0x0000000606167981 */ /* 0x000ea8000c1e1b00 */
[----:B0-----:R-:W2:Y:S02]  /*0480*/  LDG.E.64 R24, desc[UR6][R24.64] ;  /* 0x0000000618187981 */ /* 0x001ea4000c1e1b00 */
[----:B--2---:R-:W-:-:S06]  /*0490*/  DADD R14, R24, R22 ;  /* 0x00000000180e7229 */ /* 0x004fcc0000000016 */
[----:B------:R-:W0:Y:S04]  /*04a0*/  MUFU.RCP64H R3, R15 ;  /* 0x0000000f00037308 */ /* 0x000e280000001800 */
[----:B------:R-:W-:-:S06]  /*04b0*/  VIADD R2, R15, 0x300402 ;  /* 0x003004020f027836 */ /* 0x000fcc0000000000 */
[----:B0-----:R-:W-:-:S08]  /*04c0*/  DFMA R4, -R14, R2, 1 ;  /* 0x3ff000000e04742b */ /* 0x001fd00000000102 */
[----:B------:R-:W-:Y:S01]  /*04d0*/  DFMA R4, R4, R4, R4 ;  /* 0x000000040404722b */ /* 0x000fe20000000004 */
[----:B------:R-:W-:-:S07]  /*04e0*/  FSETP.GEU.AND P0, PT, |R2|, 5.8789094863358348022e-39, PT ;  /* 0x004004020200780b */ /* 0x000fce0003f0e200 */
[----:B------:R-:W-:-:S08]  /*04f0*/  DFMA R4, R2, R4, R2 ;  /* 0x000000040204722b */ /* 0x000fd00000000002 */
[----:B------:R-:W-:-:S08]  /*0500*/  DFMA R16, -R14, R4, 1 ;  /* 0x3ff000000e10742b */ /* 0x000fd00000000104 */
[----:B------:R-:W-:Y:S01]  /*0510*/  DFMA R2, R4, R16, R4 ;  /* 0x000000100402722b */ /* 0x000fe20000000004 */
[----:B------:R-:W-:Y:S10]  /*0520*/  @P0 BRA `(.L_x_202) ;  /* 0x0000000000180947 */ /* 0x000ff40003800000 */
[----:B------:R-:W-:Y:S02]  /*0530*/  LOP3.LUT R18, R15, 0x7fffffff, RZ, 0xc0, !PT ;  /* 0x7fffffff0f127812 */ /* 0x000fe400078ec0ff */
[----:B------:R-:W-:-:S03]  /*0540*/  MOV R2, 0x570 ;  /* 0x0000057000027802 */ /* 0x000fc60000000f00 */
[----:B------:R-:W-:-:S07]  /*0550*/  VIADD R18, R18, 0xfff00000 ;  /* 0xfff0000012127836 */ /* 0x000fce0000000000 */
[----:B----4-:R-:W-:Y:S05]  /*0560*/  CALL.REL.NOINC `($__internal_5_$__cuda_sm20_dblrcp_rn_slowpath_v3) ;  /* 0x0000000800507944 */ /* 0x010fea0003c00000 */
[----:B------:R-:W-:Y:S01]  /*0570*/  IMAD.MOV.U32 R2, RZ, RZ, R14 ;  /* 0x000000ffff027224 */ /* 0x000fe200078e000e */
[----:B------:R-:W-:-:S07]  /*0580*/  MOV R3, R15 ;  /* 0x0000000f00037202 */ /* 0x000fce0000000f00 */
.L_x_202:
[----:B----4-:R-:W-:Y:S01]  /*0590*/  UIADD3 UR14, UP0, UPT, UR12, UR22, URZ ;  /* 0x000000160c0e7290 */ /* 0x010fe2000ff1e0ff */
[----:B------:R-:W0:Y:S03]  /*05a0*/  LDC.64 R14, c[0x0][0x388] ;  /* 0x0000e200ff0e7b82 */ /* 0x000e260000000a00 */
[----:B------:R-:W-:Y:S02]  /*05b0*/  UIADD3.X UR15, UPT, UPT, UR4, UR23, URZ, UP0, !UPT ;  /* 0x00000017040f7290 */ /* 0x000fe400087fe4ff */
[----:B------:R-:W-:-:S04]  /*05c0*/  IMAD.U32 R4, RZ, RZ, UR14 ;  /* 0x0000000eff047e24 */ /* 0x000fc8000f8e00ff */
[----:B------:R-:W-:-:S05]  /*05d0*/  IMAD.U32 R5, RZ, RZ, UR15 ;  /* 0x0000000fff057e24 */ /* 0x000fca000f8e00ff */
[----:B------:R-:W2:Y:S04]  /*05e0*/  LDG.E.64 R16, desc[UR6][R4.64] ;  /* 0x0000000604107981 */ /* 0x000ea8000c1e1b00 */
[----:B0-----:R-:W3:Y:S01]  /*05f0*/  LDG.E.64 R18, desc[UR6][R14.64] ;  /* 0x000000060e127981 */ /* 0x001ee2000c1e1b00 */
[----:B--2---:R-:W-:Y:S01]  /*0600*/  DMUL R22, R22, R16 ;  /* 0x0000001016167228 */ /* 0x004fe20000000000 */
[----:B------:R-:W0:Y:S07]  /*0610*/  LDC.64 R16, c[0x0][0x390] ;  /* 0x0000e400ff107b82 */ /* 0x000e2e0000000a00 */
[----:B---3--:R-:W-:-:S08]  /*0620*/  DFMA R18, R24, R18, R22 ;  /* 0x000000121812722b */ /* 0x008fd00000000016 */
[----:B------:R-:W-:-:S07]  /*0630*/  DMUL R18, R18, R2 ;  /* 0x0000000212127228 */ /* 0x000fce0000000000 */
[----:B------:R1:W-:Y:S04]  /*0640*/  STG.E.64 desc[UR6][R14.64], R18 ;  /* 0x000000120e007986 */ /* 0x0003e8000c101b06 */
[----:B------:R-:W2:Y:S04]  /*0650*/  LDG.E.64 R22, desc[UR6][R6.64] ;  /* 0x0000000606167981 */ /* 0x000ea8000c1e1b00 */
[----:B0-----:R-:W2:Y:S02]  /*0660*/  LDG.E.64 R24, desc[UR6][R16.64] ;  /* 0x0000000610187981 */ /* 0x001ea4000c1e1b00 */
[----:B--2---:R-:W-:-:S06]  /*0670*/  DADD R2, R24, R22 ;  /* 0x0000000018027229 */ /* 0x004fcc0000000016 */
        /* <DEDUP_REMOVED lines=8> */
[----:B------:R-:W-:Y:S10]  /*0700*/  @P0 BRA `(.L_x_203) ;  /* 0x0000000000180947 */ /* 0x000ff40003800000 */
[----:B------:R-:W-:Y:S01]  /*0710*/  LOP3.LUT R18, R3, 0x7fffffff, RZ, 0xc0, !PT ;  /* 0x7fffffff03127812 */ /* 0x000fe200078ec0ff */
[----:B------:R-:W-:Y:S01]  /*0720*/  IMAD.MOV.U32 R14, RZ, RZ, R2 ;  /* 0x000000ffff0e7224 */ /* 0x000fe200078e0002 */
[----:B------:R-:W-:Y:S01]  /*0730*/  MOV R2, 0x770 ;  /* 0x0000077000027802 */ /* 0x000fe20000000f00 */
[----:B------:R-:W-:Y:S01]  /*0740*/  IMAD.MOV.U32 R15, RZ, RZ, R3 ;  /* 0x000000ffff0f7224 */ /* 0x000fe200078e0003 */
[----:B------:R-:W-:-:S07]  /*0750*/  IADD3 R18, PT, PT, R18, -0x100000, RZ ;  /* 0xfff0000012127810 */ /* 0x000fce0007ffe0ff */
[----:B------:R-:W-:Y:S05]  /*0760*/  CALL.REL.NOINC `($__internal_5_$__cuda_sm20_dblrcp_rn_slowpath_v3) ;  /* 0x0000000400d07944 */ /* 0x000fea0003c00000 */
.L_x_203:
        /* <DEDUP_REMOVED lines=23> */
[----:B------:R-:W-:Y:S05]  /*08e0*/  CALL.REL.NOINC `($__internal_5_$__cuda_sm20_dblrcp_rn_slowpath_v3) ;  /* 0x0000000400707944 */ /* 0x000fea0003c00000 */
[----:B------:R-:W-:Y:S01]  /*08f0*/  MOV R2, R14 ;  /* 0x0000000e00027202 */ /* 0x000fe20000000f00 */
[----:B------:R-:W-:-:S07]  /*0900*/  IMAD.MOV.U32 R3, RZ, RZ, R15 ;  /* 0x000000ffff037224 */ /* 0x000fce00078e000f */
.L_x_204:
        /* <DEDUP_REMOVED lines=9> */
[----:B0-----:R-:W2:Y:S01]  /*09a0*/  LDG.E.64 R18, desc[UR6][R16.64] ;  /* 0x0000000610127981 */ /* 0x001ea2000c1e1b00 */
[----:B------:R-:W-:Y:S01]  /*09b0*/  CS2R R4, SRZ ;  /* 0x0000000000047805 */ /* 0x000fe2000001ff00 */
[----:B--2---:R-:W-:-:S07]  /*09c0*/  DADD R18, R6, R18 ;  /* 0x0000000006127229 */ /* 0x004fce0000000012 */
[----:B------:R1:W-:Y:S04]  /*09d0*/  STG.E.64 desc[UR6][R16.64], R18 ;  /* 0x0000001210007986 */ /* 0x0003e8000c101b06 */
[----:B------:R1:W-:Y:S01]  /*09e0*/  STG.E.64 desc[UR6][R8.64], RZ ;  /* 0x000000ff08007986 */ /* 0x0003e2000c101b06 */
[----:B------:R-:W-:Y:S05]  /*09f0*/  BRA `(.L_x_205) ;  /* 0x0000000000707947 */ /* 0x000fea0003800000 */
.L_x_201:
[----:B------:R-:W0:Y:S02]  /*0a00*/  LDC.64 R16, c[0x0][0x388] ;  /* 0x0000e200ff107b82 */ /* 0x000e240000000a00 */
[----:B0-----:R-:W2:Y:S04]  /*0a10*/  LDG.E.64 R2, desc[UR6][R16.64] ;  /* 0x0000000610027981 */ /* 0x001ea8000c1e1b00 */
[----:B------:R-:W3:Y:S04]  /*0a20*/  LDG.E.64 R4, desc[UR6][R16.64+0x8] ;  /* 0x0000080610047981 */ /* 0x000ee8000c1e1b00 */
[----:B------:R-:W4:Y:S01]  /*0a30*/  LDG.E.64 R14, desc[UR6][R16.64+0x10] ;  /* 0x00001006100e7981 */ /* 0x000f22000c1e1b00 */
[----:B--2---:R-:W-:-:S02]  /*0a40*/  DADD R2, RZ, R2 ;  /* 0x00000000ff027229 */ /* 0x004fc40000000002 */
[----:B---3--:R-:W-:-:S05]  /*0a50*/  DADD R6, RZ, R4 ;  /* 0x00000000ff067229 */ /* 0x008fca0000000004 */
[----:B------:R0:W-:Y:S01]  /*0a60*/  STG.E.64 desc[UR6][R16.64], R2 ;  /* 0x0000000210007986 */ /* 0x0001e2000c101b06 */
[----:B----4-:R-:W-:-:S03]  /*0a70*/  DADD R14, RZ, R14 ;  /* 0x00000000ff0e7229 */ /* 0x010fc6000000000e */
[----:B------:R0:W-:Y:S04]  /*0a80*/  STG.E.64 desc[UR6][R16.64+0x8], R6 ;  /* 0x0000080610007986 */ /* 0x0001e8000c101b06 */
[----:B------:R0:W-:Y:S04]  /*0a90*/  STG.E.64 desc[UR6][R16.64+0x10], R14 ;  /* 0x0000100e10007986 */ /* 0x0001e8000c101b06 */
[----:B------:R0:W5:Y:S01]  /*0aa0*/  LDG.E.64 R4, desc[UR6][R8.64] ;  /* 0x0000000608047981 */ /* 0x000162000c1e1b00 */
[----:B------:R-:W-:Y:S05]  /*0ab0*/  BRA `(.L_x_205) ;  /* 0x0000000000407947 */ /* 0x000fea0003800000 */
.L_x_200:
[----:B------:R-:W-:-:S14]  /*0ac0*/  DSETP.GT.AND P0, PT, R2, UR24, PT ;  /* 0x0000001802007e2a */ /* 0x000fdc000bf04000 */
[----:B------:R-:W0:Y:S01]  /*0ad0*/  @P0 LDC.64 R2, c[0x0][0x398] ;  /* 0x0000e600ff020b82 */ /* 0x000e220000000a00 */
[----:B------:R-:W-:Y:S02]  /*0ae0*/  @P0 CS2R R4, SRZ ;  /* 0x0000000000040805 */ /* 0x000fe4000001ff00 */
[----:B0-----:R-:W-:-:S04]  /*0af0*/  @P0 IADD3 R2, P1, PT, R2, UR13, RZ ;  /* 0x0000000d02020c10 */ /* 0x001fc8000ff3e0ff */
[----:B------:R-:W-:-:S05]  /*0b00*/  @P0 IADD3.X R3, PT, PT, R3, UR5, RZ, P1, !PT ;  /* 0x0000000503030c10 */ /* 0x000fca0008ffe4ff */
[----:B------:R2:W-:Y:S01]  /*0b10*/  @P0 STG.E.64 desc[UR6][R2.64], RZ ;  /* 0x000000ff02000986 */ /* 0x0005e2000c101b06 */
[----:B------:R-:W-:Y:S05]  /*0b20*/  @P0 BRA `(.L_x_205) ;  /* 0x0000000000240947 */ /* 0x000fea0003800000 */
[----:B------:R-:W-:Y:S01]  /*0b30*/  UIADD3 UR14, UP0, UPT, UR13, UR18, URZ ;  /* 0x000000120d0e7290 */ /* 0x000fe2000ff1e0ff */
[----:B--2---:R-:W-:Y:S01]  /*0b40*/  IMAD.MOV.U32 R2, RZ, RZ, 0x0 ;  /* 0x00000000ff027424 */ /* 0x004fe200078e00ff */
[----:B------:R-:W-:Y:S01]  /*0b50*/  MOV R4, 0x0 ;  /* 0x0000000000047802 */ /* 0x000fe20000000f00 */
[----:B------:R-:W-:Y:S01]  /*0b60*/  IMAD.MOV.U32 R3, RZ, RZ, 0x3ff00000 ;  /* 0x3ff00000ff037424 */ /* 0x000fe200078e00ff */
[----:B------:R-:W-:Y:S01]  /*0b70*/  UIADD3.X UR15, UPT, UPT, UR5, UR19, URZ, UP0, !UPT ;  /* 0x00000013050f7290 */ /* 0x000fe200087fe4ff */
[----:B------:R-:W-:Y:S02]  /*0b80*/  IMAD.MOV.U32 R5, RZ, RZ, 0x3ff00000 ;  /* 0x3ff00000ff057424 */ /* 0x000fe400078e00ff */
[----:B------:R-:W-:-:S03]  /*0b90*/  IMAD.U32 R6, RZ, RZ, UR14 ;  /* 0x0000000eff067e24 */ /* 0x000fc6000f8e00ff */
[----:B------:R-:W-:-:S05]  /*0ba0*/  MOV R7, UR15 ;  /* 0x0000000f00077c02 */ /* 0x000fca0008000f00 */
[----:B------:R3:W-:Y:S02]  /*0bb0*/  STG.E.64 desc[UR6][R6.64], R2 ;  /* 0x0000000206007986 */ /* 0x0007e4000c101b06 */
.L_x_205:
[----:B------:R-:W-:-:S04]  /*0bc0*/  UIADD3 UR14, UP0, UPT, UR13, UR8, URZ ;  /* 0x000000080d0e7290 */ /* 0x000fc8000ff1e0ff */
[----:B------:R-:W-:Y:S02]  /*0bd0*/  UIADD3.X UR15, UPT, UPT, UR5, UR9, URZ, UP0, !UPT ;  /* 0x00000009050f7290 */ /* 0x000fe400087fe4ff */
[----:B-1----:R-:W-:-:S04]  /*0be0*/  IMAD.U32 R18, RZ, RZ, UR14 ;  /* 0x0000000eff127e24 */ /* 0x002fc8000f8e00ff */
[----:B------:R-:W-:-:S05]  /*0bf0*/  MOV R19, UR15 ;  /* 0x0000000f00137c02 */ /* 0x000fca0008000f00 */
[----:B0--3--:R-:W3:Y:S01]  /*0c00*/  LDG.E.64 R6, desc[UR6][R18.64] ;  /* 0x0000000612067981 */ /* 0x009ee2000c1e1b00 */
[----:B------:R-:W-:-:S04]  /*0c10*/  UIADD3 UR14, UP0, UPT, UR13, UR10, URZ ;  /* 0x0000000a0d0e7290 */ /* 0x000fc8000ff1e0ff */
[----:B------:R-:W-:Y:S02]  /*0c20*/  UIADD3.X UR15, UPT, UPT, UR5, UR11, URZ, UP0, !UPT ;  /* 0x0000000b050f7290 */ /* 0x000fe400087fe4ff */
[----:B--2---:R-:W-:-:S04]  /*0c30*/  IMAD.U32 R2, RZ, RZ, UR14 ;  /* 0x0000000eff027e24 */ /* 0x004fc8000f8e00ff */
[----:B------:R-:W-:Y:S01]  /*0c40*/  IMAD.U32 R3, RZ, RZ, UR15 ;  /* 0x0000000fff037e24 */ /* 0x000fe2000f8e00ff */
[----:B---3-5:R-:W-:-:S07]  /*0c50*/  DMUL R4, R6, R4 ;  /* 0x0000000406047228 */ /* 0x028fce0000000000 */
[----:B------:R0:W-:Y:S04]  /*0c60*/  STG.E.64 desc[UR6][R18.64], R4 ;  /* 0x0000000412007986 */ /* 0x0001e8000c101b06 */
[----:B------:R-:W2:Y:S04]  /*0c70*/  LDG.E.64 R8, desc[UR6][R10.64] ;  /* 0x000000060a087981 */ /* 0x000ea8000c1e1b00 */
[----:B------:R-:W2:Y:S04]  /*0c80*/  LDG.E.64 R6, desc[UR6][R2.64] ;  /* 0x0000000602067981 */ /* 0x000ea8000c1e1b00 */
[----:B------:R-:W3:Y:S04]  /*0c90*/  LDG.E.64 R14, desc[UR6][R10.64+0x8] ;  /* 0x000008060a0e7981 */ /* 0x000ee8000c1e1b00 */
[----:B------:R-:W4:Y:S01]  /*0ca0*/  LDG.E.64 R16, desc[UR6][R10.64+0x10] ;  /* 0x000010060a107981 */ /* 0x000f22000c1e1b00 */
[----:B--2---:R-:W-:-:S07]  /*0cb0*/  DMUL R6, R6, R8 ;  /* 0x0000000806067228 */ /* 0x004fce0000000000 */
[----:B------:R1:W-:Y:S04]  /*0cc0*/  STG.E.64 desc[UR6][R10.64], R6 ;  /* 0x000000060a007986 */ /* 0x0003e8000c101b06 */
[----:B------:R-:W3:Y:S02]  /*0cd0*/  LDG.E.64 R8, desc[UR6][R2.64] ;  /* 0x0000000602087981 */ /* 0x000ee4000c1e1b00 */
[----:B---3--:R-:W-:-:S07]  /*0ce0*/  DMUL R8, R8, R14 ;  /* 0x0000000e08087228 */ /* 0x008fce0000000000 */
[----:B------:R2:W-:Y:S04]  /*0cf0*/  STG.E.64 desc[UR6][R10.64+0x8], R8 ;  /* 0x000008080a007986 */ /* 0x0005e8000c101b06 */
[----:B------:R-:W3:Y:S01]  /*0d00*/  LDG.E.64 R14, desc[UR6][R2.64] ;  /* 0x00000006020e7981 */ /* 0x000ee2000c1e1b00 */
[----:B----4-:R-:W-:-:S04]  /*0d10*/  UIADD3 UR14, UP0, UPT, UR12, UR22, URZ ;  /* 0x000000160c0e7290 */ /* 0x010fc8000ff1e0ff */
[----:B------:R-:W-:Y:S02]  /*0d20*/  UIADD3.X UR15, UPT, UPT, UR4, UR23, URZ, UP0, !UPT ;  /* 0x00000017040f7290 */ /* 0x000fe400087fe4ff */
[----:B0-----:R-:W-:-:S04]  /*0d30*/  MOV R4, UR14 ;  /* 0x0000000e00047c02 */ /* 0x001fc80008000f00 */
[----:B------:R-:W-:Y:S01]  /*0d40*/  IMAD.U32 R5, RZ, RZ, UR15 ;  /* 0x0000000fff057e24 */ /* 0x000fe2000f8e00ff */
[----:B---3--:R-:W-:-:S07]  /*0d50*/  DMUL R14, R14, R16 ;  /* 0x000000100e0e7228 */ /* 0x008fce0000000000 */
[----:B------:R3:W-:Y:S04]  /*0d60*/  STG.E.64 desc[UR6][R10.64+0x10], R14 ;  /* 0x0000100e0a007986 */ /* 0x0007e8000c101b06 */
[----:B-1----:R-:W4:Y:S04]  /*0d70*/  LDG.E.64 R6, desc[UR6][R2.64] ;  /* 0x0000000602067981 */ /* 0x002f28000c1e1b00 */
[----:B------:R-:W4:Y:S04]  /*0d80*/  LDG.E.64 R16, desc[UR6][R4.64] ;  /* 0x0000000604107981 */ /* 0x000f28000c1e1b00 */
[----:B------:R-:W3:Y:S01]  /*0d90*/  LDG.E.64 R18, desc[UR6][R4.64+0x10] ;  /* 0x0000100604127981 */ /* 0x000ee2000c1e1b00 */
[----:B----4-:R-:W-:-:S03]  /*0da0*/  DMUL R6, R6, R16 ;  /* 0x0000001006067228 */ /* 0x010fc60000000000 */
[----:B------:R-:W4:Y:S04]  /*0db0*/  LDG.E.64 R16, desc[UR6][R4.64+0x8] ;  /* 0x0000080604107981 */ /* 0x000f28000c1e1b00 */
[----:B------:R1:W-:Y:S04]  /*0dc0*/  STG.E.64 desc[UR6][R4.64], R6 ;  /* 0x0000000604007986 */ /* 0x0003e8000c101b06 */
[----:B--2---:R-:W4:Y:S02]  /*0dd0*/  LDG.E.64 R8, desc[UR6][R2.64] ;  /* 0x0000000602087981 */ /* 0x004f24000c1e1b00 */
[----:B----4-:R-:W-:-:S07]  /*0de0*/  DMUL R8, R8, R16 ;  /* 0x0000001008087228 */ /* 0x010fce0000000000 */
[----:B------:R1:W-:Y:S04]  /*0df0*/  STG.E.64 desc[UR6][R4.64+0x8], R8 ;  /* 0x0000080804007986 */ /* 0x0003e8000c101b06 */
[----:B------:R-:W3:Y:S01]  /*0e00*/  LDG.E.64 R16, desc[UR6][R2.64] ;  /* 0x0000000602107981 */ /* 0x000ee2000c1e1b00 */
[----:B------:R-:W-:-:S05]  /*0e10*/  VIADD R0, R0, 0x1 ;  /* 0x0000000100007836 */ /* 0x000fca0000000000 */
[----:B------:R-:W-:Y:S01]  /*0e20*/  ISETP.NE.AND P0, PT, R0, -0x1, PT ;  /* 0xffffffff0000780c */ /* 0x000fe20003f05270 */
[----:B------:R-:W-:Y:S02]  /*0e30*/  UIADD3 UR13, UP0, UPT, UR13, 0x8, URZ ;  /* 0x000000080d0d7890 */ /* 0x000fe4000ff1e0ff */
[----:B------:R-:W-:Y:S02]  /*0e40*/  UIADD3 UR12, UP1, UPT, UR12, 0x18, URZ ;  /* 0x000000180c0c7890 */ /* 0x000fe4000ff3e0ff */
[----:B------:R-:W-:Y:S02]  /*0e50*/  UIADD3.X UR5, UPT, UPT, URZ, UR5, URZ, UP0, !UPT ;  /* 0x00000005ff057290 */ /* 0x000fe400087fe4ff */
[----:B------:R-:W-:Y:S01]  /*0e60*/  UIADD3.X UR4, UPT, UPT, URZ, UR4, URZ, UP1, !UPT ;  /* 0x00000004ff047290 */ /* 0x000fe20008ffe4ff */
[----:B---3--:R-:W-:-:S07]  /*0e70*/  DMUL R16, R16, R18 ;  /* 0x0000001210107228 */ /* 0x008fce0000000000 */
[----:B------:R1:W-:Y:S01]  /*0e80*/  STG.E.64 desc[UR6][R4.64+0x10], R16 ;  /* 0x0000101004007986 */ /* 0x0003e2000c101b06 */
[----:B------:R-:W-:Y:S05]  /*0e90*/  @P0 BRA `(.L_x_206) ;  /* 0xfffffff000a80947 */ /* 0x000fea000383ffff */
[----:B------:R-:W-:Y:S05]  /*0ea0*/  EXIT ;  /* 0x000000000000794d */ /* 0x000fea0003800000 */
        .weak           $__internal_5_$__cuda_sm20_dblrcp_rn_slowpath_v3
        .type           $__internal_5_$__cuda_sm20_dblrcp_rn_slowpath_v3,@function
        .size           $__internal_5_$__cuda_sm20_dblrcp_rn_slowpath_v3,($__internal_6_$__cuda_sm20_dsqrt_rn_f64_mediumpath_v1 - $__internal_5_$__cuda_sm20_dblrcp_rn_slowpath_v3)
$__internal_5_$__cuda_sm20_dblrcp_rn_slowpath_v3:
        /* <DEDUP_REMOVED lines=23> */
.L_x_209:
        /* <DEDUP_REMOVED lines=9> */
.L_x_207:
[----:B------:R-:W-:Y:S01]  /*10b0*/  LOP3.LUT R17, R15, 0x80000, RZ, 0xfc, !PT ;  /* 0x000800000f117812 */ /* 0x000fe200078efcff */
[----:B------:R-:W-:-:S07]  /*10c0*/  IMAD.MOV.U32 R16, RZ, RZ, R14 ;  /* 0x000000ffff107224 */ /* 0x000fce00078e000e */
.L_x_208:
[----:B------:R-:W-:Y:S01]  /*10d0*/  IMAD.MOV.U32 R3, RZ, RZ, 0x0 ;  /* 0x00000000ff037424 */ /* 0x000fe200078e00ff */
[----:B------:R-:W-:Y:S01]  /*10e0*/  MOV R15, R17 ;  /* 0x00000011000f7202 */ /* 0x000fe20000000f00 */
[----:B------:R-:W-:Y:S02]  /*10f0*/  IMAD.MOV.U32 R14, RZ, RZ, R16 ;  /* 0x000000ffff0e7224 */ /* 0x000fe400078e0010 */
[----:B------:R-:W-:Y:S05]  /*1100*/  RET.REL.NODEC R2 `(_Z10mergeEjectPdS_S_S_di) ;  /* 0xffffffec02bc7950 */ /* 0x000fea0003c3ffff */
        .weak           $__internal_6_$__cuda_sm20_dsqrt_rn_f64_mediumpath_v1
        .type           $__internal_6_$__cuda_sm20_dsqrt_rn_f64_mediumpath_v1,@function
        .size           $__internal_6_$__cuda_sm20_dsqrt_rn_f64_mediumpath_v1,(.L_x_260 - $__internal_6_$__cuda_sm20_dsqrt_rn_f64_mediumpath_v1)
$__internal_6_$__cuda_sm20_dsqrt_rn_f64_mediumpath_v1:
        /* <DEDUP_REMOVED lines=13> */
.L_x_210:
        /* <DEDUP_REMOVED lines=24> */
.L_x_212:
[----:B------:R-:W-:-:S11]  /*1360*/  DADD R4, R6, R6 ;  /* 0x0000000006047229 */ /* 0x000fd60000000006 */
.L_x_211:
[----:B------:R-:W-:-:S04]  /*1370*/  IMAD.MOV.U32 R3, RZ, RZ, 0x0 ;  /* 0x00000000ff037424 */ /* 0x000fc800078e00ff */
[----:B------:R-:W-:Y:S05]  /*1380*/  RET.REL.NODEC R2 `(_Z10mergeEjectPdS_S_S_di) ;  /* 0xffffffec021c7950 */ /* 0x000fea0003c3ffff */
.L_x_213:
        /* <DEDUP_REMOVED lines=15> */
.L_x_260:


//--------------------- .text._Z8B_kernelPdS_S_S_diS_d --------------------------
	.section	.text._Z8B_kernelPdS_S_S_diS_d,"ax",@progbits
	.align	128
        .global         _Z8B_kernelPdS_S_S_diS_d
        .type           _Z8B_kernelPdS_S_S_diS_d,@function
        .size           _Z8B_kernelPdS_S_S_diS_d,(.L_x_261 - _Z8B_kernelPdS_S_S_diS_d)
        .other          _Z8B_kernelPdS_S_S_diS_d,@"STO_CUDA_ENTRY STV_DEFAULT"
_Z8B_kernelPdS_S_S_diS_d:
.text._Z8B_kernelPdS_S_S_diS_d:
[----:B------:R-:W-:Y:S01]  /*0000*/  LDC R1, c[0x0][0x37c] ;  /* 0x0000df00ff017b82 */ /* 0x000fe20000000800 */
[----:B------:R-:W0:Y:S07]  /*0010*/  S2R R0, SR_TID.X ;  /* 0x0000000000007919 */ /* 0x000e2e0000002100 */
[----:B------:R-:W0:Y:S08]  /*0020*/  S2UR UR4, SR_CTAID.X ;  /* 0x00000000000479c3 */ /* 0x000e300000002500 */
[----:B------:R-:W0:Y:S08]  /*0030*/  LDC R19, c[0x0][0x360] ;  /* 0x0000d800ff137b82 */ /* 0x000e300000000800 */
[----:B------:R-:W1:Y:S01]  /*0040*/  LDC R2, c[0x0][0x3a8] ;  /* 0x0000ea00ff027b82 */ /* 0x000e620000000800 */
[----:B0-----:R-:W-:-:S04]  /*0050*/  IMAD R19, R19, UR4, R0 ;  /* 0x0000000413137c24 */ /* 0x001fc8000f8e0200 */
[----:B------:R-:W-:Y:S01]  /*0060*/  VIADD R19, R19, 0x2 ;  /* 0x0000000213137836 */ /* 0x000fe20000000000 */
[----:B-1----:R-:W-:-:S04]  /*0070*/  SHF.R.S32.HI R18, RZ, 0x1f, R2 ;  /* 0x0000001fff127819 */ /* 0x002fc80000011402 */
[----:B------:R-:W-:-:S04]  /*0080*/  ISETP.GE.U32.AND P0, PT, R19, R2, PT ;  /* 0x000000021300720c */ /* 0x000fc80003f06070 */
[----:B------:R-:W-:-:S13]  /*0090*/  ISETP.GE.U32.AND.EX P0, PT, RZ, R18, PT, P0 ;  /* 0x00000012ff00720c */ /* 0x000fda0003f06100 */
        /* <DEDUP_REMOVED lines=12> */
[----:B------:R-:W4:Y:S04]  /*0160*/  LDG.E.64 R12, desc[UR6][R16.64+0x28] ;  /* 0x00002806100c7981 */ /* 0x000f28000c1e1b00 */
[----:B------:R-:W4:Y:S01]  /*0170*/  LDG.E.64 R14, desc[UR6][R10.64+0x10] ;  /* 0x000010060a0e7981 */ /* 0x000f22000c1e1b00 */
[----:B------:R-:W-:Y:S01]  /*0180*/  BSSY.RECONVERGENT B0, `(.L_x_214) ;  /* 0x0000018000007945 */ /* 0x000fe20003800200 */
[----:B--2---:R-:W-:-:S02]  /*0190*/  DADD R6, R6, -R8 ;  /* 0x0000000006067229 */ /* 0x004fc40000000808 */
[----:B---3--:R-:W-:-:S06]  /*01a0*/  DADD R2, R2, -R4 ;  /* 0x0000000002027229 */ /* 0x008fcc0000000804 */
[----:B------:R-:W-:Y:S02]  /*01b0*/  DMUL R8, R6, R6 ;  /* 0x0000000606087228 */ /* 0x000fe40000000000 */
[----:B----4-:R-:W-:-:S06]  /*01c0*/  DADD R4, R12, -R14 ;  /* 0x000000000c047229 */ /* 0x010fcc000000080e */
[----:B------:R-:W-:Y:S01]  /*01d0*/  DFMA R8, R2, R2, R8 ;  /* 0x000000020208722b */ /* 0x000fe20000000008 */
[----:B------:R-:W-:-:S07]  /*01e0*/  IMAD.MOV.U32 R14, RZ, RZ, RZ ;  /* 0x000000ffff0e7224 */ /* 0x000fce00078e00ff */
[----:B------:R-:W-:-:S08]  /*01f0*/  DFMA R8, R4, R4, R8 ;  /* 0x000000040408722b */ /* 0x000fd00000000008 */
[----:B0-----:R-:W-:-:S08]  /*0200*/  DADD R8, R8, UR4 ;  /* 0x0000000408087e29 */ /* 0x001fd00008000000 */
[----:B------:R-:W-:-:S08]  /*0210*/  DMUL R12, R8, R8 ;  /* 0x00000008080c7228 */ /* 0x000fd00000000000 */
[----:B------:R-:W-:Y:S01]  /*0220*/  DMUL R8, R8, R12 ;  /* 0x0000000c08087228 */ /* 0x000fe20000000000 */
[----:B------:R-:W-:Y:S02]  /*0230*/  IMAD.MOV.U32 R12, RZ, RZ, 0x0 ;  /* 0x00000000ff0c7424 */ /* 0x000fe400078e00ff */
[----:B------:R-:W-:-:S03]  /*0240*/  IMAD.MOV.U32 R13, RZ, RZ, 0x3fd80000 ;  /* 0x3fd80000ff0d7424 */ /* 0x000fc600078e00ff */
[----:B------:R-:W0:Y:S04]  /*0250*/  MUFU.RSQ64H R15, R9 ;  /* 0x00000009000f7308 */ /* 0x000e280000001c00 */
[----:B------:R-:W-:-:S04]  /*0260*/  IADD3 R0, PT, PT, R9, -0x100000, RZ ;  /* 0xfff0000009007810 */ /* 0x000fc80007ffe0ff */
[----:B------:R-:W-:Y:S01]  /*0270*/  ISETP.GE.U32.AND P0, PT, R0, 0x7fe00000, PT ;  /* 0x7fe000000000780c */ /* 0x000fe20003f06070 */
[----:B0-----:R-:W-:-:S08]  /*0280*/  DMUL R10, R14, R14 ;  /* 0x0000000e0e0a7228 */ /* 0x001fd00000000000 */
[----:B------:R-:W-:-:S08]  /*0290*/  DFMA R10, R8, -R10, 1 ;  /* 0x3ff00000080a742b */ /* 0x000fd0000000080a */
[----:B------:R-:W-:Y:S02]  /*02a0*/  DFMA R12, R10, R12, 0.5 ;  /* 0x3fe000000a0c742b */ /* 0x000fe4000000000c */
[----:B------:R-:W-:-:S08]  /*02b0*/  DMUL R10, R14, R10 ;  /* 0x0000000a0e0a7228 */ /* 0x000fd00000000000 */
[----:B------:R-:W-:Y:S01]  /*02c0*/  DFMA R14, R12, R10, R14 ;  /* 0x0000000a0c0e722b */ /* 0x000fe2000000000e */
[----:B------:R-:W-:Y:S10]  /*02d0*/  @!P0 BRA `(.L_x_215) ;  /* 0x0000000000088947 */ /* 0x000ff40003800000 */
[----:B------:R-:W-:-:S07]  /*02e0*/  MOV R0, 0x300 ;  /* 0x0000030000007802 */ /* 0x000fce0000000f00 */
[----:B------:R-:W-:Y:S05]  /*02f0*/  CALL.REL.NOINC `($__internal_7_$__cuda_sm20_drsqrt_f64_slowpath_v2) ;  /* 0x0000000400307944 */ /* 0x000fea0003c00000 */
.L_x_215:
[----:B------:R-:W-:Y:S05]  /*0300*/  BSYNC.RECONVERGENT B0 ;  /* 0x0000000000007941 */ /* 0x000fea0003800200 */
.L_x_214:
[----:B------:R-:W0:Y:S01]  /*0310*/  LDC.64 R12, c[0x0][0x390] ;  /* 0x0000e400ff0c7b82 */ /* 0x000e220000000a00 */
[----:B------:R-:W1:Y:S07]  /*0320*/  LDCU.64 UR4, c[0x0][0x3b0] ;  /* 0x00007600ff0477ac */ /* 0x000e6e0008000a00 */
[----:B------:R-:W2:Y:S01]  /*0330*/  LDC.64 R10, c[0x0][0x388] ;  /* 0x0000e200ff0a7b82 */ /* 0x000ea20000000a00 */
[C---:B------:R-:W-:Y:S01]  /*0340*/  IMAD.SHL.U32 R0, R19.reuse, 0x8, RZ ;  /* 0x0000000813007824 */ /* 0x040fe200078e00ff */
[----:B------:R-:W3:Y:S01]  /*0350*/  LDCU.128 UR8, c[0x0][0x390] ;  /* 0x00007200ff0877ac */ /* 0x000ee20008000c00 */
[----:B0-----:R-:W4:Y:S03]  /*0360*/  LDG.E.64 R8, desc[UR6][R12.64+0x8] ;  /* 0x000008060c087981 */ /* 0x001f26000c1e1b00 */
[----:B-1----:R-:W-:Y:S01]  /*0370*/  IADD3 R16, P0, PT, R0, UR4, RZ ;  /* 0x0000000400107c10 */ /* 0x002fe2000ff1e0ff */
[----:B------:R-:W-:Y:S01]  /*0380*/  UMOV UR4, URZ ;  /* 0x000000ff00047c82 */ /* 0x000fe20008000000 */
[----:B--2---:R-:W-:Y:S01]  /*0390*/  IMAD.WIDE.U32 R10, R19, 0x18, R10 ;  /* 0x00000018130a7825 */ /* 0x004fe200078e000a */
[----:B------:R-:W-:-:S03]  /*03a0*/  SHF.R.U32.HI R19, RZ, 0x1d, R19 ;  /* 0x0000001dff137819 */ /* 0x000fc60000011613 */
[----:B------:R-:W-:Y:S01]  /*03b0*/  VIADD R11, R11, UR4 ;  /* 0x000000040b0b7c36 */ /* 0x000fe20008000000 */
[----:B------:R-:W-:Y:S01]  /*03c0*/  IADD3.X R17, PT, PT, R19, UR5, RZ, P0, !PT ;  /* 0x0000000513117c10 */ /* 0x000fe200087fe4ff */
[----:B------:R-:W0:Y:S03]  /*03d0*/  LDCU.64 UR4, c[0x0][0x3a0] ;  /* 0x00007400ff0477ac */ /* 0x000e260008000a00 */
[----:B------:R-:W2:Y:S04]  /*03e0*/  LDG.E.64 R20, desc[UR6][R10.64] ;  /* 0x000000060a147981 */ /* 0x000ea8000c1e1b00 */
[----:B------:R-:W2:Y:S01]  /*03f0*/  LDG.E.64 R22, desc[UR6][R16.64] ;  /* 0x0000000610167981 */ /* 0x000ea2000c1e1b00 */
[----:B0-----:R-:W-:-:S08]  /*0400*/  DMUL R14, R14, UR4 ;  /* 0x000000040e0e7c28 */ /* 0x001fd00008000000 */
[----:B----4-:R-:W-:-:S08]  /*0410*/  DMUL R8, R14, R8 ;  /* 0x000000080e087228 */ /* 0x010fd00000000000 */
[----:B------:R-:W-:-:S08]  /*0420*/  DMUL R8, R2, R8 ;  /* 0x0000000802087228 */ /* 0x000fd00000000000 */
[----:B--2---:R-:W-:Y:S01]  /*0430*/  DFMA R22, R8, R22, R20 ;  /* 0x000000160816722b */ /* 0x004fe20000000014 */
[----:B------:R-:W2:Y:S06]  /*0440*/  LDG.E.64 R20, desc[UR6][R10.64+0x8] ;  /* 0x000008060a147981 */ /* 0x000eac000c1e1b00 */
[----:B------:R-:W-:Y:S04]  /*0450*/  STG.E.64 desc[UR6][R10.64], R22 ;  /* 0x000000160a007986 */ /* 0x000fe8000c101b06 */
[----:B------:R-:W4:Y:S04]  /*0460*/  LDG.E.64 R24, desc[UR6][R12.64+0x8] ;  /* 0x000008060c187981 */ /* 0x000f28000c1e1b00 */
[----:B------:R-:W2:Y:S01]  /*0470*/  LDG.E.64 R8, desc[UR6][R16.64] ;  /* 0x0000000610087981 */ /* 0x000ea2000c1e1b00 */
[----:B----4-:R-:W-:-:S08]  /*0480*/  DMUL R24, R14, R24 ;  /* 0x000000180e187228 */ /* 0x010fd00000000000 */
[----:B------:R-:W-:-:S08]  /*0490*/  DMUL R24, R6, R24 ;  /* 0x0000001806187228 */ /* 0x000fd00000000000 */
[----:B--2---:R-:W-:Y:S01]  /*04a0*/  DFMA R24, R24, R8, R20 ;  /* 0x000000081818722b */ /* 0x004fe20000000014 */
[----:B------:R-:W2:Y:S06]  /*04b0*/  LDG.E.64 R20, desc[UR6][R10.64+0x10] ;  /* 0x000010060a147981 */ /* 0x000eac000c1e1b00 */
[----:B------:R-:W-:Y:S04]  /*04c0*/  STG.E.64 desc[UR6][R10.64+0x8], R24 ;  /* 0x000008180a007986 */ /* 0x000fe8000c101b06 */
[----:B------:R-:W4:Y:S04]  /*04d0*/  LDG.E.64 R26, desc[UR6][R12.64+0x8] ;  /* 0x000008060c1a7981 */ /* 0x000f28000c1e1b00 */
[----:B------:R-:W2:Y:S01]  /*04e0*/  LDG.E.64 R28, desc[UR6][R16.64] ;  /* 0x00000006101c7981 */ /* 0x000ea2000c1e1b00 */
[----:B------:R-:W0:Y:S01]  /*04f0*/  LDC.64 R8, c[0x0][0x388] ;  /* 0x0000e200ff087b82 */ /* 0x000e220000000a00 */
[----:B----4-:R-:W-:-:S08]  /*0500*/  DMUL R26, R14, R26 ;  /* 0x0000001a0e1a7228 */ /* 0x010fd00000000000 */
[----:B------:R-:W-:-:S08]  /*0510*/  DMUL R26, R4, R26 ;  /* 0x0000001a041a7228 */ /* 0x000fd00000000000 */
[----:B--2---:R-:W-:Y:S01]  /*0520*/  DFMA R26, R26, R28, R20 ;  /* 0x0000001c1a1a722b */ /* 0x004fe20000000014 */
[----:B------:R-:W1:Y:S06]  /*0530*/  LDC R21, c[0x0][0x3a8] ;  /* 0x0000ea00ff157b82 */ /* 0x000e6c0000000800 */
[----:B------:R2:W-:Y:S04]  /*0540*/  STG.E.64 desc[UR6][R10.64+0x10], R26 ;  /* 0x0000101a0a007986 */ /* 0x0005e8000c101b06 */
[----:B0-----:R-:W4:Y:S01]  /*0550*/  LDG.E.64 R28, desc[UR6][R8.64+0x18] ;  /* 0x00001806081c7981 */ /* 0x001f22000c1e1b00 */
[----:B--2---:R-:W4:Y:S01]  /*0560*/  LDC.64 R26, c[0x0][0x398] ;  /* 0x0000e600ff1a7b82 */ /* 0x004f220000000a00 */
[C---:B-1----:R-:W-:Y:S01]  /*0570*/  IMAD.SHL.U32 R23, R21.reuse, 0x8, RZ ;  /* 0x0000000815177824 */ /* 0x042fe200078e00ff */
[----:B------:R-:W-:-:S04]  /*0580*/  SHF.L.U64.HI R17, R21, 0x3, R18 ;  /* 0x0000000315117819 */ /* 0x000fc80000010212 */
[----:B---3--:R-:W-:-:S04]  /*0590*/  IADD3 R12, P0, PT, R23, UR10, RZ ;  /* 0x0000000a170c7c10 */ /* 0x008fc8000ff1e0ff */
[----:B------:R-:W-:Y:S01]  /*05a0*/  IADD3.X R13, PT, PT, R17, UR11, RZ, P0, !PT ;  /* 0x0000000b110d7c10 */ /* 0x000fe200087fe4ff */
[----:B----4-:R0:W-:Y:S04]  /*05b0*/  STG.E.64 desc[UR6][R26.64], R28 ;  /* 0x0000001c1a007986 */ /* 0x0101e8000c101b06 */
[----:B------:R-:W-:Y:S04]  /*05c0*/  STG.E.64 desc[UR6][R12.64+-0x8], RZ ;  /* 0xfffff8ff0c007986 */ /* 0x000fe8000c101b06 */
[----:B0-----:R-:W2:Y:S01]  /*05d0*/  LDG.E.64 R26, desc[UR6][R8.64+0x20] ;  /* 0x00002006081a7981 */ /* 0x001ea2000c1e1b00 */
[----:B------:R-:W-:-:S05]  /*05e0*/  IADD3 R10, P0, PT, R12, R23, RZ ;  /* 0x000000170c0a7210 */ /* 0x000fca0007f1e0ff */
[----:B------:R-:W-:Y:S01]  /*05f0*/  IMAD.X R11, R13, 0x1, R17, P0 ;  /* 0x000000010d0b7824 */ /* 0x000fe200000e0611 */
[----:B--2---:R0:W-:Y:S04]  /*0600*/  STG.E.64 desc[UR6][R12.64], R26 ;  /* 0x0000001a0c007986 */ /* 0x0041e8000c101b06 */
[----:B------:R-:W-:Y:S04]  /*0610*/  STG.E.64 desc[UR6][R10.64+-0x8], RZ ;  /* 0xfffff8ff0a007986 */ /* 0x000fe8000c101b06 */
[----:B------:R-:W2:Y:S01]  /*0620*/  LDG.E.64 R8, desc[UR6][R8.64+0x28] ;  /* 0x0000280608087981 */ /* 0x000ea2000c1e1b00 */
[----:B------:R-:W-:-:S02]  /*0630*/  IADD3 R24, P1, PT, R0, UR8, RZ ;  /* 0x0000000800187c10 */ /* 0x000fc4000ff3e0ff */
[----:B0-----:R-:W-:Y:S02]  /*0640*/  IADD3 R26, P0, PT, R10, R23, RZ ;  /* 0x000000170a1a7210 */ /* 0x001fe40007f1e0ff */
[----:B------:R-:W-:Y:S02]  /*0650*/  IADD3.X R25, PT, PT, R19, UR9, RZ, P1, !PT ;  /* 0x0000000913197c10 */ /* 0x000fe40008ffe4ff */
[----:B------:R-:W-:Y:S01]  /*0660*/  IADD3.X R27, PT, PT, R11, R17, RZ, P0, !PT ;  /* 0x000000110b1b7210 */ /* 0x000fe200007fe4ff */
[----:B--2---:R-:W-:Y:S04]  /*0670*/  STG.E.64 desc[UR6][R10.64], R8 ;  /* 0x000000080a007986 */ /* 0x004fe8000c101b06 */
[----:B------:R-:W-:Y:S04]  /*0680*/  STG.E.64 desc[UR6][R26.64+-0x8], RZ ;  /* 0xfffff8ff1a007986 */ /* 0x000fe8000c101b06 */
[----:B------:R-:W2:Y:S01]  /*0690*/  LDG.E.64 R28, desc[UR6][R24.64] ;  /* 0x00000006181c7981 */ /* 0x000ea2000c1e1b00 */
[----:B------:R-:W-:-:S04]  /*06a0*/  IADD3 R12, P0, PT, R0, UR10, RZ ;  /* 0x0000000a000c7c10 */ /* 0x000fc8000ff1e0ff */
[----:B------:R-:W-:Y:S01]  /*06b0*/  IADD3.X R13, PT, PT, R19, UR11, RZ, P0, !PT ;  /* 0x0000000b130d7c10 */ /* 0x000fe200087fe4ff */
[----:B--2---:R-:W-:-:S08]  /*06c0*/  DMUL R28, R14, -R28 ;  /* 0x8000001c0e1c7228 */ /* 0x004fd00000000000 */
[----:B------:R-:W-:-:S07]  /*06d0*/  DMUL R28, R2, R28 ;  /* 0x0000001c021c7228 */ /* 0x000fce0000000000 */
[----:B------:R0:W-:Y:S04]  /*06e0*/  STG.E.64 desc[UR6][R12.64+-0x8], R28 ;  /* 0xfffff81c0c007986 */ /* 0x0001e8000c101b06 */
[----:B------:R-:W2:Y:S01]  /*06f0*/  LDG.E.64 R2, desc[UR6][R24.64] ;  /* 0x0000000618027981 */ /* 0x000ea2000c1e1b00 */
[----:B------:R-:W-:-:S05]  /*0700*/  IADD3 R16, P0, PT, R12, R23, RZ ;  /* 0x000000170c107210 */ /* 0x000fca0007f1e0ff */
[----:B------:R-:W-:Y:S01]  /*0710*/  IMAD.X R17, R13, 0x1, R17, P0 ;  /* 0x000000010d117824 */ /* 0x000fe200000e0611 */
[----:B--2---:R-:W-:-:S08]  /*0720*/  DMUL R2, R14, -R2 ;  /* 0x800000020e027228 */ /* 0x004fd00000000000 */
[----:B------:R-:W-:-:S07]  /*0730*/  DMUL R2, R6, R2 ;  /* 0x0000000206027228 */ /* 0x000fce0000000000 */
[----:B------:R-:W-:Y:S04]  /*0740*/  STG.E.64 desc[UR6][R16.64+-0x8], R2 ;  /* 0xfffff80210007986 */ /* 0x000fe8000c101b06 */
[----:B------:R-:W2:Y:S01]  /*0750*/  LDG.E.64 R6, desc[UR6][R24.64] ;  /* 0x0000000618067981 */ /* 0x000ea2000c1e1b00 */
[----:B------:R-:W-:-:S04]  /*0760*/  IMAD.SHL.U32 R21, R21, 0x2, RZ ;  /* 0x0000000215157824 */ /* 0x000fc800078e00ff */
[----:B0-----:R-:W-:Y:S01]  /*0770*/  IMAD.WIDE R12, R21, 0x8, R12 ;  /* 0x00000008150c7825 */ /* 0x001fe200078e020c */
[----:B--2---:R-:W-:-:S08]  /*0780*/  DMUL R6, R14, -R6 ;  /* 0x800000060e067228 */ /* 0x004fd00000000000 */
[----:B------:R-:W-:-:S07]  /*0790*/  DMUL R6, R4, R6 ;  /* 0x0000000604067228 */ /* 0x000fce0000000000 */
[----:B------:R-:W-:Y:S01]  /*07a0*/  STG.E.64 desc[UR6][R12.64+-0x8], R6 ;  /* 0xfffff8060c007986 */ /* 0x000fe2000c101b06 */
[----:B------:R-:W-:Y:S05]  /*07b0*/  EXIT ;  /* 0x000000000000794d */ /* 0x000fea0003800000 */
        .weak           $__internal_7_$__cuda_sm20_drsqrt_f64_slowpath_v2
        .type           $__internal_7_$__cuda_sm20_drsqrt_f64_slowpath_v2,@function
        .size           $__internal_7_$__cuda_sm20_drsqrt_f64_slowpath_v2,(.L_x_261 - $__internal_7_$__cuda_sm20_drsqrt_f64_slowpath_v2)
$__internal_7_$__cuda_sm20_drsqrt_f64_slowpath_v2:
[----:B------:R-:W-:Y:S01]  /*07c0*/  DSETP.NEU.AND P0, PT, R8, RZ, PT ;  /* 0x000000ff0800722a */ /* 0x000fe20003f0d000 */
[----:B------:R-:W-:Y:S01]  /*07d0*/  BSSY.RECONVERGENT B1, `(.L_x_216) ;  /* 0x000001c000017945 */ /* 0x000fe20003800200 */
[----:B------:R-:W-:-:S12]  /*07e0*/  LOP3.LUT R10, R9, 0x80000000, RZ, 0xc0, !PT ;  /* 0x80000000090a7812 */ /* 0x000fd800078ec0ff */
        /* <DEDUP_REMOVED lines=22> */
.L_x_218:
[----:B------:R-:W-:Y:S01]  /*0950*/  DADD R10, R8, R8 ;  /* 0x00000000080a7229 */ /* 0x000fe20000000008 */
[----:B------:R-:W-:Y:S10]  /*0960*/  BRA `(.L_x_219) ;  /* 0x0000000000087947 */ /* 0x000ff40003800000 */
.L_x_217:
[----:B------:R-:W-:Y:S01]  /*0970*/  LOP3.LUT R11, R10, 0x7ff00000, RZ, 0xfc, !PT ;  /* 0x7ff000000a0b7812 */ /* 0x000fe200078efcff */
[----:B------:R-:W-:-:S07]  /*0980*/  IMAD.MOV.U32 R10, RZ, RZ, RZ ;  /* 0x000000ffff0a7224 */ /* 0x000fce00078e00ff */
.L_x_219:
[----:B------:R-:W-:Y:S05]  /*0990*/  BSYNC.RECONVERGENT B1 ;  /* 0x0000000000017941 */ /* 0x000fea0003800200 */
.L_x_216:
[----:B------:R-:W-:Y:S01]  /*09a0*/  IMAD.MOV.U32 R8, RZ, RZ, R0 ;  /* 0x000000ffff087224 */ /* 0x000fe200078e0000 */
[----:B------:R-:W-:Y:S01]  /*09b0*/  MOV R15, R11 ;  /* 0x0000000b000f7202 */ /* 0x000fe20000000f00 */
[----:B------:R-:W-:Y:S02]  /*09c0*/  IMAD.MOV.U32 R9, RZ, RZ, 0x0 ;  /* 0x00000000ff097424 */ /* 0x000fe400078e00ff */
[----:B------:R-:W-:Y:S02]  /*09d0*/  IMAD.MOV.U32 R14, RZ, RZ, R10 ;  /* 0x000000ffff0e7224 */ /* 0x000fe400078e000a */
[----:B------:R-:W-:Y:S05]  /*09e0*/  RET.REL.NODEC R8 `(_Z8B_kernelPdS_S_S_diS_d) ;  /* 0xfffffff408847950 */ /* 0x000fea0003c3ffff */
.L_x_220:
        /* <DEDUP_REMOVED lines=9> */
.L_x_261:


//--------------------- .text._Z9A2_kernelPdS_S_dS_i --------------------------
	.section	.text._Z9A2_kernelPdS_S_dS_i,"ax",@progbits
	.align	128
        .global         _Z9A2_kernelPdS_S_dS_i
        .type           _Z9A2_kernelPdS_S_dS_i,@function
        .size           _Z9A2_kernelPdS_S_dS_i,(.L_x_262 - _Z9A2_kernelPdS_S_dS_i)
        .other          _Z9A2_kernelPdS_S_dS_i,@"STO_CUDA_ENTRY STV_DEFAULT"
_Z9A2_kernelPdS_S_dS_i:
.text._Z9A2_kernelPdS_S_dS_i:
        /* <DEDUP_REMOVED lines=16> */
[----:B------:R-:W-:-:S03]  /*0100*/  VIADD R11, R11, UR4 ;  /* 0x000000040b0b7c36 */ /* 0x000fc60008000000 */
[----:B------:R-:W0:Y:S01]  /*0110*/  LDC.64 R2, c[0x0][0x390] ;  /* 0x0000e400ff027b82 */ /* 0x000e220000000a00 */
[----:B------:R-:W2:Y:S01]  /*0120*/  LDCU.64 UR4, c[0x0][0x398] ;  /* 0x00007300ff0477ac */ /* 0x000ea20008000a00 */
[----:B-1----:R-:W3:Y:S04]  /*0130*/  LDG.E.64 R20, desc[UR6][R6.64+0x8] ;  /* 0x0000080606147981 */ /* 0x002ee8000c1e1b00 */
[----:B------:R-:W3:Y:S04]  /*0140*/  LDG.E.64 R12, desc[UR6][R10.64+0x8] ;  /* 0x000008060a0c7981 */ /* 0x000ee8000c1e1b00 */
[----:B------:R-:W4:Y:S04]  /*0150*/  LDG.E.64 R24, desc[UR6][R6.64] ;  /* 0x0000000606187981 */ /* 0x000f28000c1e1b00 */
[----:B------:R-:W4:Y:S04]  /*0160*/  LDG.E.64 R8, desc[UR6][R10.64] ;  /* 0x000000060a087981 */ /* 0x000f28000c1e1b00 */
[----:B------:R-:W5:Y:S04]  /*0170*/  LDG.E.64 R14, desc[UR6][R6.64+0x10] ;  /* 0x00001006060e7981 */ /* 0x000f68000c1e1b00 */
[----:B------:R1:W5:Y:S04]  /*0180*/  LDG.E.64 R16, desc[UR6][R10.64+0x10] ;  /* 0x000010060a107981 */ /* 0x000368000c1e1b00 */
[----:B0-----:R-:W2:Y:S01]  /*0190*/  LDG.E.64 R2, desc[UR6][R2.64] ;  /* 0x0000000602027981 */ /* 0x001ea2000c1e1b00 */
[----:B------:R-:W-:Y:S01]  /*01a0*/  BSSY.RECONVERGENT B0, `(.L_x_221) ;  /* 0x0000018000007945 */ /* 0x000fe20003800200 */
[----:B-1----:R-:W-:Y:S01]  /*01b0*/  IMAD.MOV.U32 R10, RZ, RZ, RZ ;  /* 0x000000ffff0a7224 */ /* 0x002fe200078e00ff */
[----:B---3--:R-:W-:-:S02]  /*01c0*/  DADD R20, R20, -R12 ;  /* 0x0000000014147229 */ /* 0x008fc4000000080c */
[----:B----4-:R-:W-:-:S06]  /*01d0*/  DADD R24, R24, -R8 ;  /* 0x0000000018187229 */ /* 0x010fcc0000000808 */
[----:B------:R-:W-:Y:S02]  /*01e0*/  DMUL R12, R20, R20 ;  /* 0x00000014140c7228 */ /* 0x000fe40000000000 */
[----:B-----5:R-:W-:-:S06]  /*01f0*/  DADD R8, R14, -R16 ;  /* 0x000000000e087229 */ /* 0x020fcc0000000810 */
[----:B------:R-:W-:Y:S02]  /*0200*/  DFMA R12, R24, R24, R12 ;  /* 0x00000018180c722b */ /* 0x000fe4000000000c */
[----:B--2---:R-:W-:-:S06]  /*0210*/  DMUL R2, R2, UR4 ;  /* 0x0000000402027c28 */ /* 0x004fcc0008000000 */
[----:B------:R-:W-:-:S08]  /*0220*/  DFMA R12, R8, R8, R12 ;  /* 0x00000008080c722b */ /* 0x000fd0000000000c */
        /* <DEDUP_REMOVED lines=14> */
[----:B------:R-:W-:Y:S05]  /*0310*/  CALL.REL.NOINC `($__internal_8_$__cuda_sm20_drsqrt_f64_slowpath_v2) ;  /* 0x0000000400647944 */ /* 0x000fea0003c00000 */
.L_x_222:
[----:B------:R-:W-:Y:S05]  /*0320*/  BSYNC.RECONVERGENT B0 ;  /* 0x0000000000007941 */ /* 0x000fea0003800200 */
.L_x_221:
[----:B------:R-:W0:Y:S01]  /*0330*/  LDCU.64 UR4, c[0x0][0x390] ;  /* 0x00007200ff0477ac */ /* 0x000e220008000a00 */
[----:B------:R-:W-:Y:S01]  /*0340*/  IMAD.SHL.U32 R14, R4, 0x8, RZ ;  /* 0x00000008040e7824 */ /* 0x000fe200078e00ff */
[----:B------:R-:W-:-:S04]  /*0350*/  SHF.R.U32.HI R15, RZ, 0x1d, R4 ;  /* 0x0000001dff0f7819 */ /* 0x000fc80000011604 */
[----:B0-----:R-:W-:-:S04]  /*0360*/  IADD3 R18, P0, PT, R14, UR4, RZ ;  /* 0x000000040e127c10 */ /* 0x001fc8000ff1e0ff */
[----:B------:R-:W-:Y:S01]  /*0370*/  IADD3.X R19, PT, PT, R15, UR5, RZ, P0, !PT ;  /* 0x000000050f137c10 */ /* 0x000fe200087fe4ff */
[----:B------:R-:W0:Y:S04]  /*0380*/  LDCU.64 UR4, c[0x0][0x398] ;  /* 0x00007300ff0477ac */ /* 0x000e280008000a00 */
[----:B------:R-:W0:Y:S01]  /*0390*/  LDG.E.64 R6, desc[UR6][R18.64] ;  /* 0x0000000612067981 */ /* 0x000e22000c1e1b00 */
[----:B------:R-:W-:Y:S01]  /*03a0*/  BSSY.RECONVERGENT B0, `(.L_x_223) ;  /* 0x000003b000007945 */ /* 0x000fe20003800200 */
[----:B------:R-:W-:Y:S02]  /*03b0*/  DMUL R16, R2, R12 ;  /* 0x0000000c02107228 */ /* 0x000fe40000000000 */
[----:B0-----:R-:W-:-:S08]  /*03c0*/  DMUL R6, R6, UR4 ;  /* 0x0000000406067c28 */ /* 0x001fd00008000000 */
[----:B------:R-:W-:-:S08]  /*03d0*/  DMUL R10, R6, R12 ;  /* 0x0000000c060a7228 */ /* 0x000fd00000000000 */
[----:B------:R-:W-:-:S14]  /*03e0*/  DSETP.NE.AND P0, PT, R10, RZ, PT ;  /* 0x000000ff0a00722a */ /* 0x000fdc0003f05000 */
[----:B------:R-:W-:Y:S05]  /*03f0*/  @P0 BRA `(.L_x_224) ;  /* 0x0000000000680947 */ /* 0x000fea0003800000 */
[----:B------:R-:W0:Y:S01]  /*0400*/  LDC.64 R6, c[0x0][0x388] ;  /* 0x0000e200ff067b82 */ /* 0x000e220000000a00 */
[----:B------:R-:W-:Y:S01]  /*0410*/  UMOV UR4, URZ ;  /* 0x000000ff00047c82 */ /* 0x000fe20008000000 */
[----:B------:R-:W1:Y:S01]  /*0420*/  LDCU UR8, c[0x0][0x3a8] ;  /* 0x00007500ff0877ac */ /* 0x000e620008000800 */
[----:B0-----:R-:W-:-:S04]  /*0430*/  IMAD.WIDE.U32 R6, R4, 0x18, R6 ;  /* 0x0000001804067825 */ /* 0x001fc800078e0006 */
[----:B------:R-:W-:Y:S01]  /*0440*/  VIADD R7, R7, UR4 ;  /* 0x0000000407077c36 */ /* 0x000fe20008000000 */
[----:B------:R-:W0:Y:S04]  /*0450*/  LDCU.64 UR4, c[0x0][0x3a0] ;  /* 0x00007400ff0477ac */ /* 0x000e280008000a00 */
[----:B------:R-:W2:Y:S04]  /*0460*/  LDG.E.64 R10, desc[UR6][R6.64] ;  /* 0x00000006060a7981 */ /* 0x000ea8000c1e1b00 */
[----:B------:R-:W3:Y:S04]  /*0470*/  LDG.E.64 R12, desc[UR6][R6.64+0x8] ;  /* 0x00000806060c7981 */ /* 0x000ee8000c1e1b00 */
[----:B------:R-:W4:Y:S01]  /*0480*/  LDG.E.64 R8, desc[UR6][R6.64+0x10] ;  /* 0x0000100606087981 */ /* 0x000f22000c1e1b00 */
[----:B-1----:R-:W-:-:S02]  /*0490*/  MOV R0, UR8 ;  /* 0x0000000800007c02 */ /* 0x002fc40008000f00 */
[----:B------:R-:W-:Y:S01]  /*04a0*/  CS2R R20, SRZ ;  /* 0x0000000000147805 */ /* 0x000fe2000001ff00 */
[----:B0-----:R-:W-:Y:S02]  /*04b0*/  IMAD.U32 R3, RZ, RZ, UR4 ;  /* 0x00000004ff037e24 */ /* 0x001fe4000f8e00ff */
[----:B------:R-:W-:-:S03]  /*04c0*/  IMAD.U32 R2, RZ, RZ, UR5 ;  /* 0x00000005ff027e24 */ /* 0x000fc6000f8e00ff */
[----:B------:R-:W-:-:S05]  /*04d0*/  IADD3 R14, P0, PT, R14, R3, RZ ;  /* 0x000000030e0e7210 */ /* 0x000fca0007f1e0ff */
[----:B------:R-:W-:Y:S01]  /*04e0*/  IMAD.X R15, R15, 0x1, R2, P0 ;  /* 0x000000010f0f7824 */ /* 0x000fe200000e0602 */
[----:B------:R-:W-:-:S04]  /*04f0*/  LEA R16, P0, R0, R14, 0x3 ;  /* 0x0000000e00107211 */ /* 0x000fc800078018ff */
[----:B------:R-:W-:Y:S01]  /*0500*/  LEA.HI.X R17, R0, R15, R5, 0x3, P0 ;  /* 0x0000000f00117211 */ /* 0x000fe200000f1c05 */
[----:B--2---:R-:W-:Y:S02]  /*0510*/  DADD R10, RZ, R10 ;  /* 0x00000000ff0a7229 */ /* 0x004fe4000000000a */
[----:B---3--:R-:W-:-:S05]  /*0520*/  DADD R12, RZ, R12 ;  /* 0x00000000ff0c7229 */ /* 0x008fca000000000c */
[----:B------:R0:W-:Y:S01]  /*0530*/  STG.E.64 desc[UR6][R6.64], R10 ;  /* 0x0000000a06007986 */ /* 0x0001e2000c101b06 */
[----:B----4-:R-:W-:-:S03]  /*0540*/  DADD R8, RZ, R8 ;  /* 0x00000000ff087229 */ /* 0x010fc60000000008 */
[----:B------:R0:W-:Y:S04]  /*0550*/  STG.E.64 desc[UR6][R6.64+0x8], R12 ;  /* 0x0000080c06007986 */ /* 0x0001e8000c101b06 */
[----:B------:R0:W-:Y:S04]  /*0560*/  STG.E.64 desc[UR6][R6.64+0x10], R8 ;  /* 0x0000100806007986 */ /* 0x0001e8000c101b06 */
[----:B------:R0:W-:Y:S04]  /*0570*/  STG.E.64 desc[UR6][R14.64], RZ ;  /* 0x000000ff0e007986 */ /* 0x0001e8000c101b06 */
[----:B------:R0:W-:Y:S01]  /*0580*/  STG.E.64 desc[UR6][R16.64], RZ ;  /* 0x000000ff10007986 */ /* 0x0001e2000c101b06 */
[----:B------:R-:W-:Y:S05]  /*0590*/  BRA `(.L_x_225) ;  /* 0x00000000006c7947 */ /* 0x000fea0003800000 */
.L_x_224:
        /* <DEDUP_REMOVED lines=9> */
[----:B-1----:R-:W-:Y:S01]  /*0630*/  MOV R0, UR8 ;  /* 0x0000000800007c02 */ /* 0x002fe20008000f00 */
[----:B------:R-:W-:Y:S01]  /*0640*/  DMUL R26, R20, -R10 ;  /* 0x8000000a141a7228 */ /* 0x000fe20000000000 */
[----:B0-----:R-:W-:-:S02]  /*0650*/  IMAD.U32 R3, RZ, RZ, UR4 ;  /* 0x00000004ff037e24 */ /* 0x001fc4000f8e00ff */
[----:B------:R-:W-:-:S03]  /*0660*/  IMAD.U32 R2, RZ, RZ, UR5 ;  /* 0x00000005ff027e24 */ /* 0x000fc6000f8e00ff */
[----:B------:R-:W-:-:S05]  /*0670*/  IADD3 R14, P0, PT, R14, R3, RZ ;  /* 0x000000030e0e7210 */ /* 0x000fca0007f1e0ff */
[----:B------:R-:W-:Y:S01]  /*0680*/  IMAD.X R15, R15, 0x1, R2, P0 ;  /* 0x000000010f0f7824 */ /* 0x000fe200000e0602 */
[C---:B--2---:R-:W-:Y:S02]  /*0690*/  DFMA R22, R24.reuse, R16, R22 ;  /* 0x000000101816722b */ /* 0x044fe40000000016 */
[----:B------:R-:W-:Y:S02]  /*06a0*/  DMUL R24, R24, -R10 ;  /* 0x8000000a18187228 */ /* 0x000fe40000000000 */
[----:B---3--:R-:W-:Y:S02]  /*06b0*/  DFMA R12, R20, R16, R12 ;  /* 0x00000010140c722b */ /* 0x008fe4000000000c */
[C---:B------:R-:W-:Y:S01]  /*06c0*/  DMUL R20, R8.reuse, -R10 ;  /* 0x8000000a08147228 */ /* 0x040fe20000000000 */
[----:B------:R1:W-:Y:S01]  /*06d0*/  STG.E.64 desc[UR6][R18.64], R22 ;  /* 0x0000001612007986 */ /* 0x0003e2000c101b06 */
[----:B----4-:R-:W-:Y:S01]  /*06e0*/  DFMA R16, R8, R16, R6 ;  /* 0x000000100810722b */ /* 0x010fe20000000006 */
[----:B------:R-:W-:-:S02]  /*06f0*/  LEA R6, P0, R0, R14, 0x3 ;  /* 0x0000000e00067211 */ /* 0x000fc400078018ff */
[----:B------:R1:W-:Y:S02]  /*0700*/  STG.E.64 desc[UR6][R18.64+0x8], R12 ;  /* 0x0000080c12007986 */ /* 0x0003e4000c101b06 */
[----:B------:R-:W-:Y:S02]  /*0710*/  LEA.HI.X R7, R0, R15, R5, 0x3, P0 ;  /* 0x0000000f00077211 */ /* 0x000fe400000f1c05 */
[----:B------:R1:W-:Y:S04]  /*0720*/  STG.E.64 desc[UR6][R18.64+0x10], R16 ;  /* 0x0000101012007986 */ /* 0x0003e8000c101b06 */
[----:B------:R1:W-:Y:S04]  /*0730*/  STG.E.64 desc[UR6][R14.64], R24 ;  /* 0x000000180e007986 */ /* 0x0003e8000c101b06 */
[----:B------:R1:W-:Y:S02]  /*0740*/  STG.E.64 desc[UR6][R6.64], R26 ;  /* 0x0000001a06007986 */ /* 0x0003e4000c101b06 */
.L_x_225:
[----:B------:R-:W-:Y:S05]  /*0750*/  BSYNC.RECONVERGENT B0 ;  /* 0x0000000000007941 */ /* 0x000fea0003800200 */
.L_x_223:
[----:B01----:R-:W0:Y:S01]  /*0760*/  LDC.64 R6, c[0x0][0x388] ;  /* 0x0000e200ff067b82 */ /* 0x003e220000000a00 */
[----:B------:R-:W-:-:S05]  /*0770*/  IMAD.SHL.U32 R9, R0, 0x2, RZ ;  /* 0x0000000200097824 */ /* 0x000fca00078e00ff */
[----:B------:R-:W-:-:S04]  /*0780*/  IADD3 R4, P0, PT, R4, R9, RZ ;  /* 0x0000000904047210 */ /* 0x000fc80007f1e0ff */
[----:B------:R-:W-:Y:S02]  /*0790*/  LEA.HI.X.SX32 R9, R9, RZ, 0x1, P0 ;  /* 0x000000ff09097211 */ /* 0x000fe400000f0eff */
[----:B------:R-:W-:-:S04]  /*07a0*/  LEA R14, P0, R4, R3, 0x3 ;  /* 0x00000003040e7211 */ /* 0x000fc800078018ff */
[----:B------:R-:W-:-:S05]  /*07b0*/  LEA.HI.X R15, R4, R2, R9, 0x3, P0 ;  /* 0x00000002040f7211 */ /* 0x000fca00000f1c09 */
[----:B------:R1:W-:Y:S04]  /*07c0*/  STG.E.64 desc[UR6][R14.64], R20 ;  /* 0x000000140e007986 */ /* 0x0003e8000c101b06 */
[----:B0-----:R-:W2:Y:S01]  /*07d0*/  LDG.E.64 R8, desc[UR6][R6.64] ;  /* 0x0000000606087981 */ /* 0x001ea2000c1e1b00 */
[----:B------:R-:W2:Y:S01]  /*07e0*/  LDC.64 R10, c[0x0][0x3a0] ;  /* 0x0000e800ff0a7b82 */ /* 0x000ea20000000a00 */
[C---:B------:R-:W-:Y:S01]  /*07f0*/  IMAD.SHL.U32 R16, R0.reuse, 0x8, RZ ;  /* 0x0000000800107824 */ /* 0x040fe200078e00ff */
[----:B------:R-:W-:-:S04]  /*0800*/  SHF.L.U64.HI R17, R0, 0x3, R5 ;  /* 0x0000000300117819 */ /* 0x000fc80000010205 */
[----:B------:R-:W-:Y:S01]  /*0810*/  IADD3 R4, P0, PT, R16, R3, RZ ;  /* 0x0000000310047210 */ /* 0x000fe20007f1e0ff */
[----:B--2---:R-:W-:Y:S04]  /*0820*/  STG.E.64 desc[UR6][R10.64], R8 ;  /* 0x000000080a007986 */ /* 0x004fe8000c101b06 */
[----:B------:R-:W2:Y:S01]  /*0830*/  LDG.E.64 R12, desc[UR6][R6.64+0x8] ;  /* 0x00000806060c7981 */ /* 0x000ea2000c1e1b00 */
[----:B------:R-:W-:Y:S01]  /*0840*/  IMAD.X R5, R17, 0x1, R2, P0 ;  /* 0x0000000111057824 */ /* 0x000fe200000e0602 */
[----:B-1----:R-:W-:-:S04]  /*0850*/  IADD3 R14, P0, PT, R4, R16, RZ ;  /* 0x00000010040e7210 */ /* 0x002fc80007f1e0ff */
[----:B--2---:R-:W-:Y:S04]  /*0860*/  STG.E.64 desc[UR6][R4.64], R12 ;  /* 0x0000000c04007986 */ /* 0x004fe8000c101b06 */
[----:B------:R-:W2:Y:S01]  /*0870*/  LDG.E.64 R2, desc[UR6][R6.64+0x10] ;  /* 0x0000100606027981 */ /* 0x000ea2000c1e1b00 */
[----:B------:R-:W-:-:S05]  /*0880*/  IADD3.X R15, PT, PT, R5, R17, RZ, P0, !PT ;  /* 0x00000011050f7210 */ /* 0x000fca00007fe4ff */
[----:B--2---:R-:W-:Y:S01]  /*0890*/  STG.E.64 desc[UR6][R14.64], R2 ;  /* 0x000000020e007986 */ /* 0x004fe2000c101b06 */
[----:B------:R-:W-:Y:S05]  /*08a0*/  EXIT ;  /* 0x000000000000794d */ /* 0x000fea0003800000 */
        .weak           $__internal_8_$__cuda_sm20_drsqrt_f64_slowpath_v2
        .type           $__internal_8_$__cuda_sm20_drsqrt_f64_slowpath_v2,@function
        .size           $__internal_8_$__cuda_sm20_drsqrt_f64_slowpath_v2,(.L_x_262 - $__internal_8_$__cuda_sm20_drsqrt_f64_slowpath_v2)
$__internal_8_$__cuda_sm20_drsqrt_f64_slowpath_v2:
        /* <DEDUP_REMOVED lines=25> */
.L_x_228:
[----:B------:R-:W-:Y:S01]  /*0a40*/  DADD R10, R6, R6 ;  /* 0x00000000060a7229 */ /* 0x000fe20000000006 */
[----:B------:R-:W-:Y:S10]  /*0a50*/  BRA `(.L_x_229) ;  /* 0x0000000000087947 */ /* 0x000ff40003800000 */
.L_x_227:
[----:B------:R-:W-:Y:S01]  /*0a60*/  LOP3.LUT R11, R10, 0x7ff00000, RZ, 0xfc, !PT ;  /* 0x7ff000000a0b7812 */ /* 0x000fe200078efcff */
[----:B------:R-:W-:-:S07]  /*0a70*/  IMAD.MOV.U32 R10, RZ, RZ, RZ ;  /* 0x000000ffff0a7224 */ /* 0x000fce00078e00ff */
.L_x_229:
[----:B------:R-:W-:Y:S05]  /*0a80*/  BSYNC.RECONVERGENT B1 ;  /* 0x0000000000017941 */ /* 0x000fea0003800200 */
.L_x_226:
[----:B------:R-:W-:Y:S01]  /*0a90*/  IMAD.MOV.U32 R6, RZ, RZ, R0 ;  /* 0x000000ffff067224 */ /* 0x000fe200078e0000 */
[----:B------:R-:W-:Y:S01]  /*0aa0*/  MOV R13, R11 ;  /* 0x0000000b000d7202 */ /* 0x000fe20000000f00 */
[----:B------:R-:W-:Y:S02]  /*0ab0*/  IMAD.MOV.U32 R7, RZ, RZ, 0x0 ;  /* 0x00000000ff077424 */ /* 0x000fe400078e00ff */
[----:B------:R-:W-:Y:S02]  /*0ac0*/  IMAD.MOV.U32 R12, RZ, RZ, R10 ;  /* 0x000000ffff0c7224 */ /* 0x000fe400078e000a */
[----:B------:R-:W-:Y:S05]  /*0ad0*/  RET.REL.NODEC R6 `(_Z9A2_kernelPdS_S_dS_i) ;  /* 0xfffffff406487950 */ /* 0x000fea0003c3ffff */
.L_x_230:
        /* <DEDUP_REMOVED lines=10> */
.L_x_262:


//--------------------- .text._Z6reducePdS_ii     --------------------------
	.section	.text._Z6reducePdS_ii,"ax",@progbits
	.align	128
        .global         _Z6reducePdS_ii
        .type           _Z6reducePdS_ii,@function
        .size           _Z6reducePdS_ii,(.L_x_275 - _Z6reducePdS_ii)
        .other          _Z6reducePdS_ii,@"STO_CUDA_ENTRY STV_DEFAULT"
_Z6reducePdS_ii:
.text._Z6reducePdS_ii:
[----:B------:R-:W-:Y:S01]  /*0000*/  LDC R1, c[0x0][0x37c] ;  /* 0x0000df00ff017b82 */ /* 0x000fe20000000800 */
[----:B------:R-:W0:Y:S01]  /*0010*/  LDCU UR16, c[0x0][0x390] ;  /* 0x00007200ff1077ac */ /* 0x000e220008000800 */
[----:B------:R-:W-:Y:S01]  /*0020*/  CS2R R20, SRZ ;  /* 0x0000000000147805 */ /* 0x000fe2000001ff00 */
[----:B------:R-:W1:Y:S01]  /*0030*/  LDCU.64 UR12, c[0x0][0x388] ;  /* 0x00007100ff0c77ac */ /* 0x000e620008000a00 */
[----:B------:R-:W2:Y:S01]  /*0040*/  LDCU.64 UR14, c[0x0][0x358] ;  /* 0x00006b00ff0e77ac */ /* 0x000ea20008000a00 */
[----:B0-----:R-:W-:Y:S02]  /*0050*/  UIMAD.WIDE UR4, UR16, 0x8, URZ ;  /* 0x00000008100478a5 */ /* 0x001fe4000f8e02ff */
[----:B------:R-:W-:Y:S02]  /*0060*/  USHF.R.S32.HI UR7, URZ, 0x1f, UR16 ;  /* 0x0000001fff077899 */ /* 0x000fe40008011410 */
[----:B------:R-:W-:Y:S02]  /*0070*/  UISETP.NE.U32.AND UP0, UPT, UR4, URZ, UPT ;  /* 0x000000ff0400728c */ /* 0x000fe4000bf05070 */
[----:B-1----:R-:W-:-:S02]  /*0080*/  UIADD3 UR12, UP1, UPT, UR4, UR12, URZ ;  /* 0x0000000c040c7290 */ /* 0x002fc4000ff3e0ff */
[----:B------:R-:W-:Y:S02]  /*0090*/  UISETP.NE.AND.EX UP0, UPT, UR5, URZ, UPT, UP0 ;  /* 0x000000ff0500728c */ /* 0x000fe4000bf05300 */
[----:B------:R-:W-:-:S07]  /*00a0*/  UIADD3.X UR13, UPT, UPT, UR5, UR13, URZ, UP1, !UPT ;  /* 0x0000000d050d7290 */ /* 0x000fce0008ffe4ff */
[----:B--2---:R-:W-:Y:S05]  /*00b0*/  BRA.U !UP0, `(.L_x_231) ;  /* 0x0000000508f47547 */ /* 0x004fea000b800000 */
[----:B------:R-:W-:Y:S01]  /*00c0*/  ULOP3.LUT UP1, URZ, UR16, 0x3, URZ, 0xc0, !UPT ;  /* 0x0000000310ff7892 */ /* 0x000fe2000f82c0ff */
[----:B------:R-:W-:Y:S01]  /*00d0*/  CS2R R20, SRZ ;  /* 0x0000000000147805 */ /* 0x000fe2000001ff00 */
[----:B------:R-:W-:Y:S01]  /*00e0*/  UIADD3 UR5, UP0, UPT, UR16, -0x1, URZ ;  /* 0xffffffff10057890 */ /* 0x000fe2000ff1e0ff */
[----:B------:R-:W0:Y:S03]  /*00f0*/  LDCU.64 UR8, c[0x0][0x388] ;  /* 0x00007100ff0877ac */ /* 0x000e260008000a00 */
[----:B------:R-:W-:Y:S02]  /*0100*/  UIADD3.X UR4, UPT, UPT, UR7, -0x1, URZ, UP0, !UPT ;  /* 0xffffffff07047890 */ /* 0x000fe400087fe4ff */
[----:B------:R-:W-:Y:S02]  /*0110*/  UISETP.GE.U32.AND UP0, UPT, UR5, 0x3, UPT ;  /* 0x000000030500788c */ /* 0x000fe4000bf06070 */
[----:B------:R-:W-:-:S04]  /*0120*/  ULOP3.LUT UR4, UR4, 0x1fffffff, URZ, 0xc0, !UPT ;  /* 0x1fffffff04047892 */ /* 0x000fc8000f8ec0ff */
[----:B------:R-:W-:Y:S01]  /*0130*/  UISETP.GE.U32.AND.EX UP0, UPT, UR4, URZ, UPT, UP0 ;  /* 0x000000ff0400728c */ /* 0x000fe2000bf06100 */
[----:B------:R-:W-:Y:S10]  /*0140*/  BRA.U !UP1, `(.L_x_232) ;  /* 0x0000000109387547 */ /* 0x000ff4000b800000 */
[----:B------:R-:W-:Y:S01]  /*0150*/  CS2R R20, SRZ ;  /* 0x0000000000147805 */ /* 0x000fe2000001ff00 */
[----:B------:R-:W-:Y:S01]  /*0160*/  ULOP3.LUT UR5, UR16, 0x3, URZ, 0xc0, !UPT ;  /* 0x0000000310057892 */ /* 0x000fe2000f8ec0ff */
[----:B------:R-:W-:-:S11]  /*0170*/  UMOV UR4, URZ ;  /* 0x000000ff00047c82 */ /* 0x000fd60008000000 */
.L_x_233:
[----:B0-----:R-:W-:Y:S02]  /*0180*/  IMAD.U32 R2, RZ, RZ, UR8 ;  /* 0x00000008ff027e24 */ /* 0x001fe4000f8e00ff */
[----:B------:R-:W-:-:S06]  /*0190*/  IMAD.U32 R3, RZ, RZ, UR9 ;  /* 0x00000009ff037e24 */ /* 0x000fcc000f8e00ff */
[----:B------:R-:W2:Y:S01]  /*01a0*/  LDG.E.64 R2, desc[UR14][R2.64] ;  /* 0x0000000e02027981 */ /* 0x000ea2000c1e1b00 */
[----:B------:R-:W-:Y:S02]  /*01b0*/  UIADD3 UR5, UP1, UPT, UR5, -0x1, URZ ;  /* 0xffffffff05057890 */ /* 0x000fe4000ff3e0ff */
[----:B------:R-:W-:Y:S02]  /*01c0*/  UIADD3 UR8, UP2, UPT, UR8, 0x8, URZ ;  /* 0x0000000808087890 */ /* 0x000fe4000ff5e0ff */
[----:B------:R-:W-:Y:S02]  /*01d0*/  UIADD3.X UR4, UPT, UPT, UR4, -0x1, URZ, UP1, !UPT ;  /* 0xffffffff04047890 */ /* 0x000fe40008ffe4ff */
[----:B------:R-:W-:Y:S02]  /*01e0*/  UISETP.NE.U32.AND UP1, UPT, UR5, URZ, UPT ;  /* 0x000000ff0500728c */ /* 0x000fe4000bf25070 */
[----:B------:R-:W-:Y:S02]  /*01f0*/  UIADD3.X UR9, UPT, UPT, URZ, UR9, URZ, UP2, !UPT ;  /* 0x00000009ff097290 */ /* 0x000fe400097fe4ff */
[----:B------:R-:W-:Y:S01]  /*0200*/  UISETP.NE.AND.EX UP1, UPT, UR4, URZ, UPT, UP1 ;  /* 0x000000ff0400728c */ /* 0x000fe2000bf25310 */
[----:B--2---:R-:W-:-:S08]  /*0210*/  DADD R20, R2, R20 ;  /* 0x0000000002147229 */ /* 0x004fd00000000014 */
[----:B------:R-:W-:Y:S05]  /*0220*/  BRA.U UP1, `(.L_x_233) ;  /* 0xfffffffd01d47547 */ /* 0x000fea000b83ffff */
.L_x_232:
[----:B------:R-:W-:Y:S05]  /*0230*/  BRA.U !UP0, `(.L_x_231) ;  /* 0x0000000508947547 */ /* 0x000fea000b800000 */
[----:B0-----:R-:W-:Y:S02]  /*0240*/  UISETP.GE.U32.AND UP0, UPT, UR8, UR12, UPT ;  /* 0x0000000c0800728c */ /* 0x001fe4000bf06070 */
[----:B------:R-:W-:Y:S01]  /*0250*/  UMOV UR4, UR8 ;  /* 0x0000000800047c82 */ /* 0x000fe20008000000 */
[----:B------:R-:W-:Y:S01]  /*0260*/  UMOV UR5, UR9 ;  /* 0x0000000900057c82 */ /* 0x000fe20008000000 */
[----:B------:R-:W-:Y:S01]  /*0270*/  UISETP.GE.AND.EX UP0, UPT, UR9, UR13, UPT, UP0 ;  /* 0x0000000d0900728c */ /* 0x000fe2000bf06300 */
[----:B------:R-:W-:Y:S02]  /*0280*/  IMAD.U32 R2, RZ, RZ, UR4 ;  /* 0x00000004ff027e24 */ /* 0x000fe4000f8e00ff */
[----:B------:R-:W-:-:S06]  /*0290*/  IMAD.U32 R3, RZ, RZ, UR5 ;  /* 0x00000005ff037e24 */ /* 0x000fcc000f8e00ff */
[----:B------:R-:W-:Y:S05]  /*02a0*/  BRA.U UP0, `(.L_x_234) ;  /* 0x0000000500387547 */ /* 0x000fea000b800000 */
[----:B------:R-:W-:-:S04]  /*02b0*/  UIADD3 UR4, UP0, UPT, -UR8, UR12, URZ ;  /* 0x0000000c08047290 */ /* 0x000fc8000ff1e1ff */
[----:B------:R-:W-:Y:S02]  /*02c0*/  UIADD3.X UR5, UPT, UPT, ~UR9, UR13, URZ, UP0, !UPT ;  /* 0x0000000d09057290 */ /* 0x000fe400087fe5ff */
[----:B------:R-:W-:Y:S02]  /*02d0*/  UISETP.GT.U32.AND UP1, UPT, UR4, 0x60, UPT ;  /* 0x000000600400788c */ /* 0x000fe4000bf24070 */
[----:B------:R-:W-:Y:S02]  /*02e0*/  UPLOP3.LUT UP0, UPT, UPT, UPT, UPT, 0x80, 0x8 ;  /* 0x000000000008789c */ /* 0x000fe40003f0f070 */
[----:B------:R-:W-:-:S09]  /*02f0*/  UISETP.GT.AND.EX UP1, UPT, UR5, URZ, UPT, UP1 ;  /* 0x000000ff0500728c */ /* 0x000fd2000bf24310 */
[----:B------:R-:W-:Y:S05]  /*0300*/  BRA.U !UP1, `(.L_x_235) ;  /* 0x0000000109a87547 */ /* 0x000fea000b800000 */
[----:B------:R-:W-:-:S04]  /*0310*/  UIADD3 UR4, UP0, UPT, UR12, -0x60, URZ ;  /* 0xffffffa00c047890 */ /* 0x000fc8000ff1e0ff */
[----:B------:R-:W-:Y:S02]  /*0320*/  UIADD3.X UR5, UPT, UPT, UR13, -0x1, URZ, UP0, !UPT ;  /* 0xffffffff0d057890 */ /* 0x000fe400087fe4ff */
[----:B------:R-:W-:-:S11]  /*0330*/  UPLOP3.LUT UP0, UPT, UPT, UPT, UPT, 0x40, 0x4 ;  /* 0x000000000004789c */ /* 0x000fd60003f0e870 */
.L_x_236:
[----:B------:R-:W2:Y:S04]  /*0340*/  LDG.E.64 R26, desc[UR14][R2.64] ;  /* 0x0000000e021a7981 */ /* 0x000ea8000c1e1b00 */
[----:B------:R-:W3:Y:S04]  /*0350*/  LDG.E.64 R22, desc[UR14][R2.64+0x8] ;  /* 0x0000080e02167981 */ /* 0x000ee8000c1e1b00 */
[----:B------:R-:W4:Y:S04]  /*0360*/  LDG.E.64 R24, desc[UR14][R2.64+0x10] ;  /* 0x0000100e02187981 */ /* 0x000f28000c1e1b00 */
[----:B------:R-:W5:Y:S04]  /*0370*/  LDG.E.64 R18, desc[UR14][R2.64+0x18] ;  /* 0x0000180e02127981 */ /* 0x000f68000c1e1b00 */
[----:B------:R-:W5:Y:S04]  /*0380*/  LDG.E.64 R6, desc[UR14][R2.64+0x20] ;  /* 0x0000200e02067981 */ /* 0x000f68000c1e1b00 */
[----:B------:R-:W5:Y:S04]  /*0390*/  LDG.E.64 R4, desc[UR14][R2.64+0x28] ;  /* 0x0000280e02047981 */ /* 0x000f68000c1e1b00 */
[----:B------:R-:W5:Y:S04]  /*03a0*/  LDG.E.64 R16, desc[UR14][R2.64+0x30] ;  /* 0x0000300e02107981 */ /* 0x000f68000c1e1b00 */
[----:B------:R-:W5:Y:S04]  /*03b0*/  LDG.E.64 R14, desc[UR14][R2.64+0x38] ;  /* 0x0000380e020e7981 */ /* 0x000f68000c1e1b00 */
[----:B------:R-:W5:Y:S04]  /*03c0*/  LDG.E.64 R12, desc[UR14][R2.64+0x40] ;  /* 0x0000400e020c7981 */ /* 0x000f68000c1e1b00 */
[----:B------:R-:W5:Y:S04]  /*03d0*/  LDG.E.64 R10, desc[UR14][R2.64+0x48] ;  /* 0x0000480e020a7981 */ /* 0x000f68000c1e1b00 */
[----:B------:R-:W5:Y:S01]  /*03e0*/  LDG.E.64 R8, desc[UR14][R2.64+0x50] ;  /* 0x0000500e02087981 */ /* 0x000f62000c1e1b00 */
[----:B--2---:R-:W-:-:S03]  /*03f0*/  DADD R26, R26, R20 ;  /* 0x000000001a1a7229 */ /* 0x004fc60000000014 */
[----:B------:R-:W2:Y:S05]  /*0400*/  LDG.E.64 R20, desc[UR14][R2.64+0x58] ;  /* 0x0000580e02147981 */ /* 0x000eaa000c1e1b00 */
[----:B---3--:R-:W-:Y:S01]  /*0410*/  DADD R26, R26, R22 ;  /* 0x000000001a1a7229 */ /* 0x008fe20000000016 */
[----:B------:R-:W3:Y:S07]  /*0420*/  LDG.E.64 R22, desc[UR14][R2.64+0x60] ;  /* 0x0000600e02167981 */ /* 0x000eee000c1e1b00 */
[----:B----4-:R-:W-:Y:S01]  /*0430*/  DADD R26, R26, R24 ;  /* 0x000000001a1a7229 */ /* 0x010fe20000000018 */
[----:B------:R-:W4:Y:S07]  /*0440*/  LDG.E.64 R24, desc[UR14][R2.64+0x68] ;  /* 0x0000680e02187981 */ /* 0x000f2e000c1e1b00 */
[----:B-----5:R-:W-:Y:S01]  /*0450*/  DADD R26, R26, R18 ;  /* 0x000000001a1a7229 */ /* 0x020fe20000000012 */
[----:B------:R-:W5:Y:S07]  /*0460*/  LDG.E.64 R18, desc[UR14][R2.64+0x70] ;  /* 0x0000700e02127981 */ /* 0x000f6e000c1e1b00 */
[----:B------:R-:W-:Y:S01]  /*0470*/  DADD R26, R26, R6 ;  /* 0x000000001a1a7229 */ /* 0x000fe20000000006 */
[----:B------:R0:W5:Y:S01]  /*0480*/  LDG.E.64 R6, desc[UR14][R2.64+0x78] ;  /* 0x0000780e02067981 */ /* 0x000162000c1e1b00 */
[----:B------:R-:W-:-:S04]  /*0490*/  UIADD3 UR8, UP2, UPT, UR8, 0x80, URZ ;  /* 0x0000008008087890 */ /* 0x000fc8000ff5e0ff */
[----:B------:R-:W-:Y:S02]  /*04a0*/  UISETP.GE.U32.AND UP1, UPT, UR8, UR4, UPT ;  /* 0x000000040800728c */ /* 0x000fe4000bf26070 */
[----:B------:R-:W-:Y:S01]  /*04b0*/  DADD R4, R26, R4 ;  /* 0x000000001a047229 */ /* 0x000fe20000000004 */
[----:B------:R-:W-:Y:S01]  /*04c0*/  UIADD3.X UR9, UPT, UPT, URZ, UR9, URZ, UP2, !UPT ;  /* 0x00000009ff097290 */ /* 0x000fe200097fe4ff */
[----:B0-----:R-:W-:-:S03]  /*04d0*/  IADD3 R2, P0, PT, R2, 0x80, RZ ;  /* 0x0000008002027810 */ /* 0x001fc60007f1e0ff */
[----:B------:R-:W-:-:S03]  /*04e0*/  UISETP.GE.AND.EX UP1, UPT, UR9, UR5, UPT, UP1 ;  /* 0x000000050900728c */ /* 0x000fc6000bf26310 */
[----:B------:R-:W-:Y:S01]  /*04f0*/  DADD R4, R4, R16 ;  /* 0x0000000004047229 */ /* 0x000fe20000000010 */
[----:B------:R-:W-:-:S07]  /*0500*/  IADD3.X R3, PT, PT, RZ, R3, RZ, P0, !PT ;  /* 0x00000003ff037210 */ /* 0x000fce00007fe4ff */
[----:B------:R-:W-:-:S08]  /*0510*/  DADD R4, R4, R14 ;  /* 0x0000000004047229 */ /* 0x000fd0000000000e */
[----:B------:R-:W-:-:S08]  /*0520*/  DADD R4, R4, R12 ;  /* 0x0000000004047229 */ /* 0x000fd0000000000c */
[----:B------:R-:W-:-:S08]  /*0530*/  DADD R4, R4, R10 ;  /* 0x0000000004047229 */ /* 0x000fd0000000000a */
[----:B------:R-:W-:-:S08]  /*0540*/  DADD R4, R4, R8 ;  /* 0x0000000004047229 */ /* 0x000fd00000000008 */
[----:B--2---:R-:W-:-:S08]  /*0550*/  DADD R4, R4, R20 ;  /* 0x0000000004047229 */ /* 0x004fd00000000014 */
[----:B---3--:R-:W-:-:S08]  /*0560*/  DADD R4, R4, R22 ;  /* 0x0000000004047229 */ /* 0x008fd00000000016 */
[----:B----4-:R-:W-:-:S08]  /*0570*/  DADD R4, R4, R24 ;  /* 0x0000000004047229 */ /* 0x010fd00000000018 */
[----:B-----5:R-:W-:-:S08]  /*0580*/  DADD R4, R4, R18 ;  /* 0x0000000004047229 */ /* 0x020fd00000000012 */
[----:B------:R-:W-:Y:S01]  /*0590*/  DADD R20, R4, R6 ;  /* 0x0000000004147229 */ /* 0x000fe20000000006 */
[----:B------:R-:W-:Y:S10]  /*05a0*/  BRA.U !UP1, `(.L_x_236) ;  /* 0xfffffffd09647547 */ /* 0x000ff4000b83ffff */
.L_x_235:
[----:B------:R-:W-:-:S04]  /*05b0*/  UIADD3 UR4, UP1, UPT, -UR8, UR12, URZ ;  /* 0x0000000c08047290 */ /* 0x000fc8000ff3e1ff */
[----:B------:R-:W-:Y:S02]  /*05c0*/  UIADD3.X UR5, UPT, UPT, ~UR9, UR13, URZ, UP1, !UPT ;  /* 0x0000000d09057290 */ /* 0x000fe40008ffe5ff */
[----:B------:R-:W-:-:S04]  /*05d0*/  UISETP.GT.U32.AND UP1, UPT, UR4, 0x20, UPT ;  /* 0x000000200400788c */ /* 0x000fc8000bf24070 */
[----:B------:R-:W-:-:S09]  /*05e0*/  UISETP.GT.AND.EX UP1, UPT, UR5, URZ, UPT, UP1 ;  /* 0x000000ff0500728c */ /* 0x000fd2000bf24310 */
[----:B------:R-:W-:Y:S05]  /*05f0*/  BRA.U !UP1, `(.L_x_237) ;  /* 0x0000000109587547 */ /* 0x000fea000b800000 */
[----:B------:R-:W2:Y:S04]  /*0600*/  LDG.E.64 R10, desc[UR14][R2.64] ;  /* 0x0000000e020a7981 */ /* 0x000ea8000c1e1b00 */
[----:B------:R-:W3:Y:S04]  /*0610*/  LDG.E.64 R12, desc[UR14][R2.64+0x8] ;  /* 0x0000080e020c7981 */ /* 0x000ee8000c1e1b00 */
[----:B------:R-:W4:Y:S04]  /*0620*/  LDG.E.64 R14, desc[UR14][R2.64+0x10] ;  /* 0x0000100e020e7981 */ /* 0x000f28000c1e1b00 */
[----:B------:R-:W5:Y:S04]  /*0630*/  LDG.E.64 R16, desc[UR14][R2.64+0x18] ;  /* 0x0000180e02107981 */ /* 0x000f68000c1e1b00 */
[----:B------:R-:W5:Y:S04]  /*0640*/  LDG.E.64 R18, desc[UR14][R2.64+0x20] ;  /* 0x0000200e02127981 */ /* 0x000f68000c1e1b00 */
[----:B------:R-:W5:Y:S04]  /*0650*/  LDG.E.64 R8, desc[UR14][R2.64+0x28] ;  /* 0x0000280e02087981 */ /* 0x000f68000c1e1b00 */
[----:B------:R-:W5:Y:S04]  /*0660*/  LDG.E.64 R6, desc[UR14][R2.64+0x30] ;  /* 0x0000300e02067981 */ /* 0x000f68000c1e1b00 */
[----:B------:R0:W5:Y:S01]  /*0670*/  LDG.E.64 R4, desc[UR14][R2.64+0x38] ;  /* 0x0000380e02047981 */ /* 0x000162000c1e1b00 */
[----:B------:R-:W-:Y:S01]  /*0680*/  IADD3 R0, P0, PT, R2, 0x40, RZ ;  /* 0x0000004002007810 */ /* 0x000fe20007f1e0ff */
[----:B------:R-:W-:-:S04]  /*0690*/  UIADD3 UR8, UP0, UPT, UR8, 0x40, URZ ;  /* 0x0000004008087890 */ /* 0x000fc8000ff1e0ff */
[----:B------:R-:W-:Y:S02]  /*06a0*/  UIADD3.X UR9, UPT, UPT, URZ, UR9, URZ, UP0, !UPT ;  /* 0x00000009ff097290 */ /* 0x000fe400087fe4ff */
[----:B------:R-:W-:Y:S01]  /*06b0*/  UPLOP3.LUT UP0, UPT, UPT, UPT, UPT, 0x40, 0x4 ;  /* 0x000000000004789c */ /* 0x000fe20003f0e870 */
[----:B0-----:R-:W-:Y:S02]  /*06c0*/  IMAD.X R3, RZ, RZ, R3, P0 ;  /* 0x000000ffff037224 */ /* 0x001fe400000e0603 */
[----:B------:R-:W-:Y:S01]  /*06d0*/  IMAD.MOV.U32 R2, RZ, RZ, R0 ;  /* 0x000000ffff027224 */ /* 0x000fe200078e0000 */
[----:B--2---:R-:W-:-:S08]  /*06e0*/  DADD R10, R20, R10 ;  /* 0x00000000140a7229 */ /* 0x004fd0000000000a */
[----:B---3--:R-:W-:-:S08]  /*06f0*/  DADD R10, R10, R12 ;  /* 0x000000000a0a7229 */ /* 0x008fd0000000000c */
[----:B----4-:R-:W-:-:S08]  /*0700*/  DADD R10, R10, R14 ;  /* 0x000000000a0a7229 */ /* 0x010fd0000000000e */
[----:B-----5:R-:W-:-:S08]  /*0710*/  DADD R10, R10, R16 ;  /* 0x000000000a0a7229 */ /* 0x020fd00000000010 */
[----:B------:R-:W-:-:S08]  /*0720*/  DADD R10, R10, R18 ;  /* 0x000000000a0a7229 */ /* 0x000fd00000000012 */
[----:B------:R-:W-:-:S08]  /*0730*/  DADD R8, R10, R8 ;  /* 0x000000000a087229 */ /* 0x000fd00000000008 */
[----:B------:R-:W-:-:S08]  /*0740*/  DADD R6, R8, R6 ;  /* 0x0000000008067229 */ /* 0x000fd00000000006 */
[----:B------:R-:W-:-:S11]  /*0750*/  DADD R20, R6, R4 ;  /* 0x0000000006147229 */ /* 0x000fd60000000004 */
.L_x_237:
[----:B------:R-:W-:-:S04]  /*0760*/  UISETP.NE.U32.AND UP1, UPT, UR8, UR12, UPT ;  /* 0x0000000c0800728c */ /* 0x000fc8000bf25070 */
[----:B------:R-:W-:-:S09]  /*0770*/  UISETP.NE.OR.EX UP0, UPT, UR9, UR13, UP0, UP1 ;  /* 0x0000000d0900728c */ /* 0x000fd20008705710 */
[----:B------:R-:W-:Y:S05]  /*0780*/  BRA.U !UP0, `(.L_x_231) ;  /* 0x0000000108407547 */ /* 0x000fea000b800000 */
.L_x_234:
[----:B------:R-:W2:Y:S04]  /*0790*/  LDG.E.64 R4, desc[UR14][R2.64] ;  /* 0x0000000e02047981 */ /* 0x000ea8000c1e1b00 */
[----:B------:R-:W3:Y:S04]  /*07a0*/  LDG.E.64 R6, desc[UR14][R2.64+0x8] ;  /* 0x0000080e02067981 */ /* 0x000ee8000c1e1b00 */
[----:B------:R-:W4:Y:S04]  /*07b0*/  LDG.E.64 R8, desc[UR14][R2.64+0x10] ;  /* 0x0000100e02087981 */ /* 0x000f28000c1e1b00 */
[----:B------:R0:W5:Y:S01]  /*07c0*/  LDG.E.64 R10, desc[UR14][R2.64+0x18] ;  /* 0x0000180e020a7981 */ /* 0x000162000c1e1b00 */
[----:B------:R-:W-:Y:S01]  /*07d0*/  UIADD3 UR8, UP1, UPT, UR8, 0x20, URZ ;  /* 0x0000002008087890 */ /* 0x000fe2000ff3e0ff */
[----:B------:R-:W-:-:S03]  /*07e0*/  IADD3 R0, P0, PT, R2, 0x20, RZ ;  /* 0x0000002002007810 */ /* 0x000fc60007f1e0ff */
[----:B------:R-:W-:Y:S02]  /*07f0*/  UISETP.NE.U32.AND UP0, UPT, UR8, UR12, UPT ;  /* 0x0000000c0800728c */ /* 0x000fe4000bf05070 */
[----:B------:R-:W-:Y:S01]  /*0800*/  UIADD3.X UR9, UPT, UPT, URZ, UR9, URZ, UP1, !UPT ;  /* 0x00000009ff097290 */ /* 0x000fe20008ffe4ff */
[----:B0-----:R-:W-:-:S03]  /*0810*/  IMAD.X R3, RZ, RZ, R3, P0 ;  /* 0x000000ffff037224 */ /* 0x001fc600000e0603 */
[----:B------:R-:W-:Y:S01]  /*0820*/  UISETP.NE.AND.EX UP0, UPT, UR9, UR13, UPT, UP0 ;  /* 0x0000000d0900728c */ /* 0x000fe2000bf05300 */
[----:B------:R-:W-:Y:S01]  /*0830*/  MOV R2, R0 ;  /* 0x0000000000027202 */ /* 0x000fe20000000f00 */
[----:B--2---:R-:W-:-:S08]  /*0840*/  DADD R4, R4, R20 ;  /* 0x0000000004047229 */ /* 0x004fd00000000014 */
[----:B---3--:R-:W-:-:S08]  /*0850*/  DADD R4, R4, R6 ;  /* 0x0000000004047229 */ /* 0x008fd00000000006 */
[----:B----4-:R-:W-:-:S08]  /*0860*/  DADD R4, R4, R8 ;  /* 0x0000000004047229 */ /* 0x010fd00000000008 */
[----:B-----5:R-:W-:Y:S01]  /*0870*/  DADD R20, R4, R10 ;  /* 0x0000000004147229 */ /* 0x020fe2000000000a */
[----:B------:R-:W-:Y:S10]  /*0880*/  BRA.U UP0, `(.L_x_234) ;  /* 0xfffffffd00c07547 */ /* 0x000ff4000b83ffff */
.L_x_231:
[----:B------:R-:W1:Y:S01]  /*0890*/  LDC R5, c[0x0][0x394] ;  /* 0x0000e500ff057b82 */ /* 0x000e620000000800 */
[----:B------:R-:W-:Y:S01]  /*08a0*/  USHF.L.U32 UR5, UR16, 0x3, URZ ;  /* 0x0000000310057899 */ /* 0x000fe200080006ff */
[----:B------:R-:W-:Y:S01]  /*08b0*/  CS2R R22, SRZ ;  /* 0x0000000000167805 */ /* 0x000fe2000001ff00 */
[----:B------:R-:W-:Y:S02]  /*08c0*/  USHF.L.U64.HI UR6, UR16, 0x3, UR7 ;  /* 0x0000000310067899 */ /* 0x000fe40008010207 */
[----:B------:R-:W-:Y:S02]  /*08d0*/  UIADD3 UR10, UP0, UPT, UR5, UR12, URZ ;  /* 0x0000000c050a7290 */ /* 0x000fe4000ff1e0ff */
[----:B------:R-:W-:Y:S01]  /*08e0*/  USHF.L.U32 UR17, UR16, 0x1, URZ ;  /* 0x0000000110117899 */ /* 0x000fe200080006ff */
[----:B------:R-:W1:Y:S01]  /*08f0*/  LDC.64 R2, c[0x0][0x380] ;  /* 0x0000e000ff027b82 */ /* 0x000e620000000a00 */
[----:B------:R-:W-:Y:S02]  /*0900*/  UIADD3.X UR11, UPT, UPT, UR6, UR13, URZ, UP0, !UPT ;  /* 0x0000000d060b7290 */ /* 0x000fe400087fe4ff */
[----:B------:R-:W-:-:S02]  /*0910*/  UISETP.NE.AND UP0, UPT, UR16, URZ, UPT ;  /* 0x000000ff1000728c */ /* 0x000fc4000bf05270 */
[----:B0-----:R-:W-:Y:S01]  /*0920*/  USHF.R.S32.HI UR8, URZ, 0x1f, UR17 ;  /* 0x0000001fff087899 */ /* 0x001fe20008011411 */
[----:B-1----:R-:W-:-:S05]  /*0930*/  IMAD.WIDE R2, R5, 0x8, R2 ;  /* 0x0000000805027825 */ /* 0x002fca00078e0202 */
[----:B------:R0:W-:Y:S01]  /*0940*/  STG.E.64 desc[UR14][R2.64], R20 ;  /* 0x0000001402007986 */ /* 0x0001e2000c101b0e */
[----:B------:R-:W-:Y:S05]  /*0950*/  BRA.U !UP0, `(.L_x_238) ;  /* 0x0000000908147547 */ /* 0x000fea000b800000 */
[----:B------:R-:W-:Y:S01]  /*0960*/  USHF.L.U32 UR4, UR17, 0x3, URZ ;  /* 0x0000000311047899 */ /* 0x000fe200080006ff */
[----:B------:R-:W-:Y:S01]  /*0970*/  CS2R R22, SRZ ;  /* 0x0000000000167805 */ /* 0x000fe2000001ff00 */
[----:B------:R-:W-:Y:S02]  /*0980*/  USHF.L.U64.HI UR9, UR17, 0x3, UR8 ;  /* 0x0000000311097899 */ /* 0x000fe40008010208 */
[----:B------:R-:W-:-:S04]  /*0990*/  UIADD3 UR4, UP0, UP1, UR4, -0x8, -UR5 ;  /* 0xfffffff804047890 */ /* 0x000fc8000f91e805 */
[----:B------:R-:W-:Y:S02]  /*09a0*/  ULOP3.LUT UR5, UR4, 0x18, URZ, 0xc0, !UPT ;  /* 0x0000001804057892 */ /* 0x000fe4000f8ec0ff */
[----:B------:R-:W-:Y:S02]  /*09b0*/  UIADD3.X UR9, UPT, UPT, UR9, -0x1, ~UR6, UP0, UP1 ;  /* 0xffffffff09097890 */ /* 0x000fe400087e2c06 */
[----:B------:R-:W-:Y:S02]  /*09c0*/  UISETP.NE.U32.AND UP1, UPT, UR5, 0x18, UPT ;  /* 0x000000180500788c */ /* 0x000fe4000bf25070 */
[----:B------:R-:W-:Y:S02]  /*09d0*/  UISETP.GE.U32.AND UP0, UPT, UR4, 0x18, UPT ;  /* 0x000000180400788c */ /* 0x000fe4000bf06070 */
[----:B------:R-:W-:Y:S02]  /*09e0*/  UISETP.NE.AND.EX UP1, UPT, URZ, URZ, UPT, UP1 ;  /* 0x000000ffff00728c */ /* 0x000fe4000bf25310 */
[----:B------:R-:W-:Y:S01]  /*09f0*/  UISETP.GE.U32.AND.EX UP0, UPT, UR9, URZ, UPT, UP0 ;  /* 0x000000ff0900728c */ /* 0x000fe2000bf06100 */
[----:B------:R-:W-:Y:S01]  /*0a00*/  UMOV UR6, UR12 ;  /* 0x0000000c00067c82 */ /* 0x000fe20008000000 */
[----:B------:R-:W-:-:S05]  /*0a10*/  UMOV UR5, UR13 ;  /* 0x0000000d00057c82 */ /* 0x000fca0008000000 */
[----:B------:R-:W-:Y:S05]  /*0a20*/  BRA.U !UP1, `(.L_x_239) ;  /* 0x00000001094c7547 */ /* 0x000fea000b800000 */
[----:B------:R-:W-:Y:S01]  /*0a30*/  USHF.R.U64 UR4, UR4, 0x3, UR9 ;  /* 0x0000000304047899 */ /* 0x000fe20008001209 */
[----:B------:R-:W-:Y:S01]  /*0a40*/  CS2R R22, SRZ ;  /* 0x0000000000167805 */ /* 0x000fe2000001ff00 */
[----:B------:R-:W-:Y:S01]  /*0a50*/  UMOV UR6, UR12 ;  /* 0x0000000c00067c82 */ /* 0x000fe20008000000 */
[----:B------:R-:W-:Y:S01]  /*0a60*/  UMOV UR5, UR13 ;  /* 0x0000000d00057c82 */ /* 0x000fe20008000000 */
[----:B------:R-:W-:-:S04]  /*0a70*/  UIADD3 UR4, UPT, UPT, UR4, 0x1, URZ ;  /* 0x0000000104047890 */ /* 0x000fc8000fffe0ff */
[----:B------:R-:W-:-:S04]  /*0a80*/  ULOP3.LUT UR4, UR4, 0x3, URZ, 0xc0, !UPT ;  /* 0x0000000304047892 */ /* 0x000fc8000f8ec0ff */
[----:B------:R-:W-:-:S04]  /*0a90*/  UIADD3 UR4, UP1, UPT, URZ, -UR4, URZ ;  /* 0x80000004ff047290 */ /* 0x000fc8000ff3e0ff */
[----:B------:R-:W-:-:S12]  /*0aa0*/  UIADD3.X UR9, UPT, UPT, URZ, -0x1, URZ, UP1, !UPT ;  /* 0xffffffffff097890 */ /* 0x000fd80008ffe4ff */
.L_x_240:
[----:B------:R-:W-:Y:S02]  /*0ab0*/  IMAD.U32 R4, RZ, RZ, UR6 ;  /* 0x00000006ff047e24 */ /* 0x000fe4000f8e00ff */
[----:B------:R-:W-:-:S06]  /*0ac0*/  IMAD.U32 R5, RZ, RZ, UR5 ;  /* 0x00000005ff057e24 */ /* 0x000fcc000f8e00ff */
[----:B------:R-:W2:Y:S01]  /*0ad0*/  LDG.E.64 R4, desc[UR14][R4.64] ;  /* 0x0000000e04047981 */ /* 0x000ea2000c1e1b00 */
[----:B------:R-:W-:Y:S02]  /*0ae0*/  UIADD3 UR4, UP1, UPT, UR4, 0x1, URZ ;  /* 0x0000000104047890 */ /* 0x000fe4000ff3e0ff */
[----:B------:R-:W-:Y:S02]  /*0af0*/  UIADD3 UR6, UP2, UPT, UR6, 0x8, URZ ;  /* 0x0000000806067890 */ /* 0x000fe4000ff5e0ff */
[----:B------:R-:W-:Y:S02]  /*0b00*/  UIADD3.X UR9, UPT, UPT, URZ, UR9, URZ, UP1, !UPT ;  /* 0x00000009ff097290 */ /* 0x000fe40008ffe4ff */
[----:B------:R-:W-:Y:S02]  /*0b10*/  UISETP.NE.U32.AND UP1, UPT, UR4, URZ, UPT ;  /* 0x000000ff0400728c */ /* 0x000fe4000bf25070 */
[----:B------:R-:W-:Y:S02]  /*0b20*/  UIADD3.X UR5, UPT, UPT, URZ, UR5, URZ, UP2, !UPT ;  /* 0x00000005ff057290 */ /* 0x000fe400097fe4ff */
[----:B------:R-:W-:Y:S01]  /*0b30*/  UISETP.NE.AND.EX UP1, UPT, UR9, URZ, UPT, UP1 ;  /* 0x000000ff0900728c */ /* 0x000fe2000bf25310 */
[----:B--2---:R-:W-:-:S08]  /*0b40*/  DADD R22, R4, R22 ;  /* 0x0000000004167229 */ /* 0x004fd00000000016 */
[----:B------:R-:W-:Y:S05]  /*0b50*/  BRA.U UP1, `(.L_x_240) ;  /* 0xfffffffd01d47547 */ /* 0x000fea000b83ffff */
.L_x_239:
[----:B------:R-:W-:Y:S05]  /*0b60*/  BRA.U !UP0, `(.L_x_238) ;  /* 0x0000000508907547 */ /* 0x000fea000b800000 */
[----:B------:R-:W-:Y:S01]  /*0b70*/  UISETP.GE.U32.AND UP0, UPT, UR6, UR10, UPT ;  /* 0x0000000a0600728c */ /* 0x000fe2000bf06070 */
[----:B------:R-:W-:Y:S01]  /*0b80*/  MOV R5, UR5 ;  /* 0x0000000500057c02 */ /* 0x000fe20008000f00 */
[----:B------:R-:W-:Y:S02]  /*0b90*/  UMOV UR4, UR6 ;  /* 0x0000000600047c82 */ /* 0x000fe40008000000 */
[----:B------:R-:W-:Y:S01]  /*0ba0*/  UISETP.GE.AND.EX UP0, UPT, UR5, UR11, UPT, UP0 ;  /* 0x0000000b0500728c */ /* 0x000fe2000bf06300 */
[----:B------:R-:W-:-:S08]  /*0bb0*/  IMAD.U32 R4, RZ, RZ, UR4 ;  /* 0x00000004ff047e24 */ /* 0x000fd0000f8e00ff */
        /* <DEDUP_REMOVED lines=10> */
.L_x_243:
[----:B0-----:R-:W2:Y:S04]  /*0c60*/  LDG.E.64 R20, desc[UR14][R4.64] ;  /* 0x0000000e04147981 */ /* 0x001ea8000c1e1b00 */
        /* <DEDUP_REMOVED lines=11> */
[----:B---3--:R-:W-:Y:S02]  /*0d20*/  DADD R26, R22, R26 ;  /* 0x00000000161a7229 */ /* 0x008fe4000000001a */
[----:B------:R-:W3:Y:S06]  /*0d30*/  LDG.E.64 R22, desc[UR14][R4.64+0x58] ;  /* 0x0000580e04167981 */ /* 0x000eec000c1e1b00 */
[----:B----4-:R-:W-:Y:S01]  /*0d40*/  DADD R26, R26, R24 ;  /* 0x000000001a1a7229 */ /* 0x010fe20000000018 */
[----:B------:R-:W4:Y:S07]  /*0d50*/  LDG.E.64 R24, desc[UR14][R4.64+0x60] ;  /* 0x0000600e04187981 */ /* 0x000f2e000c1e1b00 */
[----:B-----5:R-:W-:Y:S01]  /*0d60*/  DADD R26, R26, R6 ;  /* 0x000000001a1a7229 */ /* 0x020fe20000000006 */
[----:B------:R-:W5:Y:S07]  /*0d70*/  LDG.E.64 R6, desc[UR14][R4.64+0x68] ;  /* 0x0000680e04067981 */ /* 0x000f6e000c1e1b00 */
[----:B------:R-:W-:Y:S01]  /*0d80*/  DADD R26, R26, R8 ;  /* 0x000000001a1a7229 */ /* 0x000fe20000000008 */
[----:B------:R-:W5:Y:S07]  /*0d90*/  LDG.E.64 R8, desc[UR14][R4.64+0x70] ;  /* 0x0000700e04087981 */ /* 0x000f6e000c1e1b00 */
[----:B------:R-:W-:Y:S01]  /*0da0*/  DADD R26, R26, R10 ;  /* 0x000000001a1a7229 */ /* 0x000fe2000000000a */
[----:B------:R0:W5:Y:S01]  /*0db0*/  LDG.E.64 R10, desc[UR14][R4.64+0x78] ;  /* 0x0000780e040a7981 */ /* 0x000162000c1e1b00 */
[----:B------:R-:W-:-:S04]  /*0dc0*/  UIADD3 UR6, UP1, UPT, UR6, 0x80, URZ ;  /* 0x0000008006067890 */ /* 0x000fc8000ff3e0ff */
[----:B------:R-:W-:Y:S02]  /*0dd0*/  UIADD3.X UR5, UPT, UPT, URZ, UR5, URZ, UP1, !UPT ;  /* 0x00000005ff057290 */ /* 0x000fe40008ffe4ff */
[----:B------:R-:W-:Y:S01]  /*0de0*/  DADD R12, R26, R12 ;  /* 0x000000001a0c7229 */ /* 0x000fe2000000000c */
[----:B------:R-:W-:Y:S01]  /*0df0*/  UISETP.GE.U32.AND UP1, UPT, UR6, UR4, UPT ;  /* 0x000000040600728c */ /* 0x000fe2000bf26070 */
[----:B0-----:R-:W-:-:S03]  /*0e00*/  IADD3 R4, P0, PT, R4, 0x80, RZ ;  /* 0x0000008004047810 */ /* 0x001fc60007f1e0ff */
[----:B------:R-:W-:-:S03]  /*0e10*/  UISETP.GE.AND.EX UP1, UPT, UR5, UR9, UPT, UP1 ;  /* 0x000000090500728c */ /* 0x000fc6000bf26310 */
[----:B------:R-:W-:Y:S01]  /*0e20*/  DADD R12, R12, R14 ;  /* 0x000000000c0c7229 */ /* 0x000fe2000000000e */
[----:B------:R-:W-:-:S07]  /*0e30*/  IMAD.X R5, RZ, RZ, R5, P0 ;  /* 0x000000ffff057224 */ /* 0x000fce00000e0605 */
[----:B------:R-:W-:-:S08]  /*0e40*/  DADD R12, R12, R16 ;  /* 0x000000000c0c7229 */ /* 0x000fd00000000010 */
[----:B------:R-:W-:-:S08]  /*0e50*/  DADD R12, R12, R18 ;  /* 0x000000000c0c7229 */ /* 0x000fd00000000012 */
[----:B--2---:R-:W-:-:S08]  /*0e60*/  DADD R12, R12, R20 ;  /* 0x000000000c0c7229 */ /* 0x004fd00000000014 */
[----:B---3--:R-:W-:-:S08]  /*0e70*/  DADD R12, R12, R22 ;  /* 0x000000000c0c7229 */ /* 0x008fd00000000016 */
[----:B----4-:R-:W-:-:S08]  /*0e80*/  DADD R12, R12, R24 ;  /* 0x000000000c0c7229 */ /* 0x010fd00000000018 */
[----:B-----5:R-:W-:-:S08]  /*0e90*/  DADD R6, R12, R6 ;  /* 0x000000000c067229 */ /* 0x020fd00000000006 */
[----:B------:R-:W-:-:S08]  /*0ea0*/  DADD R6, R6, R8 ;  /* 0x0000000006067229 */ /* 0x000fd00000000008 */
[----:B------:R-:W-:Y:S01]  /*0eb0*/  DADD R22, R6, R10 ;  /* 0x0000000006167229 */ /* 0x000fe2000000000a */
[----:B------:R-:W-:Y:S10]  /*0ec0*/  BRA.U !UP1, `(.L_x_243) ;  /* 0xfffffffd09647547 */ /* 0x000ff4000b83ffff */
.L_x_242:
        /* <DEDUP_REMOVED lines=8> */
[----:B0-----:R-:W5:Y:S04]  /*0f50*/  LDG.E.64 R20, desc[UR14][R4.64+0x18] ;  /* 0x0000180e04147981 */ /* 0x001f68000c1e1b00 */
        /* <DEDUP_REMOVED lines=18> */
.L_x_244:
[----:B------:R-:W-:-:S04]  /*1080*/  UISETP.NE.U32.AND UP1, UPT, UR6, UR10, UPT ;  /* 0x0000000a0600728c */ /* 0x000fc8000bf25070 */
[----:B------:R-:W-:-:S09]  /*1090*/  UISETP.NE.OR.EX UP0, UPT, UR5, UR11, UP0, UP1 ;  /* 0x0000000b0500728c */ /* 0x000fd20008705710 */
[----:B------:R-:W-:Y:S05]  /*10a0*/  BRA.U !UP0, `(.L_x_238) ;  /* 0x0000000108407547 */ /* 0x000fea000b800000 */
.L_x_241:
[----:B------:R-:W2:Y:S04]  /*10b0*/  LDG.E.64 R6, desc[UR14][R4.64] ;  /* 0x0000000e04067981 */ /* 0x000ea8000c1e1b00 */
[----:B------:R-:W3:Y:S04]  /*10c0*/  LDG.E.64 R8, desc[UR14][R4.64+0x8] ;  /* 0x0000080e04087981 */ /* 0x000ee8000c1e1b00 */
[----:B------:R-:W4:Y:S04]  /*10d0*/  LDG.E.64 R10, desc[UR14][R4.64+0x10] ;  /* 0x0000100e040a7981 */ /* 0x000f28000c1e1b00 */
[----:B------:R1:W5:Y:S01]  /*10e0*/  LDG.E.64 R12, desc[UR14][R4.64+0x18] ;  /* 0x0000180e040c7981 */ /* 0x000362000c1e1b00 */
[----:B------:R-:W-:Y:S01]  /*10f0*/  UIADD3 UR6, UP0, UPT, UR6, 0x20, URZ ;  /* 0x0000002006067890 */ /* 0x000fe2000ff1e0ff */
[----:B------:R-:W-:-:S03]  /*1100*/  IADD3 R0, P0, PT, R4, 0x20, RZ ;  /* 0x0000002004007810 */ /* 0x000fc60007f1e0ff */
[----:B------:R-:W-:Y:S02]  /*1110*/  UIADD3.X UR5, UPT, UPT, URZ, UR5, URZ, UP0, !UPT ;  /* 0x00000005ff057290 */ /* 0x000fe400087fe4ff */
[----:B------:R-:W-:Y:S01]  /*1120*/  UISETP.NE.U32.AND UP0, UPT, UR6, UR10, UPT ;  /* 0x0000000a0600728c */ /* 0x000fe2000bf05070 */
[----:B-1----:R-:W-:-:S03]  /*1130*/  IADD3.X R5, PT, PT, RZ, R5, RZ, P0, !PT ;  /* 0x00000005ff057210 */ /* 0x002fc600007fe4ff */
[----:B------:R-:W-:Y:S01]  /*1140*/  UISETP.NE.AND.EX UP0, UPT, UR5, UR11, UPT, UP0 ;  /* 0x0000000b0500728c */ /* 0x000fe2000bf05300 */
[----:B------:R-:W-:Y:S01]  /*1150*/  IMAD.MOV.U32 R4, RZ, RZ, R0 ;  /* 0x000000ffff047224 */ /* 0x000fe200078e0000 */
[----:B--2---:R-:W-:-:S08]  /*1160*/  DADD R6, R6, R22 ;  /* 0x0000000006067229 */ /* 0x004fd00000000016 */
[----:B---3--:R-:W-:-:S08]  /*1170*/  DADD R6, R6, R8 ;  /* 0x0000000006067229 */ /* 0x008fd00000000008 */
[----:B----4-:R-:W-:-:S08]  /*1180*/  DADD R6, R6, R10 ;  /* 0x0000000006067229 */ /* 0x010fd0000000000a */
[----:B-----5:R-:W-:Y:S01]  /*1190*/  DADD R22, R6, R12 ;  /* 0x0000000006167229 */ /* 0x020fe2000000000c */
[----:B------:R-:W-:Y:S10]  /*11a0*/  BRA.U UP0, `(.L_x_241) ;  /* 0xfffffffd00c07547 */ /* 0x000ff4000b83ffff */
.L_x_238:
[----:B------:R1:W-:Y:S01]  /*11b0*/  STG.E.64 desc[UR14][R2.64+0x8], R22 ;  /* 0x0000081602007986 */ /* 0x0003e2000c101b0e */
[----:B------:R-:W-:Y:S01]  /*11c0*/  UIMAD UR6, UR16, 0x3, URZ ;  /* 0x00000003100678a4 */ /* 0x000fe2000f8e02ff */
[----:B0-----:R-:W-:-:S03]  /*11d0*/  CS2R R20, SRZ ;  /* 0x0000000000147805 */ /* 0x001fc6000001ff00 */
[----:B------:R-:W-:-:S09]  /*11e0*/  UISETP.NE.AND UP0, UPT, UR17, UR6, UPT ;  /* 0x000000061100728c */ /* 0x000fd2000bf05270 */
[----:B-1----:R-:W-:Y:S05]  /*11f0*/  BRA.U !UP0, `(.L_x_245) ;  /* 0x00000009081c7547 */ /* 0x002fea000b800000 */
[----:B------:R-:W-:Y:S01]  /*1200*/  USHF.L.U64.HI UR5, UR17, 0x3, UR8 ;  /* 0x0000000311057899 */ /* 0x000fe20008010208 */
[----:B------:R-:W-:Y:S01]  /*1210*/  CS2R R20, SRZ ;  /* 0x0000000000147805 */ /* 0x000fe2000001ff00 */
[----:B------:R-:W-:-:S04]  /*1220*/  USHF.L.U32 UR4, UR17, 0x3, URZ ;  /* 0x0000000311047899 */ /* 0x000fc800080006ff */
[----:B------:R-:W-:-:S04]  /*1230*/  UIMAD.WIDE UR4, UR6, 0x8, -UR4 ;  /* 0x00000008060478a5 */ /* 0x000fc8000f8e0a04 */
[----:B------:R-:W-:-:S04]  /*1240*/  UIADD3 UR4, UP0, UPT, UR4, -0x8, URZ ;  /* 0xfffffff804047890 */ /* 0x000fc8000ff1e0ff */
[----:B------:R-:W-:Y:S02]  /*1250*/  ULOP3.LUT UR6, UR4, 0x18, URZ, 0xc0, !UPT ;  /* 0x0000001804067892 */ /* 0x000fe4000f8ec0ff */
[----:B------:R-:W-:Y:S02]  /*1260*/  UIADD3.X UR5, UPT, UPT, UR5, -0x1, URZ, UP0, !UPT ;  /* 0xffffffff05057890 */ /* 0x000fe400087fe4ff */
[----:B------:R-:W-:Y:S02]  /*1270*/  UISETP.NE.U32.AND UP1, UPT, UR6, 0x18, UPT ;  /* 0x000000180600788c */ /* 0x000fe4000bf25070 */
[----:B------:R-:W-:Y:S02]  /*1280*/  UISETP.GE.U32.AND UP0, UPT, UR4, 0x18, UPT ;  /* 0x000000180400788c */ /* 0x000fe4000bf06070 */
[----:B------:R-:W-:Y:S02]  /*1290*/  UISETP.NE.AND.EX UP1, UPT, URZ, URZ, UPT, UP1 ;  /* 0x000000ffff00728c */ /* 0x000fe4000bf25310 */
[----:B------:R-:W-:-:S07]  /*12a0*/  UISETP.GE.U32.AND.EX UP0, UPT, UR5, URZ, UPT, UP0 ;  /* 0x000000ff0500728c */ /* 0x000fce000bf06100 */
[----:B------:R-:W-:Y:S05]  /*12b0*/  BRA.U !UP1, `(.L_x_246) ;  /* 0x0000000109447547 */ /* 0x000fea000b800000 */
[----:B------:R-:W-:Y:S01]  /*12c0*/  USHF.R.U64 UR4, UR4, 0x3, UR5 ;  /* 0x0000000304047899 */ /* 0x000fe20008001205 */
[----:B------:R-:W-:-:S03]  /*12d0*/  CS2R R20, SRZ ;  /* 0x0000000000147805 */ /* 0x000fc6000001ff00 */
[----:B------:R-:W-:-:S04]  /*12e0*/  UIADD3 UR4, UPT, UPT, UR4, 0x1, URZ ;  /* 0x0000000104047890 */ /* 0x000fc8000fffe0ff */
[----:B------:R-:W-:-:S04]  /*12f0*/  ULOP3.LUT UR4, UR4, 0x3, URZ, 0xc0, !UPT ;  /* 0x0000000304047892 */ /* 0x000fc8000f8ec0ff */
[----:B------:R-:W-:-:S04]  /*1300*/  UIADD3 UR4, UP1, UPT, URZ, -UR4, URZ ;  /* 0x80000004ff047290 */ /* 0x000fc8000ff3e0ff */
[----:B------:R-:W-:-:S12]  /*1310*/  UIADD3.X UR5, UPT, UPT, URZ, -0x1, URZ, UP1, !UPT ;  /* 0xffffffffff057890 */ /* 0x000fd80008ffe4ff */
.L_x_247:
        /* <DEDUP_REMOVED lines=11> */
.L_x_246:
[----:B------:R-:W-:Y:S05]  /*13d0*/  BRA.U !UP0, `(.L_x_245) ;  /* 0x0000000508a47547 */ /* 0x000fea000b800000 */
[----:B------:R-:W0:Y:S02]  /*13e0*/  LDCU.64 UR4, c[0x0][0x388] ;  /* 0x00007100ff0477ac */ /* 0x000e240008000a00 */
[----:B0-----:R-:W-:-:S04]  /*13f0*/  UIMAD.WIDE UR4, UR16, 0x8, UR4 ;  /* 0x00000008100478a5 */ /* 0x001fc8000f8e0204 */
[----:B------:R-:W-:-:S03]  /*1400*/  ULEA UR6, UP0, UR16, UR4, 0x4 ;  /* 0x0000000410067291 */ /* 0x000fc6000f8020ff */
[----:B------:R-:W-:Y:S01]  /*1410*/  UMOV UR4, UR10 ;  /* 0x0000000a00047c82 */ /* 0x000fe20008000000 */
[----:B------:R-:W-:Y:S01]  /*1420*/  ULEA.HI.X UR7, UR16, UR5, UR7, 0x4, UP0 ;  /* 0x0000000510077291 */ /* 0x000fe200080f2407 */
[----:B------:R-:W-:Y:S01]  /*1430*/  MOV R4, UR4 ;  /* 0x0000000400047c02 */ /* 0x000fe20008000f00 */
[----:B------:R-:W-:Y:S01]  /*1440*/  UISETP.GE.U32.AND UP0, UPT, UR10, UR6, UPT ;  /* 0x000000060a00728c */ /* 0x000fe2000bf06070 */
[----:B------:R-:W-:-:S03]  /*1450*/  UMOV UR5, UR11 ;  /* 0x0000000b00057c82 */ /* 0x000fc60008000000 */
[----:B------:R-:W-:Y:S01]  /*1460*/  UISETP.GE.AND.EX UP0, UPT, UR11, UR7, UPT, UP0 ;  /* 0x000000070b00728c */ /* 0x000fe2000bf06300 */
[----:B------:R-:W-:-:S08]  /*1470*/  IMAD.U32 R5, RZ, RZ, UR5 ;  /* 0x00000005ff057e24 */ /* 0x000fd0000f8e00ff */
[----:B------:R-:W-:Y:S05]  /*1480*/  BRA.U UP0, `(.L_x_248) ;  /* 0x0000000500387547 */ /* 0x000fea000b800000 */
[----:B------:R-:W-:-:S04]  /*1490*/  UIADD3 UR4, UP0, UPT, UR6, -UR10, URZ ;  /* 0x8000000a06047290 */ /* 0x000fc8000ff1e0ff */
[----:B------:R-:W-:Y:S02]  /*14a0*/  UIADD3.X UR5, UPT, UPT, UR7, ~UR11, URZ, UP0, !UPT ;  /* 0x8000000b07057290 */ /* 0x000fe400087fe4ff */
[----:B------:R-:W-:Y:S02]  /*14b0*/  UISETP.GT.U32.AND UP1, UPT, UR4, 0x60, UPT ;  /* 0x000000600400788c */ /* 0x000fe4000bf24070 */
[----:B------:R-:W-:Y:S02]  /*14c0*/  UPLOP3.LUT UP0, UPT, UPT, UPT, UPT, 0x80, 0x8 ;  /* 0x000000000008789c */ /* 0x000fe40003f0f070 */
[----:B------:R-:W-:-:S09]  /*14d0*/  UISETP.GT.AND.EX UP1, UPT, UR5, URZ, UPT, UP1 ;  /* 0x000000ff0500728c */ /* 0x000fd2000bf24310 */
[----:B------:R-:W-:Y:S05]  /*14e0*/  BRA.U !UP1, `(.L_x_249) ;  /* 0x0000000109a87547 */ /* 0x000fea000b800000 */
[----:B------:R-:W-:-:S04]  /*14f0*/  UIADD3 UR4, UP0, UPT, UR6, -0x60, URZ ;  /* 0xffffffa006047890 */ /* 0x000fc8000ff1e0ff */
[----:B------:R-:W-:Y:S02]  /*1500*/  UIADD3.X UR5, UPT, UPT, UR7, -0x1, URZ, UP0, !UPT ;  /* 0xffffffff07057890 */ /* 0x000fe400087fe4ff */
[----:B------:R-:W-:-:S11]  /*1510*/  UPLOP3.LUT UP0, UPT, UPT, UPT, UPT, 0x40, 0x4 ;  /* 0x000000000004789c */ /* 0x000fd60003f0e870 */
.L_x_250:
        /* <DEDUP_REMOVED lines=39> */
.L_x_249:
[----:B------:R-:W-:-:S04]  /*1790*/  UIADD3 UR4, UP1, UPT, UR6, -UR10, URZ ;  /* 0x8000000a06047290 */ /* 0x000fc8000ff3e0ff */
[----:B------:R-:W-:Y:S02]  /*17a0*/  UIADD3.X UR5, UPT, UPT, UR7, ~UR11, URZ, UP1, !UPT ;  /* 0x8000000b07057290 */ /* 0x000fe40008ffe4ff */
        /* <DEDUP_REMOVED lines=15> */
[----:B0-----:R-:W-:Y:S01]  /*18a0*/  IMAD.X R5, RZ, RZ, R5, P0 ;  /* 0x000000ffff057224 */ /* 0x001fe200000e0605 */
[----:B------:R-:W-:Y:S01]  /*18b0*/  MOV R4, R0 ;  /* 0x0000000000047202 */ /* 0x000fe20000000f00 */
        /* <DEDUP_REMOVED lines=8> */
.L_x_251:
[----:B------:R-:W-:-:S04]  /*1940*/  UISETP.NE.U32.AND UP1, UPT, UR10, UR6, UPT ;  /* 0x000000060a00728c */ /* 0x000fc8000bf25070 */
[----:B------:R-:W-:-:S09]  /*1950*/  UISETP.NE.OR.EX UP0, UPT, UR11, UR7, UP0, UP1 ;  /* 0x000000070b00728c */ /* 0x000fd20008705710 */
[----:B------:R-:W-:Y:S05]  /*1960*/  BRA.U !UP0, `(.L_x_245) ;  /* 0x0000000108407547 */ /* 0x000fea000b800000 */
.L_x_248:
        /* <DEDUP_REMOVED lines=8> */
[----:B0-----:R-:W-:-:S03]  /*19f0*/  IMAD.X R5, RZ, RZ, R5, P0 ;  /* 0x000000ffff057224 */ /* 0x001fc600000e0605 */
[----:B------:R-:W-:Y:S01]  /*1a00*/  UISETP.NE.AND.EX UP0, UPT, UR11, UR7, UPT, UP0 ;  /* 0x000000070b00728c */ /* 0x000fe2000bf05300 */
[----:B------:R-:W-:Y:S01]  /*1a10*/  IMAD.MOV.U32 R4, RZ, RZ, R0 ;  /* 0x000000ffff047224 */ /* 0x000fe200078e0000 */
[----:B--2---:R-:W-:-:S08]  /*1a20*/  DADD R6, R6, R20 ;  /* 0x0000000006067229 */ /* 0x004fd00000000014 */
[----:B---3--:R-:W-:-:S08]  /*1a30*/  DADD R6, R6, R8 ;  /* 0x0000000006067229 */ /* 0x008fd00000000008 */
[----:B----4-:R-:W-:-:S08]  /*1a40*/  DADD R6, R6, R10 ;  /* 0x0000000006067229 */ /* 0x010fd0000000000a */
[----:B-----5:R-:W-:Y:S01]  /*1a50*/  DADD R20, R6, R12 ;  /* 0x0000000006147229 */ /* 0x020fe2000000000c */
[----:B------:R-:W-:Y:S10]  /*1a60*/  BRA.U UP0, `(.L_x_248) ;  /* 0xfffffffd00c07547 */ /* 0x000ff4000b83ffff */
.L_x_245:
[----:B------:R-:W-:Y:S01]  /*1a70*/  STG.E.64 desc[UR14][R2.64+0x10], R20 ;  /* 0x0000101402007986 */ /* 0x000fe2000c101b0e */
[----:B------:R-:W-:Y:S05]  /*1a80*/  EXIT ;  /* 0x000000000000794d */ /* 0x000fea0003800000 */
.L_x_252:
        /* <DEDUP_REMOVED lines=15> */
.L_x_275:


//--------------------- .text._Z9A1_kernelPdS_d   --------------------------
	.section	.text._Z9A1_kernelPdS_d,"ax",@progbits
	.align	128
        .global         _Z9A1_kernelPdS_d
        .type           _Z9A1_kernelPdS_d,@function
        .size           _Z9A1_kernelPdS_d,(.L_x_276 - _Z9A1_kernelPdS_d)
        .other          _Z9A1_kernelPdS_d,@"STO_CUDA_ENTRY STV_DEFAULT"
_Z9A1_kernelPdS_d:
.text._Z9A1_kernelPdS_d:
[----:B------:R-:W-:Y:S01]  /*0000*/  LDC R1, c[0x0][0x37c] ;  /* 0x0000df00ff017b82 */ /* 0x000fe20000000800 */
[----:B------:R-:W0:Y:S07]  /*0010*/  S2R R0, SR_TID.X ;  /* 0x0000000000007919 */ /* 0x000e2e0000002100 */
[----:B------:R-:W0:Y:S01]  /*0020*/  S2UR UR6, SR_CTAID.X ;  /* 0x00000000000679c3 */ /* 0x000e220000002500 */
[----:B------:R-:W1:Y:S07]  /*0030*/  LDCU.64 UR4, c[0x0][0x358] ;  /* 0x00006b00ff0477ac */ /* 0x000e6e0008000a00 */
[----:B------:R-:W0:Y:S08]  /*0040*/  LDC R7, c[0x0][0x360] ;  /* 0x0000d800ff077b82 */ /* 0x000e300000000800 */
[----:B------:R-:W2:Y:S08]  /*0050*/  LDC.64 R2, c[0x0][0x388] ;  /* 0x0000e200ff027b82 */ /* 0x000eb00000000a00 */
[----:B------:R-:W3:Y:S01]  /*0060*/  LDC.64 R4, c[0x0][0x380] ;  /* 0x0000e000ff047b82 */ /* 0x000ee20000000a00 */
[----:B0-----:R-:W-:Y:S01]  /*0070*/  IMAD R7, R7, UR6, R0 ;  /* 0x0000000607077c24 */ /* 0x001fe2000f8e0200 */
[----:B------:R-:W0:Y:S03]  /*0080*/  LDCU.64 UR6, c[0x0][0x390] ;  /* 0x00007200ff0677ac */ /* 0x000e260008000a00 */
[----:B--2---:R-:W-:-:S06]  /*0090*/  IMAD.WIDE.U32 R2, R7, 0x8, R2 ;  /* 0x0000000807027825 */ /* 0x004fcc00078e0002 */
[----:B-1----:R-:W0:Y:S01]  /*00a0*/  LDG.E.64 R2, desc[UR4][R2.64] ;  /* 0x0000000402027981 */ /* 0x002e22000c1e1b00 */
[----:B---3--:R-:W-:-:S05]  /*00b0*/  IMAD.WIDE.U32 R4, R7, 0x8, R4 ;  /* 0x0000000807047825 */ /* 0x008fca00078e0004 */
[----:B------:R-:W0:Y:S02]  /*00c0*/  LDG.E.64 R6, desc[UR4][R4.64] ;  /* 0x0000000404067981 */ /* 0x000e24000c1e1b00 */
[----:B0-----:R-:W-:-:S07]  /*00d0*/  DFMA R6, R2, UR6, R6 ;  /* 0x0000000602067c2b */ /* 0x001fce0008000006 */
[----:B------:R-:W-:Y:S01]  /*00e0*/  STG.E.64 desc[UR4][R4.64], R6 ;  /* 0x0000000604007986 */ /* 0x000fe2000c101b04 */
[----:B------:R-:W-:Y:S05]  /*00f0*/  EXIT ;  /* 0x000000000000794d */ /* 0x000fea0003800000 */
.L_x_253:
        /* <DEDUP_REMOVED lines=16> */
.L_x_276:


//--------------------- .nv.shared._ZN3cub18CUB_300001_SM_10006detail6reduce28DeviceReduceSingleTileKernelINS2_10policy_hubIdyN4cuda3std3__44plusIdEEE10Policy1000EPdSC_iS9_ddNS7_10__identityEEEvT0_T1_T2_T3_T4_T6_ --------------------------
	.section	.nv.shared._ZN3cub18CUB_300001_SM_10006detail6reduce28DeviceReduceSingleTileKernelINS2_10policy_hubIdyN4cuda3std3__44plusIdEEE10Policy1000EPdSC_iS9_ddNS7_10__identityEEEvT0_T1_T2_T3_T4_T6_,"aw",@nobits
	.sectionflags	@""
	.align	8
.nv.shared._ZN3cub18CUB_300001_SM_10006detail6reduce28DeviceReduceSingleTileKernelINS2_10policy_hubIdyN4cuda3std3__44plusIdEEE10Policy1000EPdSC_iS9_ddNS7_10__identityEEEvT0_T1_T2_T3_T4_T6_:
	.zero		1176


//--------------------- .nv.shared.reserved.0     --------------------------
	.section	.nv.shared.reserved.0,"aw",@nobits
	.weak		__nv_reservedSMEM_offset_0_alias
	.size		__nv_reservedSMEM_offset_0_alias, 0, 64
	.other		__nv_reservedSMEM_offset_0_alias,@"STO_CUDA_RESERVED_SHARED STV_DEFAULT"
__nv_reservedSMEM_offset_0_alias:
	.zero		0
	.zero		64


//--------------------- .nv.global                --------------------------
	.section	.nv.global,"aw",@nobits
.nv.global:
	.type		_ZN34_INTERNAL_45e089be_4_k_cu_e715ed1a6thrust24THRUST_300001_SM_1000_NS12placeholders2_8E,@object
	.size		_ZN34_INTERNAL_45e089be_4_k_cu_e715ed1a6thrust24THRUST_300001_SM_1000_NS12placeholders2_8E,(_ZN34_INTERNAL_45e089be_4_k_cu_e715ed1a4cuda3std3__436_GLOBAL__N__45e089be_4_k_cu_e715ed1a6ignoreE - _ZN34_INTERNAL_45e089be_4_k_cu_e715ed1a6thrust24THRUST_300001_SM_1000_NS12placeholders2_8E)
_ZN34_INTERNAL_45e089be_4_k_cu_e715ed1a6thrust24THRUST_300001_SM_1000_NS12placeholders2_8E:
	.zero		1
	.type		_ZN34_INTERNAL_45e089be_4_k_cu_e715ed1a4cuda3std3__436_GLOBAL__N__45e089be_4_k_cu_e715ed1a6ignoreE,@object
	.size		_ZN34_INTERNAL_45e089be_4_k_cu_e715ed1a4cuda3std3__436_GLOBAL__N__45e089be_4_k_cu_e715ed1a6ignoreE,(_ZN34_INTERNAL_45e089be_4_k_cu_e715ed1a4cuda3std6ranges3__45__cpo4dataE - _ZN34_INTERNAL_45e089be_4_k_cu_e715ed1a4cuda3std3__436_GLOBAL__N__45e089be_4_k_cu_e715ed1a6ignoreE)
_ZN34_INTERNAL_45e089be_4_k_cu_e715ed1a4cuda3std3__436_GLOBAL__N__45e089be_4_k_cu_e715ed1a6ignoreE:
	.zero		1
	.type		_ZN34_INTERNAL_45e089be_4_k_cu_e715ed1a4cuda3std6ranges3__45__cpo4dataE,@object
	.size		_ZN34_INTERNAL_45e089be_4_k_cu_e715ed1a4cuda3std6ranges3__45__cpo4dataE,(_ZN34_INTERNAL_45e089be_4_k_cu_e715ed1a6thrust24THRUST_300001_SM_1000_NS6system3cpp3parE - _ZN34_INTERNAL_45e089be_4_k_cu_e715ed1a4cuda3std6ranges3__45__cpo4dataE)
_ZN34_INTERNAL_45e089be_4_k_cu_e715ed1a4cuda3std6ranges3__45__cpo4dataE:
	.zero		1
	.type		_ZN34_INTERNAL_45e089be_4_k_cu_e715ed1a6thrust24THRUST_300001_SM_1000_NS6system3cpp3parE,@object
	.size		_ZN34_INTERNAL_45e089be_4_k_cu_e715ed1a6thrust24THRUST_300001_SM_1000_NS6system3cpp3parE,(_ZN34_INTERNAL_45e089be_4_k_cu_e715ed1a4cuda3std3__45__cpo5beginE - _ZN34_INTERNAL_45e089be_4_k_cu_e715ed1a6thrust24THRUST_300001_SM_1000_NS6system3cpp3parE)
_ZN34_INTERNAL_45e089be_4_k_cu_e715ed1a6thrust24THRUST_300001_SM_1000_NS6system3cpp3parE:
	.zero		1
	.type		_ZN34_INTERNAL_45e089be_4_k_cu_e715ed1a4cuda3std3__45__cpo5beginE,@object
	.size		_ZN34_INTERNAL_45e089be_4_k_cu_e715ed1a4cuda3std3__45__cpo5beginE,(_ZN34_INTERNAL_45e089be_4_k_cu_e715ed1a4cuda3std6ranges3__45__cpo5beginE - _ZN34_INTERNAL_45e089be_4_k_cu_e715ed1a4cuda3std3__45__cpo5beginE)
_ZN34_INTERNAL_45e089be_4_k_cu_e715ed1a4cuda3std3__45__cpo5beginE:
	.zero		1
	.type		_ZN34_INTERNAL_45e089be_4_k_cu_e715ed1a4cuda3std6ranges3__45__cpo5beginE,@object
	.size		_ZN34_INTERNAL_45e089be_4_k_cu_e715ed1a4cuda3std6ranges3__45__cpo5beginE,(_ZN34_INTERNAL_45e089be_4_k_cu_e715ed1a6thrust24THRUST_300001_SM_1000_NS6deviceE - _ZN34_INTERNAL_45e089be_4_k_cu_e715ed1a4cuda3std6ranges3__45__cpo5beginE)
_ZN34_INTERNAL_45e089be_4_k_cu_e715ed1a4cuda3std6ranges3__45__cpo5beginE:
	.zero		1
	.type		_ZN34_INTERNAL_45e089be_4_k_cu_e715ed1a6thrust24THRUST_300001_SM_1000_NS6deviceE,@object
	.size		_ZN34_INTERNAL_45e089be_4_k_cu_e715ed1a6thrust24THRUST_300001_SM_1000_NS6deviceE,(_ZN34_INTERNAL_45e089be_4_k_cu_e715ed1a4cuda3std3__47nulloptE - _ZN34_INTERNAL_45e089be_4_k_cu_e715ed1a6thrust24THRUST_300001_SM_1000_NS6deviceE)
_ZN34_INTERNAL_45e089be_4_k_cu_e715ed1a6thrust24THRUST_300001_SM_1000_NS6deviceE:
	.zero		1
	.type		_ZN34_INTERNAL_45e089be_4_k_cu_e715ed1a4cuda3std3__47nulloptE,@object
	.size		_ZN34_INTERNAL_45e089be_4_k_cu_e715ed1a4cuda3std3__47nulloptE,(_ZN34_INTERNAL_45e089be_4_k_cu_e715ed1a4cuda3std6ranges3__45__cpo8distanceE - _ZN34_INTERNAL_45e089be_4_k_cu_e715ed1a4cuda3std3__47nulloptE)
_ZN34_INTERNAL_45e089be_4_k_cu_e715ed1a4cuda3std3__47nulloptE:
	.zero		1
	.type		_ZN34_INTERNAL_45e089be_4_k_cu_e715ed1a4cuda3std6ranges3__45__cpo8distanceE,@object
	.size		_ZN34_INTERNAL_45e089be_4_k_cu_e715ed1a4cuda3std6ranges3__45__cpo8distanceE,(_ZN34_INTERNAL_45e089be_4_k_cu_e715ed1a6thrust24THRUST_300001_SM_1000_NS12placeholders2_4E - _ZN34_INTERNAL_45e089be_4_k_cu_e715ed1a4cuda3std6ranges3__45__cpo8distanceE)
_ZN34_INTERNAL_45e089be_4_k_cu_e715ed1a4cuda3std6ranges3__45__cpo8distanceE:
	.zero		1
	.type		_ZN34_INTERNAL_45e089be_4_k_cu_e715ed1a6thrust24THRUST_300001_SM_1000_NS12placeholders2_4E,@object
	.size		_ZN34_INTERNAL_45e089be_4_k_cu_e715ed1a6thrust24THRUST_300001_SM_1000_NS12placeholders2_4E,(_ZN34_INTERNAL_45e089be_4_k_cu_e715ed1a4cuda3std3__45__cpo6rbeginE - _ZN34_INTERNAL_45e089be_4_k_cu_e715ed1a6thrust24THRUST_300001_SM_1000_NS12placeholders2_4E)
_ZN34_INTERNAL_45e089be_4_k_cu_e715ed1a6thrust24THRUST_300001_SM_1000_NS12placeholders2_4E:
	.zero		1
	.type		_ZN34_INTERNAL_45e089be_4_k_cu_e715ed1a4cuda3std3__45__cpo6rbeginE,@object
	.size		_ZN34_INTERNAL_45e089be_4_k_cu_e715ed1a4cuda3std3__45__cpo6rbeginE,(_ZN34_INTERNAL_45e089be_4_k_cu_e715ed1a4cuda3std6ranges3__45__cpo7advanceE - _ZN34_INTERNAL_45e089be_4_k_cu_e715ed1a4cuda3std3__45__cpo6rbeginE)
_ZN34_INTERNAL_45e089be_4_k_cu_e715ed1a4cuda3std3__45__cpo6rbeginE:
	.zero		1
	.type		_ZN34_INTERNAL_45e089be_4_k_cu_e715ed1a4cuda3std6ranges3__45__cpo7advanceE,@object
	.size		_ZN34_INTERNAL_45e089be_4_k_cu_e715ed1a4cuda3std6ranges3__45__cpo7advanceE,(_ZN34_INTERNAL_45e089be_4_k_cu_e715ed1a6thrust24THRUST_300001_SM_1000_NS12placeholders3_10E - _ZN34_INTERNAL_45e089be_4_k_cu_e715ed1a4cuda3std6ranges3__45__cpo7advanceE)
_ZN34_INTERNAL_45e089be_4_k_cu_e715ed1a4cuda3std6ranges3__45__cpo7advanceE:
	.zero		1
	.type		_ZN34_INTERNAL_45e089be_4_k_cu_e715ed1a6thrust24THRUST_300001_SM_1000_NS12placeholders3_10E,@object
	.size		_ZN34_INTERNAL_45e089be_4_k_cu_e715ed1a6thrust24THRUST_300001_SM_1000_NS12placeholders3_10E,(_ZN34_INTERNAL_45e089be_4_k_cu_e715ed1a4cuda3std3__48in_placeE - _ZN34_INTERNAL_45e089be_4_k_cu_e715ed1a6thrust24THRUST_300001_SM_1000_NS12placeholders3_10E)
_ZN34_INTERNAL_45e089be_4_k_cu_e715ed1a6thrust24THRUST_300001_SM_1000_NS12placeholders3_10E:
	.zero		1
	.type		_ZN34_INTERNAL_45e089be_4_k_cu_e715ed1a4cuda3std3__48in_placeE,@object
	.size		_ZN34_INTERNAL_45e089be_4_k_cu_e715ed1a4cuda3std3__48in_placeE,(_ZN34_INTERNAL_45e089be_4_k_cu_e715ed1a4cuda3std6ranges3__45__cpo4sizeE - _ZN34_INTERNAL_45e089be_4_k_cu_e715ed1a4cuda3std3__48in_placeE)
_ZN34_INTERNAL_45e089be_4_k_cu_e715ed1a4cuda3std3__48in_placeE:
	.zero		1
	.type		_ZN34_INTERNAL_45e089be_4_k_cu_e715ed1a4cuda3std6ranges3__45__cpo4sizeE,@object
	.size		_ZN34_INTERNAL_45e089be_4_k_cu_e715ed1a4cuda3std6ranges3__45__cpo4sizeE,(_ZN34_INTERNAL_45e089be_4_k_cu_e715ed1a6thrust24THRUST_300001_SM_1000_NS12placeholders2_2E - _ZN34_INTERNAL_45e089be_4_k_cu_e715ed1a4cuda3std6ranges3__45__cpo4sizeE)
_ZN34_INTERNAL_45e089be_4_k_cu_e715ed1a4cuda3std6ranges3__45__cpo4sizeE:
	.zero		1
	.type		_ZN34_INTERNAL_45e089be_4_k_cu_e715ed1a6thrust24THRUST_300001_SM_1000_NS12placeholders2_2E,@object
	.size		_ZN34_INTERNAL_45e089be_4_k_cu_e715ed1a6thrust24THRUST_300001_SM_1000_NS12placeholders2_2E,(_ZN34_INTERNAL_45e089be_4_k_cu_e715ed1a4cuda3std3__45__cpo6cbeginE - _ZN34_INTERNAL_45e089be_4_k_cu_e715ed1a6thrust24THRUST_300001_SM_1000_NS12placeholders2_2E)
_ZN34_INTERNAL_45e089be_4_k_cu_e715ed1a6thrust24THRUST_300001_SM_1000_NS12placeholders2_2E:
	.zero		1
	.type		_ZN34_INTERNAL_45e089be_4_k_cu_e715ed1a4cuda3std3__45__cpo6cbeginE,@object
	.size		_ZN34_INTERNAL_45e089be_4_k_cu_e715ed1a4cuda3std3__45__cpo6cbeginE,(_ZN34_INTERNAL_45e089be_4_k_cu_e715ed1a4cuda3std6ranges3__45__cpo6cbeginE - _ZN34_INTERNAL_45e089be_4_k_cu_e715ed1a4cuda3std3__45__cpo6cbeginE)
_ZN34_INTERNAL_45e089be_4_k_cu_e715ed1a4cuda3std3__45__cpo6cbeginE:
	.zero		1
	.type		_ZN34_INTERNAL_45e089be_4_k_cu_e715ed1a4cuda3std6ranges3__45__cpo6cbeginE,@object
	.size		_ZN34_INTERNAL_45e089be_4_k_cu_e715ed1a4cuda3std6ranges3__45__cpo6cbeginE,(_ZN34_INTERNAL_45e089be_4_k_cu_e715ed1a6thrust24THRUST_300001_SM_1000_NS12placeholders2_6E - _ZN34_INTERNAL_45e089be_4_k_cu_e715ed1a4cuda3std6ranges3__45__cpo6cbeginE)
_ZN34_INTERNAL_45e089be_4_k_cu_e715ed1a4cuda3std6ranges3__45__cpo6cbeginE:
	.zero		1
	.type		_ZN34_INTERNAL_45e089be_4_k_cu_e715ed1a6thrust24THRUST_300001_SM_1000_NS12placeholders2_6E,@object
	.size		_ZN34_INTERNAL_45e089be_4_k_cu_e715ed1a6thrust24THRUST_300001_SM_1000_NS12placeholders2_6E,(_ZN34_INTERNAL_45e089be_4_k_cu_e715ed1a4cuda3std3__45__cpo7crbeginE - _ZN34_INTERNAL_45e089be_4_k_cu_e715ed1a6thrust24THRUST_300001_SM_1000_NS12placeholders2_6E)
_ZN34_INTERNAL_45e089be_4_k_cu_e715ed1a6thrust24THRUST_300001_SM_1000_NS12placeholders2_6E:
	.zero		1
	.type		_ZN34_INTERNAL_45e089be_4_k_cu_e715ed1a4cuda3std3__45__cpo7crbeginE,@object
	.size		_ZN34_INTERNAL_45e089be_4_k_cu_e715ed1a4cuda3std3__45__cpo7crbeginE,(_ZN34_INTERNAL_45e089be_4_k_cu_e715ed1a4cuda3std6ranges3__45__cpo4nextE - _ZN34_INTERNAL_45e089be_4_k_cu_e715ed1a4cuda3std3__45__cpo7crbeginE)
_ZN34_INTERNAL_45e089be_4_k_cu_e715ed1a4cuda3std3__45__cpo7crbeginE:
	.zero		1
	.type		_ZN34_INTERNAL_45e089be_4_k_cu_e715ed1a4cuda3std6ranges3__45__cpo4nextE,@object
	.size		_ZN34_INTERNAL_45e089be_4_k_cu_e715ed1a4cuda3std6ranges3__45__cpo4nextE,(_ZN34_INTERNAL_45e089be_4_k_cu_e715ed1a4cuda3std6ranges3__45__cpo4swapE - _ZN34_INTERNAL_45e089be_4_k_cu_e715ed1a4cuda3std6ranges3__45__cpo4nextE)
_ZN34_INTERNAL_45e089be_4_k_cu_e715ed1a4cuda3std6ranges3__45__cpo4nextE:
	.zero		1
	.type		_ZN34_INTERNAL_45e089be_4_k_cu_e715ed1a4cuda3std6ranges3__45__cpo4swapE,@object
	.size		_ZN34_INTERNAL_45e089be_4_k_cu_e715ed1a4cuda3std6ranges3__45__cpo4swapE,(_ZN34_INTERNAL_45e089be_4_k_cu_e715ed1a6thrust24THRUST_300001_SM_1000_NS8cuda_cub10par_nosyncE - _ZN34_INTERNAL_45e089be_4_k_cu_e715ed1a4cuda3std6ranges3__45__cpo4swapE)
_ZN34_INTERNAL_45e089be_4_k_cu_e715ed1a4cuda3std6ranges3__45__cpo4swapE:
	.zero		1
	.type		_ZN34_INTERNAL_45e089be_4_k_cu_e715ed1a6thrust24THRUST_300001_SM_1000_NS8cuda_cub10par_nosyncE,@object
	.size		_ZN34_INTERNAL_45e089be_4_k_cu_e715ed1a6thrust24THRUST_300001_SM_1000_NS8cuda_cub10par_nosyncE,(_ZN34_INTERNAL_45e089be_4_k_cu_e715ed1a6thrust24THRUST_300001_SM_1000_NS3seqE - _ZN34_INTERNAL_45e089be_4_k_cu_e715ed1a6thrust24THRUST_300001_SM_1000_NS8cuda_cub10par_nosyncE)
_ZN34_INTERNAL_45e089be_4_k_cu_e715ed1a6thrust24THRUST_300001_SM_1000_NS8cuda_cub10par_nosyncE:
	.zero		1
	.type		_ZN34_INTERNAL_45e089be_4_k_cu_e715ed1a6thrust24THRUST_300001_SM_1000_NS3seqE,@object
	.size		_ZN34_INTERNAL_45e089be_4_k_cu_e715ed1a6thrust24THRUST_300001_SM_1000_NS3seqE,(_ZN34_INTERNAL_45e089be_4_k_cu_e715ed1a4cuda3std3__420unreachable_sentinelE - _ZN34_INTERNAL_45e089be_4_k_cu_e715ed1a6thrust24THRUST_300001_SM_1000_NS3seqE)
_ZN34_INTERNAL_45e089be_4_k_cu_e715ed1a6thrust24THRUST_300001_SM_1000_NS3seqE:
	.zero		1
	.type		_ZN34_INTERNAL_45e089be_4_k_cu_e715ed1a4cuda3std3__420unreachable_sentinelE,@object
	.size		_ZN34_INTERNAL_45e089be_4_k_cu_e715ed1a4cuda3std3__420unreachable_sentinelE,(_ZN34_INTERNAL_45e089be_4_k_cu_e715ed1a4cuda3std6ranges3__45__cpo5ssizeE - _ZN34_INTERNAL_45e089be_4_k_cu_e715ed1a4cuda3std3__420unreachable_sentinelE)
_ZN34_INTERNAL_45e089be_4_k_cu_e715ed1a4cuda3std3__420unreachable_sentinelE:
	.zero		1
	.type		_ZN34_INTERNAL_45e089be_4_k_cu_e715ed1a4cuda3std6ranges3__45__cpo5ssizeE,@object
	.size		_ZN34_INTERNAL_45e089be_4_k_cu_e715ed1a4cuda3std6ranges3__45__cpo5ssizeE,(_ZN34_INTERNAL_45e089be_4_k_cu_e715ed1a6thrust24THRUST_300001_SM_1000_NS12placeholders2_3E - _ZN34_INTERNAL_45e089be_4_k_cu_e715ed1a4cuda3std6ranges3__45__cpo5ssizeE)
_ZN34_INTERNAL_45e089be_4_k_cu_e715ed1a4cuda3std6ranges3__45__cpo5ssizeE:
	.zero		1
	.type		_ZN34_INTERNAL_45e089be_4_k_cu_e715ed1a6thrust24THRUST_300001_SM_1000_NS12placeholders2_3E,@object
	.size		_ZN34_INTERNAL_45e089be_4_k_cu_e715ed1a6thrust24THRUST_300001_SM_1000_NS12placeholders2_3E,(_ZN34_INTERNAL_45e089be_4_k_cu_e715ed1a4cuda3std3__45__cpo4cendE - _ZN34_INTERNAL_45e089be_4_k_cu_e715ed1a6thrust24THRUST_300001_SM_1000_NS12placeholders2_3E)
_ZN34_INTERNAL_45e089be_4_k_cu_e715ed1a6thrust24THRUST_300001_SM_1000_NS12placeholders2_3E:
	.zero		1
	.type		_ZN34_INTERNAL_45e089be_4_k_cu_e715ed1a4cuda3std3__45__cpo4cendE,@object
	.size		_ZN34_INTERNAL_45e089be_4_k_cu_e715ed1a4cuda3std3__45__cpo4cendE,(_ZN34_INTERNAL_45e089be_4_k_cu_e715ed1a4cuda3std6ranges3__45__cpo4cendE - _ZN34_INTERNAL_45e089be_4_k_cu_e715ed1a4cuda3std3__45__cpo4cendE)
_ZN34_INTERNAL_45e089be_4_k_cu_e715ed1a4cuda3std3__45__cpo4cendE:
	.zero		1
	.type		_ZN34_INTERNAL_45e089be_4_k_cu_e715ed1a4cuda3std6ranges3__45__cpo4cendE,@object
	.size		_ZN34_INTERNAL_45e089be_4_k_cu_e715ed1a4cuda3std6ranges3__45__cpo4cendE,(_ZN34_INTERNAL_45e089be_4_k_cu_e715ed1a6thrust24THRUST_300001_SM_1000_NS12placeholders2_7E - _ZN34_INTERNAL_45e089be_4_k_cu_e715ed1a4cuda3std6ranges3__45__cpo4cendE)
_ZN34_INTERNAL_45e089be_4_k_cu_e715ed1a4cuda3std6ranges3__45__cpo4cendE:
	.zero		1
	.type		_ZN34_INTERNAL_45e089be_4_k_cu_e715ed1a6thrust24THRUST_300001_SM_1000_NS12placeholders2_7E,@object
	.size		_ZN34_INTERNAL_45e089be_4_k_cu_e715ed1a6thrust24THRUST_300001_SM_1000_NS12placeholders2_7E,(_ZN34_INTERNAL_45e089be_4_k_cu_e715ed1a4cuda3std3__45__cpo5crendE - _ZN34_INTERNAL_45e089be_4_k_cu_e715ed1a6thrust24THRUST_300001_SM_1000_NS12placeholders2_7E)
_ZN34_INTERNAL_45e089be_4_k_cu_e715ed1a6thrust24THRUST_300001_SM_1000_NS12placeholders2_7E:
	.zero		1
	.type		_ZN34_INTERNAL_45e089be_4_k_cu_e715ed1a4cuda3std3__45__cpo5crendE,@object
	.size		_ZN34_INTERNAL_45e089be_4_k_cu_e715ed1a4cuda3std3__45__cpo5crendE,(_ZN34_INTERNAL_45e089be_4_k_cu_e715ed1a4cuda3std6ranges3__45__cpo4prevE - _ZN34_INTERNAL_45e089be_4_k_cu_e715ed1a4cuda3std3__45__cpo5crendE)
_ZN34_INTERNAL_45e089be_4_k_cu_e715ed1a4cuda3std3__45__cpo5crendE:
	.zero		1
	.type		_ZN34_INTERNAL_45e089be_4_k_cu_e715ed1a4cuda3std6ranges3__45__cpo4prevE,@object
	.size		_ZN34_INTERNAL_45e089be_4_k_cu_e715ed1a4cuda3std6ranges3__45__cpo4prevE,(_ZN34_INTERNAL_45e089be_4_k_cu_e715ed1a4cuda3std6ranges3__45__cpo9iter_moveE - _ZN34_INTERNAL_45e089be_4_k_cu_e715ed1a4cuda3std6ranges3__45__cpo4prevE)
_ZN34_INTERNAL_45e089be_4_k_cu_e715ed1a4cuda3std6ranges3__45__cpo4prevE:
	.zero		1
	.type		_ZN34_INTERNAL_45e089be_4_k_cu_e715ed1a4cuda3std6ranges3__45__cpo9iter_moveE,@object
	.size		_ZN34_INTERNAL_45e089be_4_k_cu_e715ed1a4cuda3std6ranges3__45__cpo9iter_moveE,(_ZN34_INTERNAL_45e089be_4_k_cu_e715ed1a6thrust24THRUST_300001_SM_1000_NS6system6detail10sequential3seqE - _ZN34_INTERNAL_45e089be_4_k_cu_e715ed1a4cuda3std6ranges3__45__cpo9iter_moveE)
_ZN34_INTERNAL_45e089be_4_k_cu_e715ed1a4cuda3std6ranges3__45__cpo9iter_moveE:
	.zero		1
	.type		_ZN34_INTERNAL_45e089be_4_k_cu_e715ed1a6thrust24THRUST_300001_SM_1000_NS6system6detail10sequential3seqE,@object
	.size		_ZN34_INTERNAL_45e089be_4_k_cu_e715ed1a6thrust24THRUST_300001_SM_1000_NS6system6detail10sequential3seqE,(_ZN34_INTERNAL_45e089be_4_k_cu_e715ed1a6thrust24THRUST_300001_SM_1000_NS12placeholders2_9E - _ZN34_INTERNAL_45e089be_4_k_cu_e715ed1a6thrust24THRUST_300001_SM_1000_NS6system6detail10sequential3seqE)
_ZN34_INTERNAL_45e089be_4_k_cu_e715ed1a6thrust24THRUST_300001_SM_1000_NS6system6detail10sequential3seqE:
	.zero		1
	.type		_ZN34_INTERNAL_45e089be_4_k_cu_e715ed1a6thrust24THRUST_300001_SM_1000_NS12placeholders2_9E,@object
	.size		_ZN34_INTERNAL_45e089be_4_k_cu_e715ed1a6thrust24THRUST_300001_SM_1000_NS12placeholders2_9E,(_ZN34_INTERNAL_45e089be_4_k_cu_e715ed1a4cuda3std3__419piecewise_constructE - _ZN34_INTERNAL_45e089be_4_k_cu_e715ed1a6thrust24THRUST_300001_SM_1000_NS12placeholders2_9E)
_ZN34_INTERNAL_45e089be_4_k_cu_e715ed1a6thrust24THRUST_300001_SM_1000_NS12placeholders2_9E:
	.zero		1
	.type		_ZN34_INTERNAL_45e089be_4_k_cu_e715ed1a4cuda3std3__419piecewise_constructE,@object
	.size		_ZN34_INTERNAL_45e089be_4_k_cu_e715ed1a4cuda3std3__419piecewise_constructE,(_ZN34_INTERNAL_45e089be_4_k_cu_e715ed1a4cuda3std6ranges3__45__cpo5cdataE - _ZN34_INTERNAL_45e089be_4_k_cu_e715ed1a4cuda3std3__419piecewise_constructE)
_ZN34_INTERNAL_45e089be_4_k_cu_e715ed1a4cuda3std3__419piecewise_constructE:
	.zero		1
	.type		_ZN34_INTERNAL_45e089be_4_k_cu_e715ed1a4cuda3std6ranges3__45__cpo5cdataE,@object
	.size		_ZN34_INTERNAL_45e089be_4_k_cu_e715ed1a4cuda3std6ranges3__45__cpo5cdataE,(_ZN34_INTERNAL_45e089be_4_k_cu_e715ed1a6thrust24THRUST_300001_SM_1000_NS12placeholders2_1E - _ZN34_INTERNAL_45e089be_4_k_cu_e715ed1a4cuda3std6ranges3__45__cpo5cdataE)
_ZN34_INTERNAL_45e089be_4_k_cu_e715ed1a4cuda3std6ranges3__45__cpo5cdataE:
	.zero		1
	.type		_ZN34_INTERNAL_45e089be_4_k_cu_e715ed1a6thrust24THRUST_300001_SM_1000_NS12placeholders2_1E,@object
	.size		_ZN34_INTERNAL_45e089be_4_k_cu_e715ed1a6thrust24THRUST_300001_SM_1000_NS12placeholders2_1E,(_ZN34_INTERNAL_45e089be_4_k_cu_e715ed1a4cuda3std3__45__cpo3endE - _ZN34_INTERNAL_45e089be_4_k_cu_e715ed1a6thrust24THRUST_300001_SM_1000_NS12placeholders2_1E)
_ZN34_INTERNAL_45e089be_4_k_cu_e715ed1a6thrust24THRUST_300001_SM_1000_NS12placeholders2_1E:
	.zero		1
	.type		_ZN34_INTERNAL_45e089be_4_k_cu_e715ed1a4cuda3std3__45__cpo3endE,@object
	.size		_ZN34_INTERNAL_45e089be_4_k_cu_e715ed1a4cuda3std3__45__cpo3endE,(_ZN34_INTERNAL_45e089be_4_k_cu_e715ed1a4cuda3std6ranges3__45__cpo3endE - _ZN34_INTERNAL_45e089be_4_k_cu_e715ed1a4cuda3std3__45__cpo3endE)
_ZN34_INTERNAL_45e089be_4_k_cu_e715ed1a4cuda3std3__45__cpo3endE:
	.zero		1
	.type		_ZN34_INTERNAL_45e089be_4_k_cu_e715ed1a4cuda3std6ranges3__45__cpo3endE,@object
	.size		_ZN34_INTERNAL_45e089be_4_k_cu_e715ed1a4cuda3std6ranges3__45__cpo3endE,(_ZN34_INTERNAL_45e089be_4_k_cu_e715ed1a6thrust24THRUST_300001_SM_1000_NS12placeholders2_5E - _ZN34_INTERNAL_45e089be_4_k_cu_e715ed1a4cuda3std6ranges3__45__cpo3endE)
_ZN34_INTERNAL_45e089be_4_k_cu_e715ed1a4cuda3std6ranges3__45__cpo3endE:
	.zero		1
	.type		_ZN34_INTERNAL_45e089be_4_k_cu_e715ed1a6thrust24THRUST_300001_SM_1000_NS12placeholders2_5E,@object
	.size		_ZN34_INTERNAL_45e089be_4_k_cu_e715ed1a6thrust24THRUST_300001_SM_1000_NS12placeholders2_5E,(_ZN34_INTERNAL_45e089be_4_k_cu_e715ed1a4cuda3std3__45__cpo4rendE - _ZN34_INTERNAL_45e089be_4_k_cu_e715ed1a6thrust24THRUST_300001_SM_1000_NS12placeholders2_5E)
_ZN34_INTERNAL_45e089be_4_k_cu_e715ed1a6thrust24THRUST_300001_SM_1000_NS12placeholders2_5E:
	.zero		1
	.type		_ZN34_INTERNAL_45e089be_4_k_cu_e715ed1a4cuda3std3__45__cpo4rendE,@object
	.size		_ZN34_INTERNAL_45e089be_4_k_cu_e715ed1a4cuda3std3__45__cpo4rendE,(_ZN34_INTERNAL_45e089be_4_k_cu_e715ed1a4cuda3std6ranges3__45__cpo9iter_swapE - _ZN34_INTERNAL_45e089be_4_k_cu_e715ed1a4cuda3std3__45__cpo4rendE)
_ZN34_INTERNAL_45e089be_4_k_cu_e715ed1a4cuda3std3__45__cpo4rendE:
	.zero		1
	.type		_ZN34_INTERNAL_45e089be_4_k_cu_e715ed1a4cuda3std6ranges3__45__cpo9iter_swapE,@object
	.size		_ZN34_INTERNAL_45e089be_4_k_cu_e715ed1a4cuda3std6ranges3__45__cpo9iter_swapE,(_ZN34_INTERNAL_45e089be_4_k_cu_e715ed1a4cuda3std3__48unexpectE - _ZN34_INTERNAL_45e089be_4_k_cu_e715ed1a4cuda3std6ranges3__45__cpo9iter_swapE)
_ZN34_INTERNAL_45e089be_4_k_cu_e715ed1a4cuda3std6ranges3__45__cpo9iter_swapE:
	.zero		1
	.type		_ZN34_INTERNAL_45e089be_4_k_cu_e715ed1a4cuda3std3__48unexpectE,@object
	.size		_ZN34_INTERNAL_45e089be_4_k_cu_e715ed1a4cuda3std3__48unexpectE,(_ZN34_INTERNAL_45e089be_4_k_cu_e715ed1a6thrust24THRUST_300001_SM_1000_NS8cuda_cub3parE - _ZN34_INTERNAL_45e089be_4_k_cu_e715ed1a4cuda3std3__48unexpectE)
_ZN34_INTERNAL_45e089be_4_k_cu_e715ed1a4cuda3std3__48unexpectE:
	.zero		1
	.type		_ZN34_INTERNAL_45e089be_4_k_cu_e715ed1a6thrust24THRUST_300001_SM_1000_NS8cuda_cub3parE,@object
	.size		_ZN34_INTERNAL_45e089be_4_k_cu_e715ed1a6thrust24THRUST_300001_SM_1000_NS8cuda_cub3parE,(.L_29 - _ZN34_INTERNAL_45e089be_4_k_cu_e715ed1a6thrust24THRUST_300001_SM_1000_NS8cuda_cub3parE)
_ZN34_INTERNAL_45e089be_4_k_cu_e715ed1a6thrust24THRUST_300001_SM_1000_NS8cuda_cub3parE:
	.zero		1
.L_29:


//--------------------- .nv.shared._ZN3cub18CUB_300001_SM_10006detail6reduce18DeviceReduceKernelINS2_10policy_hubIdyN4cuda3std3__44plusIdEEE10Policy1000EPdyS9_dNS7_10__identityEEEvT0_PT3_T1_NS0_13GridEvenShareISH_EET2_T4_ --------------------------
	.section	.nv.shared._ZN3cub18CUB_300001_SM_10006detail6reduce18DeviceReduceKernelINS2_10policy_hubIdyN4cuda3std3__44plusIdEEE10Policy1000EPdyS9_dNS7_10__identityEEEvT0_PT3_T1_NS0_13GridEvenShareISH_EET2_T4_,"aw",@nobits
	.sectionflags	@""
	.align	8
.nv.shared._ZN3cub18CUB_300001_SM_10006detail6reduce18DeviceReduceKernelINS2_10policy_hubIdyN4cuda3std3__44plusIdEEE10Policy1000EPdyS9_dNS7_10__identityEEEvT0_PT3_T1_NS0_13GridEvenShareISH_EET2_T4_:
	.zero		1176


//--------------------- .nv.shared._ZN3cub18CUB_300001_SM_10006detail6reduce28DeviceReduceSingleTileKernelINS2_10policy_hubIdyN4cuda3std3__44plusIdEEE10Policy1000EPdSC_yS9_ddNS7_10__identityEEEvT0_T1_T2_T3_T4_T6_ --------------------------
	.section	.nv.shared._ZN3cub18CUB_300001_SM_10006detail6reduce28DeviceReduceSingleTileKernelINS2_10policy_hubIdyN4cuda3std3__44plusIdEEE10Policy1000EPdSC_yS9_ddNS7_10__identityEEEvT0_T1_T2_T3_T4_T6_,"aw",@nobits
	.sectionflags	@""
	.align	8
.nv.shared._ZN3cub18CUB_300001_SM_10006detail6reduce28DeviceReduceSingleTileKernelINS2_10policy_hubIdyN4cuda3std3__44plusIdEEE10Policy1000EPdSC_yS9_ddNS7_10__identityEEEvT0_T1_T2_T3_T4_T6_:
	.zero		1176


//--------------------- .nv.shared._ZN3cub18CUB_300001_SM_10006detail6reduce28DeviceReduceSingleTileKernelINS2_10policy_hubIdjN4cuda3std3__44plusIdEEE10Policy1000EPdSC_iS9_ddNS7_10__identityEEEvT0_T1_T2_T3_T4_T6_ --------------------------
	.section	.nv.shared._ZN3cub18CUB_300001_SM_10006detail6reduce28DeviceReduceSingleTileKernelINS2_10policy_hubIdjN4cuda3std3__44plusIdEEE10Policy1000EPdSC_iS9_ddNS7_10__identityEEEvT0_T1_T2_T3_T4_T6_,"aw",@nobits
	.sectionflags	@""
	.align	8
.nv.shared._ZN3cub18CUB_300001_SM_10006detail6reduce28DeviceReduceSingleTileKernelINS2_10policy_hubIdjN4cuda3std3__44plusIdEEE10Policy1000EPdSC_iS9_ddNS7_10__identityEEEvT0_T1_T2_T3_T4_T6_:
	.zero		1216


//--------------------- .nv.shared._ZN3cub18CUB_300001_SM_10006detail6reduce18DeviceReduceKernelINS2_10policy_hubIdjN4cuda3std3__44plusIdEEE10Policy1000EPdjS9_dNS7_10__identityEEEvT0_PT3_T1_NS0_13GridEvenShareISH_EET2_T4_ --------------------------
	.section	.nv.shared._ZN3cub18CUB_300001_SM_10006detail6reduce18DeviceReduceKernelINS2_10policy_hubIdjN4cuda3std3__44plusIdEEE10Policy1000EPdjS9_dNS7_10__identityEEEvT0_PT3_T1_NS0_13GridEvenShareISH_EET2_T4_,"aw",@nobits
	.sectionflags	@""
	.align	8
.nv.shared._ZN3cub18CUB_300001_SM_10006detail6reduce18DeviceReduceKernelINS2_10policy_hubIdjN4cuda3std3__44plusIdEEE10Policy1000EPdjS9_dNS7_10__identityEEEvT0_PT3_T1_NS0_13GridEvenShareISH_EET2_T4_:
	.zero		1216


//--------------------- .nv.shared._ZN3cub18CUB_300001_SM_10006detail6reduce28DeviceReduceSingleTileKernelINS2_10policy_hubIdjN4cuda3std3__44plusIdEEE10Policy1000EPdSC_jS9_ddNS7_10__identityEEEvT0_T1_T2_T3_T4_T6_ --------------------------
	.section	.nv.shared._ZN3cub18CUB_300001_SM_10006detail6reduce28DeviceReduceSingleTileKernelINS2_10policy_hubIdjN4cuda3std3__44plusIdEEE10Policy1000EPdSC_jS9_ddNS7_10__identityEEEvT0_T1_T2_T3_T4_T6_,"aw",@nobits
	.sectionflags	@""
	.align	8
.nv.shared._ZN3cub18CUB_300001_SM_10006detail6reduce28DeviceReduceSingleTileKernelINS2_10policy_hubIdjN4cuda3std3__44plusIdEEE10Policy1000EPdSC_jS9_ddNS7_10__identityEEEvT0_T1_T2_T3_T4_T6_:
	.zero		1216


//--------------------- .nv.constant0._ZN3cub18CUB_300001_SM_10006detail6reduce28DeviceReduceSingleTileKernelINS2_10policy_hubIdyN4cuda3std3__44plusIdEEE10Policy1000EPdSC_iS9_ddNS7_10__identityEEEvT0_T1_T2_T3_T4_T6_ --------------------------
	.section	.nv.constant0._ZN3cub18CUB_300001_SM_10006detail6reduce28DeviceReduceSingleTileKernelINS2_10policy_hubIdyN4cuda3std3__44plusIdEEE10Policy1000EPdSC_iS9_ddNS7_10__identityEEEvT0_T1_T2_T3_T4_T6_,"a",@progbits
	.sectionflags	@""
	.align	4
.nv.constant0._ZN3cub18CUB_300001_SM_10006detail6reduce28DeviceReduceSingleTileKernelINS2_10policy_hubIdyN4cuda3std3__44plusIdEEE10Policy1000EPdSC_iS9_ddNS7_10__identityEEEvT0_T1_T2_T3_T4_T6_:
	.zero		929


//--------------------- .nv.constant0._ZN3cub18CUB_300001_SM_10006detail6reduce18DeviceReduceKernelINS2_10policy_hubIdyN4cuda3std3__44plusIdEEE10Policy1000EPdyS9_dNS7_10__identityEEEvT0_PT3_T1_NS0_13GridEvenShareISH_EET2_T4_ --------------------------
	.section	.nv.constant0._ZN3cub18CUB_300001_SM_10006detail6reduce18DeviceReduceKernelINS2_10policy_hubIdyN4cuda3std3__44plusIdEEE10Policy1000EPdyS9_dNS7_10__identityEEEvT0_PT3_T1_NS0_13GridEvenShareISH_EET2_T4_,"a",@progbits
	.sectionflags	@""
	.align	4
.nv.constant0._ZN3cub18CUB_300001_SM_10006detail6reduce18DeviceReduceKernelINS2_10policy_hubIdyN4cuda3std3__44plusIdEEE10Policy1000EPdyS9_dNS7_10__identityEEEvT0_PT3_T1_NS0_13GridEvenShareISH_EET2_T4_:
	.zero		994


//--------------------- .nv.constant0._ZN3cub18CUB_300001_SM_10006detail6reduce28DeviceReduceSingleTileKernelINS2_10policy_hubIdyN4cuda3std3__44plusIdEEE10Policy1000EPdSC_yS9_ddNS7_10__identityEEEvT0_T1_T2_T3_T4_T6_ --------------------------
	.section	.nv.constant0._ZN3cub18CUB_300001_SM_10006detail6reduce28DeviceReduceSingleTileKernelINS2_10policy_hubIdyN4cuda3std3__44plusIdEEE10Policy1000EPdSC_yS9_ddNS7_10__identityEEEvT0_T1_T2_T3_T4_T6_,"a",@progbits
	.sectionflags	@""
	.align	4
.nv.constant0._ZN3cub18CUB_300001_SM_10006detail6reduce28DeviceReduceSingleTileKernelINS2_10policy_hubIdyN4cuda3std3__44plusIdEEE10Policy1000EPdSC_yS9_ddNS7_10__identityEEEvT0_T1_T2_T3_T4_T6_:
	.zero		937


//--------------------- .nv.constant0._ZN3cub18CUB_300001_SM_10006detail6reduce28DeviceReduceSingleTileKernelINS2_10policy_hubIdjN4cuda3std3__44plusIdEEE10Policy1000EPdSC_iS9_ddNS7_10__identityEEEvT0_T1_T2_T3_T4_T6_ --------------------------
	.section	.nv.constant0._ZN3cub18CUB_300001_SM_10006detail6reduce28DeviceReduceSingleTileKernelINS2_10policy_hubIdjN4cuda3std3__44plusIdEEE10Policy1000EPdSC_iS9_ddNS7_10__identityEEEvT0_T1_T2_T3_T4_T6_,"a",@progbits
	.sectionflags	@""
	.align	4
.nv.constant0._ZN3cub18CUB_300001_SM_10006detail6reduce28DeviceReduceSingleTileKernelINS2_10policy_hubIdjN4cuda3std3__44plusIdEEE10Policy1000EPdSC_iS9_ddNS7_10__identityEEEvT0_T1_T2_T3_T4_T6_:
	.zero		929


//--------------------- .nv.constant0._ZN3cub18CUB_300001_SM_10006detail6reduce18DeviceReduceKernelINS2_10policy_hubIdjN4cuda3std3__44plusIdEEE10Policy1000EPdjS9_dNS7_10__identityEEEvT0_PT3_T1_NS0_13GridEvenShareISH_EET2_T4_ --------------------------
	.section	.nv.constant0._ZN3cub18CUB_300001_SM_10006detail6reduce18DeviceReduceKernelINS2_10policy_hubIdjN4cuda3std3__44plusIdEEE10Policy1000EPdjS9_dNS7_10__identityEEEvT0_PT3_T1_NS0_13GridEvenShareISH_EET2_T4_,"a",@progbits
	.sectionflags	@""
	.align	4
.nv.constant0._ZN3cub18CUB_300001_SM_10006detail6reduce18DeviceReduceKernelINS2_10policy_hubIdjN4cuda3std3__44plusIdEEE10Policy1000EPdjS9_dNS7_10__identityEEEvT0_PT3_T1_NS0_13GridEvenShareISH_EET2_T4_:
	.zero		958


//--------------------- .nv.constant0._ZN3cub18CUB_300001_SM_10006detail6reduce28DeviceReduceSingleTileKernelINS2_10policy_hubIdjN4cuda3std3__44plusIdEEE10Policy1000EPdSC_jS9_ddNS7_10__identityEEEvT0_T1_T2_T3_T4_T6_ --------------------------
	.section	.nv.constant0._ZN3cub18CUB_300001_SM_10006detail6reduce28DeviceReduceSingleTileKernelINS2_10policy_hubIdjN4cuda3std3__44plusIdEEE10Policy1000EPdSC_jS9_ddNS7_10__identityEEEvT0_T1_T2_T3_T4_T6_,"a",@progbits
	.sectionflags	@""
	.align	4
.nv.constant0._ZN3cub18CUB_300001_SM_10006detail6reduce28DeviceReduceSingleTileKernelINS2_10policy_hubIdjN4cuda3std3__44plusIdEEE10Policy1000EPdSC_jS9_ddNS7_10__identityEEEvT0_T1_T2_T3_T4_T6_:
	.zero		929


//--------------------- .nv.constant0._ZN3cub18CUB_300001_SM_10006detail11EmptyKernelIvEEvv --------------------------
	.section	.nv.constant0._ZN3cub18CUB_300001_SM_10006detail11EmptyKernelIvEEvv,"a",@progbits
	.sectionflags	@""
	.align	4
.nv.constant0._ZN3cub18CUB_300001_SM_10006detail11EmptyKernelIvEEvv:
	.zero		896


//--------------------- .nv.constant0._Z16calcEccentricityPdS_S_S_i --------------------------
	.section	.nv.constant0._Z16calcEccentricityPdS_S_S_i,"a",@progbits
	.sectionflags	@""
	.align	4
.nv.constant0._Z16calcEccentricityPdS_S_S_i:
	.zero		932


//--------------------- .nv.constant0._Z9collisionPdS_S_S_S_i --------------------------
	.section	.nv.constant0._Z9collisionPdS_S_S_S_i,"a",@progbits
	.sectionflags	@""
	.align	4
.nv.constant0._Z9collisionPdS_S_S_S_i:
	.zero		940


//--------------------- .nv.constant0._Z10mergeEjectPdS_S_S_di --------------------------
	.section	.nv.constant0._Z10mergeEjectPdS_S_S_di,"a",@progbits
	.sectionflags	@""
	.align	4
.nv.constant0._Z10mergeEjectPdS_S_S_di:
	.zero		940


//--------------------- .nv.constant0._Z8B_kernelPdS_S_S_diS_d --------------------------
	.section	.nv.constant0._Z8B_kernelPdS_S_S_diS_d,"a",@progbits
	.sectionflags	@""
	.align	4
.nv.constant0._Z8B_kernelPdS_S_S_diS_d:
	.zero		960


//--------------------- .nv.constant0._Z9A2_kernelPdS_S_dS_i --------------------------
	.section	.nv.constant0._Z9A2_kernelPdS_S_dS_i,"a",@progbits
	.sectionflags	@""
	.align	4
.nv.constant0._Z9A2_kernelPdS_S_dS_i:
	.zero		940


//--------------------- .nv.constant0._Z6reducePdS_ii --------------------------
	.section	.nv.constant0._Z6reducePdS_ii,"a",@progbits
	.sectionflags	@""
	.align	4
.nv.constant0._Z6reducePdS_ii:
	.zero		920


//--------------------- .nv.constant0._Z9A1_kernelPdS_d --------------------------
	.section	.nv.constant0._Z9A1_kernelPdS_d,"a",@progbits
	.sectionflags	@""
	.align	4
.nv.constant0._Z9A1_kernelPdS_d:
	.zero		920


//--------------------- SYMBOLS --------------------------

	.type		.nv.reservedSmem.offset0,@object
	.size		.nv.reservedSmem.offset0,0x4
	.type		.nv.reservedSmem.cap,@object
	.size		.nv.reservedSmem.cap,0x4
